def matmul_kernel(
    a_ptr,
    b_ptr,
    c_ptr,
    M,
    N,
    K,
    stride_am,
    stride_ak,
    stride_bk,
    stride_bn,
    stride_cm,
    stride_cn,
    BLOCK_M: tl.constexpr,
    BLOCK_N: tl.constexpr,
    BLOCK_K: tl.constexpr,
    GROUP_M: tl.constexpr,
):
    pid = tl.program_id(axis=0)
    num_pid_m = tl.cdiv(M, BLOCK_M)
    num_pid_n = tl.cdiv(N, BLOCK_N)
    num_pid_in_group = GROUP_M * num_pid_n
    group_id = pid // num_pid_in_group
    first_pid_m = group_id * GROUP_M
    group_size_m = min(num_pid_m - first_pid_m, GROUP_M)
    pid_m = first_pid_m + ((pid % num_pid_in_group) % group_size_m)
    pid_n = (pid % num_pid_in_group) // group_size_m

    offs_am = (pid_m * BLOCK_M + tl.arange(0, BLOCK_M)) % M
    offs_bn = (pid_n * BLOCK_N + tl.arange(0, BLOCK_N)) % N
    offs_k = tl.arange(0, BLOCK_K)
    a_ptrs = a_ptr + offs_am[:, None] * stride_am + offs_k[None, :] * stride_ak
    b_ptrs = b_ptr + offs_k[:, None] * stride_bk + offs_bn[None, :] * stride_bn

    acc = tl.zeros((BLOCK_M, BLOCK_N), dtype=tl.float32)
    for kk in range(0, tl.cdiv(K, BLOCK_K)):
        a = tl.load(a_ptrs, mask=offs_k[None, :] < K - kk * BLOCK_K, other=0.0)
        b = tl.load(b_ptrs, mask=offs_k[:, None] < K - kk * BLOCK_K, other=0.0)
        acc = tl.dot(a, b, acc)
        a_ptrs += BLOCK_K * stride_ak
        b_ptrs += BLOCK_K * stride_bk

    c = acc.to(c_ptr.dtype.element_ty)
    offs_cm = pid_m * BLOCK_M + tl.arange(0, BLOCK_M)
    offs_cn = pid_n * BLOCK_N + tl.arange(0, BLOCK_N)
    c_ptrs = c_ptr + offs_cm[:, None] * stride_cm + offs_cn[None, :] * stride_cn
    mask = (offs_cm[:, None] < M) & (offs_cn[None, :] < N)
    tl.store(c_ptrs, c, mask=mask)

# config = {"BLOCK_K": 256, "BLOCK_M": 128, "BLOCK_N": 32, "GROUP_M": 8, "arch": "sm_80", "dtype": "bf16", "num_ctas": 1, "num_stages": 3, "num_warps": 4}
# arch = sm_80


// ===== COMPILED SASS (sm_80) =====

	.target	sm_80

	.elftype	@"ET_EXEC"


//--------------------- .note.nv.tkinfo           --------------------------
	.section	.note.nv.tkinfo,"",@"SHT_NOTE"
	.sectionflags	@"SHF_NOTE_NV_TKINFO"
	.tkinfo
        /*0018*/ 	.word	0x00000002
        /*0030*/ 	.string	""
        /*0030*/ 	.string	"ptxas"
        /*0030*/ 	.string	"Cuda compilation tools, release 13.0, V13.0.88"
        /*0030*/ 	.string	"Build cuda_13.0.r13.0/compiler.36424714_0"
        /*0030*/ 	.string	"-v  -suppress-debug-info  -lineinfo  -arch sm_80 "



//--------------------- .note.nv.cuinfo           --------------------------
	.section	.note.nv.cuinfo,"",@"SHT_NOTE"
	.sectionflags	@"SHF_NOTE_NV_CUINFO"
        /*0018*/ 	.short	0x0002
        /*001a*/ 	.short	0x0050
        /*001c*/ 	.short	0x0082
	.zero		2


//--------------------- .nv.info                  --------------------------
	.section	.nv.info,"",@"SHT_CUDA_INFO"
	.align	4


	//----- nvinfo : EIATTR_REGCOUNT
	.align		4
        /*0000*/ 	.byte	0x04, 0x2f
        /*0002*/ 	.short	(.L_1 - .L_0)
	.align		4
.L_0:
        /*0004*/ 	.word	index@(matmul_kernel)
        /*0008*/ 	.word	0x00000020


	//----- nvinfo : EIATTR_FRAME_SIZE
	.align		4
.L_1:
        /*000c*/ 	.byte	0x04, 0x11
        /*000e*/ 	.short	(.L_3 - .L_2)
	.align		4
.L_2:
        /*0010*/ 	.word	index@(matmul_kernel)
        /*0014*/ 	.word	0x00001e08


	//----- nvinfo : EIATTR_MIN_STACK_SIZE
	.align		4
.L_3:
        /*0018*/ 	.byte	0x04, 0x12
        /*001a*/ 	.short	(.L_5 - .L_4)
	.align		4
.L_4:
        /*001c*/ 	.word	index@(matmul_kernel)
        /*0020*/ 	.word	0x00001e08
.L_5:


//--------------------- .nv.info.matmul_kernel    --------------------------
	.section	.nv.info.matmul_kernel,"",@"SHT_CUDA_INFO"
	.sectionflags	@""
	.align	4


	//----- nvinfo : EIATTR_CUDA_API_VERSION
	.align		4
        /*0000*/ 	.byte	0x04, 0x37
        /*0002*/ 	.short	(.L_7 - .L_6)
.L_6:
        /*0004*/ 	.word	0x00000082


	//----- nvinfo : EIATTR_SW2861232_WAR
	.align		4
.L_7:
        /*0008*/ 	.byte	0x01, 0x35
	.zero		2


	//----- nvinfo : EIATTR_PARAM_CBANK
	.align		4
        /*000c*/ 	.byte	0x04, 0x0a
        /*000e*/ 	.short	(.L_9 - .L_8)
	.align		4
.L_8:
        /*0010*/ 	.word	index@(.nv.constant0.matmul_kernel)
        /*0014*/ 	.short	0x0160
        /*0016*/ 	.short	0x0050


	//----- nvinfo : EIATTR_CBANK_PARAM_SIZE
	.align		4
.L_9:
        /*0018*/ 	.byte	0x03, 0x19
        /*001a*/ 	.short	0x0050


	//----- nvinfo : EIATTR_KPARAM_INFO
	.align		4
        /*001c*/ 	.byte	0x04, 0x17
        /*001e*/ 	.short	(.L_11 - .L_10)
.L_10:
        /*0020*/ 	.word	0x00000000
        /*0024*/ 	.short	0x000d
        /*0026*/ 	.short	0x0048
        /*0028*/ 	.byte	0x00, 0xf4, 0x21, 0x00


	//----- nvinfo : EIATTR_KPARAM_INFO
	.align		4
.L_11:
        /*002c*/ 	.byte	0x04, 0x17
        /*002e*/ 	.short	(.L_13 - .L_12)
.L_12:
        /*0030*/ 	.word	0x00000000
        /*0034*/ 	.short	0x000c
        /*0036*/ 	.short	0x0040
        /*0038*/ 	.byte	0x00, 0xf4, 0x21, 0x00


	//----- nvinfo : EIATTR_KPARAM_INFO
	.align		4
.L_13:
        /*003c*/ 	.byte	0x04, 0x17
        /*003e*/ 	.short	(.L_15 - .L_14)
.L_14:
        /*0040*/ 	.word	0x00000000
        /*0044*/ 	.short	0x000b
        /*0046*/ 	.short	0x0038
        /*0048*/ 	.byte	0x00, 0xf0, 0x11, 0x00


	//----- nvinfo : EIATTR_KPARAM_INFO
	.align		4
.L_15:
        /*004c*/ 	.byte	0x04, 0x17
        /*004e*/ 	.short	(.L_17 - .L_16)
.L_16:
        /*0050*/ 	.word	0x00000000
        /*0054*/ 	.short	0x000a
        /*0056*/ 	.short	0x0034
        /*0058*/ 	.byte	0x00, 0xf0, 0x11, 0x00


	//----- nvinfo : EIATTR_KPARAM_INFO
	.align		4
.L_17:
        /*005c*/ 	.byte	0x04, 0x17
        /*005e*/ 	.short	(.L_19 - .L_18)
.L_18:
        /*0060*/ 	.word	0x00000000
        /*0064*/ 	.short	0x0009
        /*0066*/ 	.short	0x0030
        /*0068*/ 	.byte	0x00, 0xf0, 0x11, 0x00


	//----- nvinfo : EIATTR_KPARAM_INFO
	.align		4
.L_19:
        /*006c*/ 	.byte	0x04, 0x17
        /*006e*/ 	.short	(.L_21 - .L_20)
.L_20:
        /*0070*/ 	.word	0x00000000
        /*0074*/ 	.short	0x0008
        /*0076*/ 	.short	0x002c
        /*0078*/ 	.byte	0x00, 0xf0, 0x11, 0x00


	//----- nvinfo : EIATTR_KPARAM_INFO
	.align		4
.L_21:
        /*007c*/ 	.byte	0x04, 0x17
        /*007e*/ 	.short	(.L_23 - .L_22)
.L_22:
        /*0080*/ 	.word	0x00000000
        /*0084*/ 	.short	0x0007
        /*0086*/ 	.short	0x0028
        /*0088*/ 	.byte	0x00, 0xf0, 0x11, 0x00


	//----- nvinfo : EIATTR_KPARAM_INFO
	.align		4
.L_23:
        /*008c*/ 	.byte	0x04, 0x17
        /*008e*/ 	.short	(.L_25 - .L_24)
.L_24:
        /*0090*/ 	.word	0x00000000
        /*0094*/ 	.short	0x0006
        /*0096*/ 	.short	0x0024
        /*0098*/ 	.byte	0x00, 0xf0, 0x11, 0x00


	//----- nvinfo : EIATTR_KPARAM_INFO
	.align		4
.L_25:
        /*009c*/ 	.byte	0x04, 0x17
        /*009e*/ 	.short	(.L_27 - .L_26)
.L_26:
        /*00a0*/ 	.word	0x00000000
        /*00a4*/ 	.short	0x0005
        /*00a6*/ 	.short	0x0020
        /*00a8*/ 	.byte	0x00, 0xf0, 0x11, 0x00


	//----- nvinfo : EIATTR_KPARAM_INFO
	.align		4
.L_27:
        /*00ac*/ 	.byte	0x04, 0x17
        /*00ae*/ 	.short	(.L_29 - .L_28)
.L_28:
        /*00b0*/ 	.word	0x00000000
        /*00b4*/ 	.short	0x0004
        /*00b6*/ 	.short	0x001c
        /*00b8*/ 	.byte	0x00, 0xf0, 0x11, 0x00


	//----- nvinfo : EIATTR_KPARAM_INFO
	.align		4
.L_29:
        /*00bc*/ 	.byte	0x04, 0x17
        /*00be*/ 	.short	(.L_31 - .L_30)
.L_30:
        /*00c0*/ 	.word	0x00000000
        /*00c4*/ 	.short	0x0003
        /*00c6*/ 	.short	0x0018
        /*00c8*/ 	.byte	0x00, 0xf0, 0x11, 0x00


	//----- nvinfo : EIATTR_KPARAM_INFO
	.align		4
.L_31:
        /*00cc*/ 	.byte	0x04, 0x17
        /*00ce*/ 	.short	(.L_33 - .L_32)
.L_32:
        /*00d0*/ 	.word	0x00000000
        /*00d4*/ 	.short	0x0002
        /*00d6*/ 	.short	0x0010
        /*00d8*/ 	.byte	0x00, 0xf4, 0x21, 0x00


	//----- nvinfo : EIATTR_KPARAM_INFO
	.align		4
.L_33:
        /*00dc*/ 	.byte	0x04, 0x17
        /*00de*/ 	.short	(.L_35 - .L_34)
.L_34:
        /*00e0*/ 	.word	0x00000000
        /*00e4*/ 	.short	0x0001
        /*00e6*/ 	.short	0x0008
        /*00e8*/ 	.byte	0x00, 0xf4, 0x21, 0x00


	//----- nvinfo : EIATTR_KPARAM_INFO
	.align		4
.L_35:
        /*00ec*/ 	.byte	0x04, 0x17
        /*00ee*/ 	.short	(.L_37 - .L_36)
.L_36:
        /*00f0*/ 	.word	0x00000000
        /*00f4*/ 	.short	0x0000
        /*00f6*/ 	.short	0x0000
        /*00f8*/ 	.byte	0x00, 0xf4, 0x21, 0x00


	//----- nvinfo : EIATTR_MAXREG_COUNT
	.align		4
.L_37:
        /*00fc*/ 	.byte	0x03, 0x1b
        /*00fe*/ 	.short	0x00ff


	//----- nvinfo : EIATTR_NUM_BARRIERS
	.align		4
        /*0100*/ 	.byte	0x02, 0x4c
        /*0102*/ 	.byte	0x01
	.zero		1


	//----- nvinfo : EIATTR_ANNOTATIONS
	.align		4
        /*0104*/ 	.byte	0x04, 0x55
        /*0106*/ 	.short	(.L_39 - .L_38)


	//   ....[0]....
.L_38:
        /*0108*/ 	.word	0x00000001
        /*010c*/ 	.byte	0x60, 0x05, 0x00, 0x00, 0x01, 0x00, 0x00, 0x00, 0x70, 0x05, 0x00, 0x00, 0x01, 0x00, 0x00, 0x00
        /* <DEDUP_REMOVED lines=2768> */
        /*ae1c*/ 	.byte	0x80, 0xb0, 0x02, 0x00, 0x01, 0x00, 0x00, 0x00, 0x90, 0xb0, 0x02, 0x00


	//----- nvinfo : EIATTR_MERCURY_ISA_VERSION
	.align		4
.L_39:
        /*ae28*/ 	.byte	0x03, 0x5f
        /*ae2a*/ 	.short	0x0000


	//----- nvinfo : EIATTR_EXIT_INSTR_OFFSETS
	.align		4
        /*ae2c*/ 	.byte	0x04, 0x1c
        /*ae2e*/ 	.short	(.L_41 - .L_40)


	//   ....[0]....
.L_40:
        /*ae30*/ 	.word	0x0002b440


	//   ....[1]....
        /*ae34*/ 	.word	0x0002b470


	//----- nvinfo : EIATTR_REQNTID
	.align		4
.L_41:
        /*ae38*/ 	.byte	0x04, 0x10
        /*ae3a*/ 	.short	(.L_43 - .L_42)
.L_42:
        /*ae3c*/ 	.word	0x00000080
        /*ae40*/ 	.word	0x00000001
        /*ae44*/ 	.word	0x00000001
.L_43:


//--------------------- .nv.callgraph             --------------------------
	.section	.nv.callgraph,"",@"SHT_CUDA_CALLGRAPH"
	.align	4
	.sectionentsize	8
	.align		4
        /*0000*/ 	.word	0x00000000
	.align		4
        /*0004*/ 	.word	0xffffffff
	.align		4
        /*0008*/ 	.word	0x00000000
	.align		4
        /*000c*/ 	.word	0xfffffffe
	.align		4
        /*0010*/ 	.word	0x00000000
	.align		4
        /*0014*/ 	.word	0xfffffffd
	.align		4
        /*0018*/ 	.word	0x00000000
	.align		4
        /*001c*/ 	.word	0xfffffffc


//--------------------- .nv.rel.action            --------------------------
	.section	.nv.rel.action,"",@"SHT_CUDA_RELOCINFO"
	.align	8
	.sectionentsize	8
        /*0000*/ 	.byte	0x73, 0x00, 0x00, 0x00, 0x00, 0x00, 0x00, 0x00, 0x00, 0x00, 0x00, 0x11, 0x25, 0x00, 0x05, 0x36


//--------------------- .nv.constant0.matmul_kernel --------------------------
	.section	.nv.constant0.matmul_kernel,"a",@progbits
	.sectionflags	@""
	.align	4
.nv.constant0.matmul_kernel:
	.zero		432


//--------------------- .text.matmul_kernel       --------------------------
	.section	.text.matmul_kernel,"ax",@progbits
	.sectioninfo	@"SHI_REGISTERS=32"
	.align	128
        .global         matmul_kernel
        .type           matmul_kernel,@function
        .size           matmul_kernel,(.L_x_4 - matmul_kernel)
        .other          matmul_kernel,@"STO_CUDA_ENTRY STV_DEFAULT"
matmul_kernel:
.text.matmul_kernel:
[----:B------:R-:W-:-:S03]  /*0000*/  IMAD.MOV.U32 R1, RZ, RZ, c[0x0][0x28] ;  /* 0x00000a00ff017624 */ /* 0x000fc600078e00ff */
[----:B------:R-:W-:Y:S01]  /*0010*/  IMAD.MOV.U32 R0, RZ, RZ, 0x1f ;  /* 0x0000001fff007424 */ /* 0x000fe200078e00ff */
[----:B------:R-:W0:Y:S01]  /*0020*/  S2R R21, SR_TID.X ;  /* 0x0000000000157919 */ /* 0x000e220000002100 */
[----:B------:R-:W-:Y:S01]  /*0030*/  IADD3 R1, R1, -0x1e08, RZ ;  /* 0xffffe1f801017810 */ /* 0x000fe20007ffe0ff */
[----:B------:R-:W-:Y:S01]  /*0040*/  CS2R R16, SRZ ;  /* 0x0000000000107805 */ /* 0x000fe2000001ff00 */
[----:B------:R-:W-:Y:S01]  /*0050*/  CS2R R18, SRZ ;  /* 0x0000000000127805 */ /* 0x000fe2000001ff00 */
[----:B------:R-:W-:Y:S01]  /*0060*/  IADD3 R0, R0, c[0x0][0x17c], RZ ;  /* 0x00005f0000007a10 */ /* 0x000fe20007ffe0ff */
[----:B------:R-:W-:Y:S01]  /*0070*/  CS2R R12, SRZ ;  /* 0x00000000000c7805 */ /* 0x000fe2000001ff00 */
[----:B------:R-:W-:Y:S02]  /*0080*/  CS2R R14, SRZ ;  /* 0x00000000000e7805 */ /* 0x000fe4000001ff00 */
[----:B------:R-:W-:-:S04]  /*0090*/  SHF.R.S32.HI R3, RZ, 0x1f, R0 ;  /* 0x0000001fff037819 */ /* 0x000fc80000011400 */
[----:B------:R-:W-:-:S04]  /*00a0*/  LEA.HI R3, R3, R0, RZ, 0x5 ;  /* 0x0000000003037211 */ /* 0x000fc800078f28ff */
[----:B------:R-:W-:Y:S02]  /*00b0*/  SHF.R.S32.HI R0, RZ, 0x5, R3 ;  /* 0x00000005ff007819 */ /* 0x000fe40000011403 */
[----:B------:R-:W1:Y:S03]  /*00c0*/  S2R R3, SR_CTAID.X ;  /* 0x0000000000037919 */ /* 0x000e660000002500 */
[----:B------:R-:W-:-:S05]  /*00d0*/  IMAD.SHL.U32 R0, R0, 0x8, RZ ;  /* 0x0000000800007824 */ /* 0x000fca00078e00ff */
[-C--:B------:R-:W-:Y:S02]  /*00e0*/  IABS R7, R0.reuse ;  /* 0x0000000000077213 */ /* 0x080fe40000000000 */
[----:B------:R-:W-:Y:S02]  /*00f0*/  IABS R10, R0 ;  /* 0x00000000000a7213 */ /* 0x000fe40000000000 */
[----:B------:R-:W2:Y:S01]  /*0100*/  I2F.RP R2, R7 ;  /* 0x0000000700027306 */ /* 0x000ea20000209400 */
[----:B-1----:R-:W-:-:S07]  /*0110*/  IABS R8, R3 ;  /* 0x0000000300087213 */ /* 0x002fce0000000000 */
[----:B--2---:R-:W1:Y:S02]  /*0120*/  MUFU.RCP R2, R2 ;  /* 0x0000000200027308 */ /* 0x004e640000001000 */
[----:B-1----:R-:W-:Y:S01]  /*0130*/  IADD3 R4, R2, 0xffffffe, RZ ;  /* 0x0ffffffe02047810 */ /* 0x002fe20007ffe0ff */
[----:B------:R-:W-:-:S05]  /*0140*/  IMAD.MOV R2, RZ, RZ, -R10 ;  /* 0x000000ffff027224 */ /* 0x000fca00078e0a0a */
[----:B------:R1:W2:Y:S02]  /*0150*/  F2I.FTZ.U32.TRUNC.NTZ R5, R4 ;  /* 0x0000000400057305 */ /* 0x0002a4000021f000 */
[----:B-1----:R-:W-:Y:S02]  /*0160*/  IMAD.MOV.U32 R4, RZ, RZ, RZ ;  /* 0x000000ffff047224 */ /* 0x002fe400078e00ff */
[----:B--2---:R-:W-:-:S04]  /*0170*/  IMAD.MOV R6, RZ, RZ, -R5 ;  /* 0x000000ffff067224 */ /* 0x004fc800078e0a05 */
[----:B------:R-:W-:Y:S02]  /*0180*/  IMAD R9, R6, R7, RZ ;  /* 0x0000000706097224 */ /* 0x000fe400078e02ff */
[----:B------:R-:W-:Y:S02]  /*0190*/  IMAD.MOV.U32 R6, RZ, RZ, R8 ;  /* 0x000000ffff067224 */ /* 0x000fe400078e0008 */
[----:B------:R-:W-:-:S06]  /*01a0*/  IMAD.HI.U32 R5, R5, R9, R4 ;  /* 0x0000000905057227 */ /* 0x000fcc00078e0004 */
[----:B------:R-:W-:-:S04]  /*01b0*/  IMAD.HI.U32 R5, R5, R6, RZ ;  /* 0x0000000605057227 */ /* 0x000fc800078e00ff */
[----:B------:R-:W-:-:S05]  /*01c0*/  IMAD R2, R5, R2, R6 ;  /* 0x0000000205027224 */ /* 0x000fca00078e0206 */
[----:B------:R-:W-:-:S13]  /*01d0*/  ISETP.GT.U32.AND P1, PT, R7, R2, PT ;  /* 0x000000020700720c */ /* 0x000fda0003f24070 */
[----:B------:R-:W-:Y:S01]  /*01e0*/  @!P1 IMAD.IADD R2, R2, 0x1, -R7 ;  /* 0x0000000102029824 */ /* 0x000fe200078e0a07 */
[----:B------:R-:W-:Y:S02]  /*01f0*/  @!P1 IADD3 R5, R5, 0x1, RZ ;  /* 0x0000000105059810 */ /* 0x000fe40007ffe0ff */
[----:B------:R-:W-:Y:S02]  /*0200*/  ISETP.NE.AND P1, PT, R0, RZ, PT ;  /* 0x000000ff0000720c */ /* 0x000fe40003f25270 */
[----:B------:R-:W-:Y:S02]  /*0210*/  ISETP.GE.U32.AND P0, PT, R2, R7, PT ;  /* 0x000000070200720c */ /* 0x000fe40003f06070 */
[----:B------:R-:W-:-:S04]  /*0220*/  LOP3.LUT R2, R3, R0, RZ, 0x3c, !PT ;  /* 0x0000000003027212 */ /* 0x000fc800078e3cff */
[----:B------:R-:W-:Y:S01]  /*0230*/  ISETP.GE.AND P2, PT, R2, RZ, PT ;  /* 0x000000ff0200720c */ /* 0x000fe20003f46270 */
[----:B------:R-:W-:-:S05]  /*0240*/  IMAD.MOV.U32 R2, RZ, RZ, c[0x0][0x178] ;  /* 0x00005e00ff027624 */ /* 0x000fca00078e00ff */
[----:B------:R-:W-:Y:S02]  /*0250*/  IADD3 R2, R2, 0x7f, RZ ;  /* 0x0000007f02027810 */ /* 0x000fe40007ffe0ff */
[----:B------:R-:W-:-:S05]  /*0260*/  @P0 IADD3 R5, R5, 0x1, RZ ;  /* 0x0000000105050810 */ /* 0x000fca0007ffe0ff */
[----:B------:R-:W-:Y:S01]  /*0270*/  IMAD.MOV.U32 R4, RZ, RZ, R5 ;  /* 0x000000ffff047224 */ /* 0x000fe200078e0005 */
[----:B------:R-:W-:-:S03]  /*0280*/  SHF.R.S32.HI R5, RZ, 0x1f, R2 ;  /* 0x0000001fff057819 */ /* 0x000fc60000011402 */
[----:B------:R-:W-:Y:S01]  /*0290*/  @!P2 IMAD.MOV R4, RZ, RZ, -R4 ;  /* 0x000000ffff04a224 */ /* 0x000fe200078e0a04 */
[----:B------:R-:W-:Y:S02]  /*02a0*/  @!P1 LOP3.LUT R4, RZ, R0, RZ, 0x33, !PT ;  /* 0x00000000ff049212 */ /* 0x000fe400078e33ff */
[----:B------:R-:W-:-:S03]  /*02b0*/  LEA.HI R5, R5, R2, RZ, 0x7 ;  /* 0x0000000205057211 */ /* 0x000fc600078f38ff */
[----:B------:R-:W-:Y:S02]  /*02c0*/  IMAD.SHL.U32 R2, R4, 0x8, RZ ;  /* 0x0000000804027824 */ /* 0x000fe400078e00ff */
[----:B------:R-:W-:-:S03]  /*02d0*/  IMAD.MOV R4, RZ, RZ, -R4 ;  /* 0x000000ffff047224 */ /* 0x000fc600078e0a04 */
[----:B------:R-:W-:Y:S01]  /*02e0*/  LEA.HI.SX32 R5, R5, -R2, 0x19 ;  /* 0x8000000205057211 */ /* 0x000fe200078fcaff */
[----:B------:R-:W-:Y:S02]  /*02f0*/  IMAD R11, R0, R4, R3 ;  /* 0x00000004000b7224 */ /* 0x000fe400078e0203 */
[----:B------:R-:W-:Y:S01]  /*0300*/  IMAD.MOV.U32 R4, RZ, RZ, RZ ;  /* 0x000000ffff047224 */ /* 0x000fe200078e00ff */
[----:B------:R-:W-:-:S04]  /*0310*/  IMNMX R8, R5, 0x8, PT ;  /* 0x0000000805087817 */ /* 0x000fc80003800200 */
[----:B------:R-:W-:-:S04]  /*0320*/  IABS R7, R8 ;  /* 0x0000000800077213 */ /* 0x000fc80000000000 */
[----:B------:R-:W1:Y:S08]  /*0330*/  I2F.RP R6, R7 ;  /* 0x0000000700067306 */ /* 0x000e700000209400 */
[----:B-1----:R-:W1:Y:S02]  /*0340*/  MUFU.RCP R6, R6 ;  /* 0x0000000600067308 */ /* 0x002e640000001000 */
[----:B-1----:R-:W-:-:S06]  /*0350*/  IADD3 R5, R6, 0xffffffe, RZ ;  /* 0x0ffffffe06057810 */ /* 0x002fcc0007ffe0ff */
[----:B------:R-:W1:Y:S02]  /*0360*/  F2I.FTZ.U32.TRUNC.NTZ R5, R5 ;  /* 0x0000000500057305 */ /* 0x000e64000021f000 */
[----:B-1----:R-:W-:-:S04]  /*0370*/  IMAD.MOV R9, RZ, RZ, -R5 ;  /* 0x000000ffff097224 */ /* 0x002fc800078e0a05 */
[----:B------:R-:W-:Y:S01]  /*0380*/  IMAD.MOV.U32 R0, RZ, RZ, R9 ;  /* 0x000000ffff007224 */ /* 0x000fe200078e0009 */
[----:B------:R-:W-:-:S03]  /*0390*/  IABS R9, R11 ;  /* 0x0000000b00097213 */ /* 0x000fc60000000000 */
[----:B------:R-:W-:Y:S01]  /*03a0*/  IMAD R3, R0, R7, RZ ;  /* 0x0000000700037224 */ /* 0x000fe200078e02ff */
[----:B------:R-:W-:-:S03]  /*03b0*/  IABS R0, R8 ;  /* 0x0000000800007213 */ /* 0x000fc60000000000 */
[----:B------:R-:W-:-:S04]  /*03c0*/  IMAD.HI.U32 R4, R5, R3, R4 ;  /* 0x0000000305047227 */ /* 0x000fc800078e0004 */
[----:B------:R-:W-:Y:S02]  /*03d0*/  IMAD.MOV R0, RZ, RZ, -R0 ;  /* 0x000000ffff007224 */ /* 0x000fe400078e0a00 */
[----:B------:R-:W-:-:S04]  /*03e0*/  IMAD.HI.U32 R4, R4, R9, RZ ;  /* 0x0000000904047227 */ /* 0x000fc800078e00ff */
[----:B------:R-:W-:-:S05]  /*03f0*/  IMAD R0, R4, R0, R9 ;  /* 0x0000000004007224 */ /* 0x000fca00078e0209 */
[----:B------:R-:W-:-:S13]  /*0400*/  ISETP.GT.U32.AND P1, PT, R7, R0, PT ;  /* 0x000000000700720c */ /* 0x000fda0003f24070 */
[----:B------:R-:W-:Y:S01]  /*0410*/  @!P1 IMAD.IADD R0, R0, 0x1, -R7 ;  /* 0x0000000100009824 */ /* 0x000fe200078e0a07 */
[----:B------:R-:W-:Y:S02]  /*0420*/  @!P1 IADD3 R4, R4, 0x1, RZ ;  /* 0x0000000104049810 */ /* 0x000fe40007ffe0ff */
[----:B------:R-:W-:Y:S02]  /*0430*/  ISETP.NE.AND P1, PT, R8, RZ, PT ;  /* 0x000000ff0800720c */ /* 0x000fe40003f25270 */
[----:B------:R-:W-:Y:S01]  /*0440*/  ISETP.GE.U32.AND P0, PT, R0, R7, PT ;  /* 0x000000070000720c */ /* 0x000fe20003f06070 */
[----:B------:R-:W-:Y:S01]  /*0450*/  IMAD.MOV.U32 R7, RZ, RZ, c[0x0][0x180] ;  /* 0x00006000ff077624 */ /* 0x000fe200078e00ff */
[----:B------:R-:W-:-:S04]  /*0460*/  LOP3.LUT R0, R11, R8, RZ, 0x3c, !PT ;  /* 0x000000080b007212 */ /* 0x000fc800078e3cff */
[----:B------:R-:W-:Y:S02]  /*0470*/  ISETP.GE.AND P2, PT, R0, RZ, PT ;  /* 0x000000ff0000720c */ /* 0x000fe40003f46270 */
[----:B------:R-:W-:Y:S01]  /*0480*/  IADD3 R20, R7, 0xff, RZ ;  /* 0x000000ff07147810 */ /* 0x000fe20007ffe0ff */
[----:B------:R-:W-:Y:S01]  /*0490*/  ULDC.64 UR6, c[0x0][0x118] ;  /* 0x0000460000067ab9 */ /* 0x000fe20000000a00 */
[----:B------:R-:W-:-:S03]  /*04a0*/  CS2R R6, SRZ ;  /* 0x0000000000067805 */ /* 0x000fc6000001ff00 */
[----:B------:R-:W-:Y:S02]  /*04b0*/  @P0 IADD3 R4, R4, 0x1, RZ ;  /* 0x0000000104040810 */ /* 0x000fe40007ffe0ff */
[----:B------:R-:W-:-:S03]  /*04c0*/  ISETP.GE.AND P0, PT, R20, 0x100, PT ;  /* 0x000001001400780c */ /* 0x000fc60003f06270 */
[----:B------:R-:W-:-:S04]  /*04d0*/  IMAD.MOV.U32 R3, RZ, RZ, R4 ;  /* 0x000000ffff037224 */ /* 0x000fc800078e0004 */
[----:B------:R-:W-:Y:S01]  /*04e0*/  @!P2 IMAD.MOV R3, RZ, RZ, -R3 ;  /* 0x000000ffff03a224 */ /* 0x000fe200078e0a03 */
[----:B------:R-:W-:-:S05]  /*04f0*/  @!P1 LOP3.LUT R3, RZ, R8, RZ, 0x33, !PT ;  /* 0x00000008ff039212 */ /* 0x000fca00078e33ff */
[----:B------:R-:W-:-:S04]  /*0500*/  IMAD.MOV R5, RZ, RZ, -R3 ;  /* 0x000000ffff057224 */ /* 0x000fc800078e0a03 */
[----:B------:R-:W-:Y:S02]  /*0510*/  IMAD R5, R8, R5, R11 ;  /* 0x0000000508057224 */ /* 0x000fe400078e020b */
[----:B------:R-:W-:Y:S01]  /*0520*/  CS2R R8, SRZ ;  /* 0x0000000000087805 */ /* 0x000fe2000001ff00 */
[----:B------:R-:W-:Y:S01]  /*0530*/  CS2R R10, SRZ ;  /* 0x00000000000a7805 */ /* 0x000fe2000001ff00 */
[----:B------:R-:W-:Y:S02]  /*0540*/  IMAD.IADD R0, R2, 0x1, R5 ;  /* 0x0000000102007824 */ /* 0x000fe400078e0205 */
[----:B------:R-:W-:-:S03]  /*0550*/  CS2R R4, SRZ ;  /* 0x0000000000047805 */ /* 0x000fc6000001ff00 */
[----:B------:R1:W-:Y:S04]  /*0560*/  STL [R1+0xecc], R0 ;  /* 0x000ecc0001007387 */ /* 0x0003e80000100800 */
[----:B------:R0:W-:Y:S01]  /*0570*/  STL [R1+0xec8], R16 ;  /* 0x000ec81001007387 */ /* 0x0001e20000100800 */
[----:B-1----:R-:W-:Y:S01]  /*0580*/  IMAD.SHL.U32 R0, R3, 0x20, RZ ;  /* 0x0000002003007824 */ /* 0x002fe200078e00ff */
[----:B0-----:R-:W-:-:S04]  /*0590*/  LOP3.LUT R16, R21, 0x7f, RZ, 0xc0, !PT ;  /* 0x0000007f15107812 */ /* 0x001fc800078ec0ff */
[----:B------:R-:W-:Y:S01]  /*05a0*/  STL [R1+0xe20], R0 ;  /* 0x000e200001007387 */ /* 0x000fe20000100800 */
[C---:B------:R-:W-:Y:S02]  /*05b0*/  IADD3 R3, R0.reuse, 0x1, RZ ;  /* 0x0000000100037810 */ /* 0x040fe40007ffe0ff */
[C---:B------:R-:W-:Y:S02]  /*05c0*/  IADD3 R2, R0.reuse, 0x2, RZ ;  /* 0x0000000200027810 */ /* 0x040fe40007ffe0ff */
[C---:B------:R-:W-:Y:S01]  /*05d0*/  IADD3 R26, R0.reuse, 0x3, RZ ;  /* 0x00000003001a7810 */ /* 0x040fe20007ffe0ff */
[----:B------:R0:W-:Y:S01]  /*05e0*/  STL [R1+0xe5c], R3 ;  /* 0x000e5c0301007387 */ /* 0x0001e20000100800 */
[C---:B------:R-:W-:Y:S02]  /*05f0*/  IADD3 R23, R0.reuse, 0x5, RZ ;  /* 0x0000000500177810 */ /* 0x040fe40007ffe0ff */
[C---:B------:R-:W-:Y:S01]  /*0600*/  IADD3 R22, R0.reuse, 0x7, RZ ;  /* 0x0000000700167810 */ /* 0x040fe20007ffe0ff */
[----:B------:R1:W-:Y:S01]  /*0610*/  STL [R1+0xe58], R2 ;  /* 0x000e580201007387 */ /* 0x0003e20000100800 */
[----:B------:R-:W-:-:S02]  /*0620*/  IADD3 R24, R0, 0x8, RZ ;  /* 0x0000000800187810 */ /* 0x000fc40007ffe0ff */
[C---:B------:R-:W-:Y:S02]  /*0630*/  IADD3 R21, R0.reuse, 0x9, RZ ;  /* 0x0000000900157810 */ /* 0x040fe40007ffe0ff */
[C---:B------:R-:W-:Y:S02]  /*0640*/  IADD3 R20, R0.reuse, 0xa, RZ ;  /* 0x0000000a00147810 */ /* 0x040fe40007ffe0ff */
[C---:B0-----:R-:W-:Y:S02]  /*0650*/  IADD3 R3, R0.reuse, 0x4, RZ ;  /* 0x0000000400037810 */ /* 0x041fe40007ffe0ff */
[C---:B------:R-:W-:Y:S02]  /*0660*/  IADD3 R25, R0.reuse, 0xc, RZ ;  /* 0x0000000c00197810 */ /* 0x040fe40007ffe0ff */
[C---:B-1----:R-:W-:Y:S01]  /*0670*/  IADD3 R2, R0.reuse, 0x6, RZ ;  /* 0x0000000600027810 */ /* 0x042fe20007ffe0ff */
[----:B------:R0:W-:Y:S01]  /*0680*/  STL [R1+0xe50], R3 ;  /* 0x000e500301007387 */ /* 0x0001e20000100800 */
[----:B------:R-:W-:-:S02]  /*0690*/  IADD3 R27, R0, 0x15, RZ ;  /* 0x00000015001b7810 */ /* 0x000fc40007ffe0ff */
[C---:B------:R-:W-:Y:S01]  /*06a0*/  IADD3 R28, R0.reuse, 0x1a, RZ ;  /* 0x0000001a001c7810 */ /* 0x040fe20007ffe0ff */
[----:B------:R-:W-:Y:S01]  /*06b0*/  STL [R1+0xe54], R26 ;  /* 0x000e541a01007387 */ /* 0x000fe20000100800 */
[----:B------:R-:W-:-:S03]  /*06c0*/  IADD3 R29, R0, 0x1b, RZ ;  /* 0x0000001b001d7810 */ /* 0x000fc60007ffe0ff */
[----:B------:R1:W-:Y:S01]  /*06d0*/  STL [R1+0xe64], R2 ;  /* 0x000e640201007387 */ /* 0x0003e20000100800 */
[----:B0-----:R-:W-:-:S03]  /*06e0*/  IADD3 R3, R0, 0xe, RZ ;  /* 0x0000000e00037810 */ /* 0x001fc60007ffe0ff */
[----:B------:R-:W-:Y:S04]  /*06f0*/  STL [R1+0xe68], R23 ;  /* 0x000e681701007387 */ /* 0x000fe80000100800 */
[----:B------:R-:W-:Y:S01]  /*0700*/  STL [R1+0xe70], R22 ;  /* 0x000e701601007387 */ /* 0x000fe20000100800 */
[----:B-1----:R-:W-:-:S03]  /*0710*/  IADD3 R2, R0, 0xb, RZ ;  /* 0x0000000b00027810 */ /* 0x002fc60007ffe0ff */
[----:B------:R-:W-:Y:S04]  /*0720*/  STL [R1+0xe6c], R24 ;  /* 0x000e6c1801007387 */ /* 0x000fe80000100800 */
[----:B------:R-:W-:Y:S04]  /*0730*/  STL [R1+0xe78], R21 ;  /* 0x000e781501007387 */ /* 0x000fe80000100800 */
[----:B------:R-:W-:Y:S04]  /*0740*/  STL [R1+0xe74], R20 ;  /* 0x000e741401007387 */ /* 0x000fe80000100800 */
[----:B------:R0:W-:Y:S04]  /*0750*/  STL [R1+0xe80], R2 ;  /* 0x000e800201007387 */ /* 0x0001e80000100800 */
[----:B------:R1:W-:Y:S01]  /*0760*/  STL [R1+0xe7c], R25 ;  /* 0x000e7c1901007387 */ /* 0x0003e20000100800 */
[----:B0-----:R-:W-:-:S02]  /*0770*/  IADD3 R2, R0, 0xd, RZ ;  /* 0x0000000d00027810 */ /* 0x001fc40007ffe0ff */
[----:B-1----:R-:W-:-:S03]  /*0780*/  IADD3 R25, R0, 0xf, RZ ;  /* 0x0000000f00197810 */ /* 0x002fc60007ffe0ff */
[----:B------:R0:W-:Y:S04]  /*0790*/  STL [R1+0xe8c], R2 ;  /* 0x000e8c0201007387 */ /* 0x0001e80000100800 */
[----:B------:R1:W-:Y:S04]  /*07a0*/  STL [R1+0xe88], R3 ;  /* 0x000e880301007387 */ /* 0x0003e80000100800 */
[----:B------:R2:W-:Y:S01]  /*07b0*/  STL [R1+0xe98], R25 ;  /* 0x000e981901007387 */ /* 0x0005e20000100800 */
[C---:B0-----:R-:W-:Y:S02]  /*07c0*/  IADD3 R2, R0.reuse, 0x10, RZ ;  /* 0x0000001000027810 */ /* 0x041fe40007ffe0ff */
[----:B-1----:R-:W-:-:S03]  /*07d0*/  IADD3 R3, R0, 0x11, RZ ;  /* 0x0000001100037810 */ /* 0x002fc60007ffe0ff */
[----:B------:R0:W-:Y:S01]  /*07e0*/  STL [R1+0xe94], R2 ;  /* 0x000e940201007387 */ /* 0x0001e20000100800 */
[----:B--2---:R-:W-:-:S03]  /*07f0*/  IADD3 R25, R0, 0x12, RZ ;  /* 0x0000001200197810 */ /* 0x004fc60007ffe0ff */
[----:B------:R1:W-:Y:S04]  /*0800*/  STL [R1+0xea4], R3 ;  /* 0x000ea40301007387 */ /* 0x0003e80000100800 */
[----:B------:R2:W-:Y:S01]  /*0810*/  STL [R1+0xea0], R25 ;  /* 0x000ea01901007387 */ /* 0x0005e20000100800 */
[C---:B0-----:R-:W-:Y:S02]  /*0820*/  IADD3 R2, R0.reuse, 0x13, RZ ;  /* 0x0000001300027810 */ /* 0x041fe40007ffe0ff */
[----:B-1----:R-:W-:-:S03]  /*0830*/  IADD3 R3, R0, 0x14, RZ ;  /* 0x0000001400037810 */ /* 0x002fc60007ffe0ff */
[----:B------:R0:W-:Y:S01]  /*0840*/  STL [R1+0xeb0], R2 ;  /* 0x000eb00201007387 */ /* 0x0001e20000100800 */
[----:B--2---:R-:W-:-:S03]  /*0850*/  IADD3 R25, R0, 0x16, RZ ;  /* 0x0000001600197810 */ /* 0x004fc60007ffe0ff */
[----:B------:R1:W-:Y:S04]  /*0860*/  STL [R1+0xeb8], R27 ;  /* 0x000eb81b01007387 */ /* 0x0003e80000100800 */
[----:B------:R-:W-:Y:S01]  /*0870*/  STL [R1+0xeac], R3 ;  /* 0x000eac0301007387 */ /* 0x000fe20000100800 */
[----:B0-----:R-:W-:-:S03]  /*0880*/  IADD3 R2, R0, 0x17, RZ ;  /* 0x0000001700027810 */ /* 0x001fc60007ffe0ff */
[----:B------:R0:W-:Y:S01]  /*0890*/  STL [R1+0xeb4], R25 ;  /* 0x000eb41901007387 */ /* 0x0001e20000100800 */
[----:B-1----:R-:W-:-:S03]  /*08a0*/  IADD3 R27, R0, 0x18, RZ ;  /* 0x00000018001b7810 */ /* 0x002fc60007ffe0ff */
[----:B------:R1:W-:Y:S04]  /*08b0*/  STL [R1+0xec0], R2 ;  /* 0x000ec00201007387 */ /* 0x0003e80000100800 */
[----:B------:R-:W-:Y:S01]  /*08c0*/  STL [R1+0xebc], R27 ;  /* 0x000ebc1b01007387 */ /* 0x000fe20000100800 */
[C---:B0-----:R-:W-:Y:S02]  /*08d0*/  IADD3 R25, R0.reuse, 0x19, RZ ;  /* 0x0000001900197810 */ /* 0x041fe40007ffe0ff */
[----:B-1----:R-:W-:-:S03]  /*08e0*/  IADD3 R2, R0, 0x1c, RZ ;  /* 0x0000001c00027810 */ /* 0x002fc60007ffe0ff */
[----:B------:R-:W-:Y:S04]  /*08f0*/  STL [R1+0xec4], R25 ;  /* 0x000ec41901007387 */ /* 0x000fe80000100800 */
[----:B------:R0:W-:Y:S04]  /*0900*/  STL [R1+0xe90], R2 ;  /* 0x000e900201007387 */ /* 0x0001e80000100800 */
[----:B------:R-:W-:Y:S04]  /*0910*/  STL [R1+0xea8], R28 ;  /* 0x000ea81c01007387 */ /* 0x000fe80000100800 */
[----:B------:R-:W-:Y:S01]  /*0920*/  STL [R1+0xe9c], R29 ;  /* 0x000e9c1d01007387 */ /* 0x000fe20000100800 */
[----:B0-----:R-:W-:-:S05]  /*0930*/  IADD3 R2, R0, 0x1d, RZ ;  /* 0x0000001d00027810 */ /* 0x001fca0007ffe0ff */
[----:B------:R0:W-:Y:S02]  /*0940*/  STL [R1+0xe84], R2 ;  /* 0x000e840201007387 */ /* 0x0001e40000100800 */
[C---:B0-----:R-:W-:Y:S02]  /*0950*/  IADD3 R2, R0.reuse, 0x1e, RZ ;  /* 0x0000001e00027810 */ /* 0x041fe40007ffe0ff */
[----:B------:R-:W-:-:S05]  /*0960*/  IADD3 R0, R0, 0x1f, RZ ;  /* 0x0000001f00007810 */ /* 0x000fca0007ffe0ff */
[----:B------:R0:W-:Y:S04]  /*0970*/  STL [R1+0xe4c], R0 ;  /* 0x000e4c0001007387 */ /* 0x0001e80000100800 */
[----:B0-----:R-:W2:Y:S02]  /*0980*/  LDL.LU R0, [R1+0xecc] ;  /* 0x000ecc0001007983 */ /* 0x001ea40000300800 */
[----:B--2---:R-:W-:Y:S02]  /*0990*/  IMAD R0, R0, 0x80, R16 ;  /* 0x0000008000007824 */ /* 0x004fe400078e0210 */
[----:B------:R0:W5:Y:S04]  /*09a0*/  LDL.LU R16, [R1+0xec8] ;  /* 0x000ec80001107983 */ /* 0x0001680000300800 */
[----:B------:R0:W-:Y:S04]  /*09b0*/  STL [R1+0xe60], R2 ;  /* 0x000e600201007387 */ /* 0x0001e80000100800 */
[----:B------:R0:W-:Y:S01]  /*09c0*/  STL [R1+0xe48], R0 ;  /* 0x000e480001007387 */ /* 0x0001e20000100800 */
[----:B------:R-:W-:Y:S05]  /*09d0*/  @!P0 BRA `(.L_x_0) ;  /* 0x00029b8000008947 */ /* 0x000fea0003800000 */
[----:B------:R-:W2:Y:S04]  /*09e0*/  LDL R19, [R1+0xe4c] ;  /* 0x000e4c0001137983 */ /* 0x000ea80000100800 */
[----:B------:R-:W3:Y:S04]  /*09f0*/  LDL R13, [R1+0xe84] ;  /* 0x000e8400010d7983 */ /* 0x000ee80000100800 */
[----:B------:R-:W4:Y:S04]  /*0a00*/  LDL R7, [R1+0xe90] ;  /* 0x000e900001077983 */ /* 0x000f280000100800 */
[----:B------:R-:W4:Y:S04]  /*0a10*/  LDL R10, [R1+0xec0] ;  /* 0x000ec000010a7983 */ /* 0x000f280000100800 */
[----:B------:R-:W4:Y:S01]  /*0a20*/  LDL R11, [R1+0xeb4] ;  /* 0x000eb400010b7983 */ /* 0x000f220000100800 */
[----:B------:R-:W-:Y:S01]  /*0a30*/  IMAD.MOV.U32 R9, RZ, RZ, R27 ;  /* 0x000000ffff097224 */ /* 0x000fe200078e001b */
[----:B------:R-:W-:-:S02]  /*0a40*/  IABS R27, c[0x0][0x17c] ;  /* 0x00005f00001b7a13 */ /* 0x000fc40000000000 */
[----:B0-----:R-:W-:Y:S01]  /*0a50*/  IABS R0, c[0x0][0x178] ;  /* 0x00005e0000007a13 */ /* 0x001fe20000000000 */
[----:B------:R-:W-:Y:S01]  /*0a60*/  IMAD.MOV.U32 R6, RZ, RZ, R2 ;  /* 0x000000ffff067224 */ /* 0x000fe200078e0002 */
[----:B------:R-:W4:Y:S01]  /*0a70*/  LDL R14, [R1+0xeb8] ;  /* 0x000eb800010e7983 */ /* 0x000f220000100800 */
[----:B------:R-:W0:Y:S02]  /*0a80*/  I2F.RP R2, R27 ;  /* 0x0000001b00027306 */ /* 0x000e240000209400 */
[----:B------:R-:W-:-:S06]  /*0a90*/  IMAD.MOV.U32 R12, RZ, RZ, R0 ;  /* 0x000000ffff0c7224 */ /* 0x000fcc00078e0000 */
[----:B------:R-:W1:Y:S01]  /*0aa0*/  I2F.RP R0, R12 ;  /* 0x0000000c00007306 */ /* 0x000e620000209400 */
[----:B------:R-:W1:Y:S07]  /*0ab0*/  S2R R18, SR_TID.X ;  /* 0x0000000000127919 */ /* 0x000e6e0000002100 */
[----:B0-----:R-:W0:Y:S08]  /*0ac0*/  MUFU.RCP R2, R2 ;  /* 0x0000000200027308 */ /* 0x001e300000001000 */
[----:B-1----:R-:W1:Y:S01]  /*0ad0*/  MUFU.RCP R0, R0 ;  /* 0x0000000000007308 */ /* 0x002e620000001000 */
[----:B0-----:R-:W-:-:S07]  /*0ae0*/  IADD3 R2, R2, 0xffffffe, RZ ;  /* 0x0ffffffe02027810 */ /* 0x001fce0007ffe0ff */
[----:B------:R-:W0:Y:S01]  /*0af0*/  F2I.FTZ.U32.TRUNC.NTZ R5, R2 ;  /* 0x0000000200057305 */ /* 0x000e22000021f000 */
[----:B------:R-:W-:Y:S01]  /*0b00*/  IMAD.MOV.U32 R8, RZ, RZ, R3 ;  /* 0x000000ffff087224 */ /* 0x000fe200078e0003 */
[----:B-1----:R-:W-:Y:S01]  /*0b10*/  IADD3 R0, R0, 0xffffffe, RZ ;  /* 0x0ffffffe00007810 */ /* 0x002fe20007ffe0ff */
[----:B------:R-:W-:-:S05]  /*0b20*/  IMAD.SHL.U32 R17, R18, 0x2, RZ ;  /* 0x0000000212117824 */ /* 0x000fca00078e00ff */
[----:B------:R1:W0:Y:S01]  /*0b30*/  F2I.FTZ.U32.TRUNC.NTZ R3, R0 ;  /* 0x0000000000037305 */ /* 0x000222000021f000 */
[----:B-----5:R-:W-:Y:S02]  /*0b40*/  LOP3.LUT R16, R18, 0x7, RZ, 0xc0, !PT ;  /* 0x0000000712107812 */ /* 0x020fe400078ec0ff */
[----:B------:R-:W-:Y:S01]  /*0b50*/  LOP3.LUT R4, R17, 0x10, RZ, 0xc0, !PT ;  /* 0x0000001011047812 */ /* 0x000fe200078ec0ff */
[----:B------:R-:W-:-:S03]  /*0b60*/  IMAD.MOV.U32 R15, RZ, RZ, R25 ;  /* 0x000000ffff0f7224 */ /* 0x000fc600078e0019 */
[----:B------:R-:W-:Y:S01]  /*0b70*/  LOP3.LUT R4, R4, 0x60, R18, 0xf8, !PT ;  /* 0x0000006004047812 */ /* 0x000fe200078ef812 */
[----:B-1----:R-:W-:Y:S02]  /*0b80*/  IMAD R0, R16, 0x110, RZ ;  /* 0x0000011010007824 */ /* 0x002fe400078e02ff */
[----:B0-----:R-:W-:-:S03]  /*0b90*/  IMAD.MOV R25, RZ, RZ, -R5 ;  /* 0x000000ffff197224 */ /* 0x001fc600078e0a05 */
[----:B------:R-:W-:Y:S01]  /*0ba0*/  LOP3.LUT R16, R0, R4, RZ, 0x3c, !PT ;  /* 0x0000000400107212 */ /* 0x000fe200078e3cff */
[----:B------:R-:W-:Y:S02]  /*0bb0*/  IMAD R25, R25, R27, RZ ;  /* 0x0000001b19197224 */ /* 0x000fe400078e02ff */
[----:B------:R-:W-:Y:S02]  /*0bc0*/  IMAD.MOV.U32 R4, RZ, RZ, RZ ;  /* 0x000000ffff047224 */ /* 0x000fe400078e00ff */
[----:B------:R-:W-:Y:S02]  /*0bd0*/  IMAD.MOV R2, RZ, RZ, -R3 ;  /* 0x000000ffff027224 */ /* 0x000fe400078e0a03 */
[----:B------:R-:W-:-:S04]  /*0be0*/  IMAD.HI.U32 R25, R5, R25, R4 ;  /* 0x0000001905197227 */ /* 0x000fc800078e0004 */
[----:B------:R-:W-:Y:S02]  /*0bf0*/  IMAD R5, R2, R12, RZ ;  /* 0x0000000c02057224 */ /* 0x000fe400078e02ff */
[----:B------:R-:W-:-:S04]  /*0c00*/  IMAD.MOV.U32 R2, RZ, RZ, RZ ;  /* 0x000000ffff027224 */ /* 0x000fc800078e00ff */
[----:B------:R-:W-:Y:S01]  /*0c10*/  IMAD.HI.U32 R2, R3, R5, R2 ;  /* 0x0000000503027227 */ /* 0x000fe200078e0002 */
[----:B------:R-:W-:Y:S01]  /*0c20*/  STL [R1+0x24], R16 ;  /* 0x0000241001007387 */ /* 0x000fe20000100800 */
[----:B------:R-:W-:-:S03]  /*0c30*/  IABS R6, R6 ;  /* 0x0000000600067213 */ /* 0x000fc60000000000 */
[----:B------:R0:W-:Y:S01]  /*0c40*/  STL [R1+0x20], R2 ;  /* 0x0000200201007387 */ /* 0x0001e20000100800 */
[----:B------:R-:W-:Y:S02]  /*0c50*/  IABS R29, R29 ;  /* 0x0000001d001d7213 */ /* 0x000fe40000000000 */
[----:B--2---:R-:W-:-:S05]  /*0c60*/  IABS R0, R19 ;  /* 0x0000001300007213 */ /* 0x004fca0000000000 */
[----:B------:R-:W-:Y:S01]  /*0c70*/  IMAD.MOV.U32 R4, RZ, RZ, R0 ;  /* 0x000000ffff047224 */ /* 0x000fe200078e0000 */
[----:B---3--:R-:W-:-:S03]  /*0c80*/  IABS R0, R13 ;  /* 0x0000000d00007213 */ /* 0x008fc60000000000 */
[----:B0-----:R-:W-:Y:S01]  /*0c90*/  IMAD.HI.U32 R2, R25, R4, RZ ;  /* 0x0000000419027227 */ /* 0x001fe200078e00ff */
[----:B----4-:R-:W-:-:S03]  /*0ca0*/  IABS R3, R7 ;  /* 0x0000000700037213 */ /* 0x010fc60000000000 */
[----:B------:R-:W-:Y:S02]  /*0cb0*/  IMAD.MOV R2, RZ, RZ, -R2 ;  /* 0x000000ffff027224 */ /* 0x000fe400078e0a02 */
[----:B------:R-:W-:-:S04]  /*0cc0*/  IMAD.HI.U32 R7, R25, R6, RZ ;  /* 0x0000000619077227 */ /* 0x000fc800078e00ff */
[----:B------:R-:W-:-:S04]  /*0cd0*/  IMAD.HI.U32 R5, R25, R0, RZ ;  /* 0x0000000019057227 */ /* 0x000fc800078e00ff */
[----:B------:R-:W-:Y:S02]  /*0ce0*/  IMAD R12, R27, R2, R4 ;  /* 0x000000021b0c7224 */ /* 0x000fe400078e0204 */
[----:B------:R-:W-:-:S04]  /*0cf0*/  IMAD.HI.U32 R4, R25, R3, RZ ;  /* 0x0000000319047227 */ /* 0x000fc800078e00ff */
[----:B------:R-:W-:Y:S02]  /*0d00*/  IMAD.MOV R7, RZ, RZ, -R7 ;  /* 0x000000ffff077224 */ /* 0x000fe400078e0a07 */
[----:B------:R-:W-:Y:S02]  /*0d10*/  IMAD.MOV R5, RZ, RZ, -R5 ;  /* 0x000000ffff057224 */ /* 0x000fe400078e0a05 */
[----:B------:R-:W-:-:S04]  /*0d20*/  IMAD.HI.U32 R2, R25, R29, RZ ;  /* 0x0000001d19027227 */ /* 0x000fc800078e00ff */
[----:B------:R-:W-:Y:S02]  /*0d30*/  IMAD.MOV R4, RZ, RZ, -R4 ;  /* 0x000000ffff047224 */ /* 0x000fe400078e0a04 */
[C---:B------:R-:W-:Y:S02]  /*0d40*/  IMAD R6, R27.reuse, R7, R6 ;  /* 0x000000071b067224 */ /* 0x040fe400078e0206 */
[C---:B------:R-:W-:Y:S02]  /*0d50*/  IMAD R5, R27.reuse, R5, R0 ;  /* 0x000000051b057224 */ /* 0x040fe400078e0200 */
[----:B------:R-:W-:Y:S02]  /*0d60*/  IMAD.MOV R2, RZ, RZ, -R2 ;  /* 0x000000ffff027224 */ /* 0x000fe400078e0a02 */
[C---:B------:R-:W-:Y:S01]  /*0d70*/  IMAD R3, R27.reuse, R4, R3 ;  /* 0x000000041b037224 */ /* 0x040fe200078e0203 */
[----:B------:R-:W-:Y:S01]  /*0d80*/  STL [R1+0x10], R12 ;  /* 0x0000100c01007387 */ /* 0x000fe20000100800 */
[----:B------:R-:W-:Y:S01]  /*0d90*/  IMAD R29, R27, R2, R29 ;  /* 0x000000021b1d7224 */ /* 0x000fe200078e021d */
[----:B------:R-:W-:-:S02]  /*0da0*/  IABS R2, R9 ;  /* 0x0000000900027213 */ /* 0x000fc40000000000 */
[----:B------:R-:W-:Y:S01]  /*0db0*/  STL [R1+0xc], R6 ;  /* 0x00000c0601007387 */ /* 0x000fe20000100800 */
[----:B------:R-:W-:-:S03]  /*0dc0*/  IABS R4, R11 ;  /* 0x0000000b00047213 */ /* 0x000fc60000000000 */
[----:B------:R-:W-:Y:S04]  /*0dd0*/  STL [R1+0x8], R5 ;  /* 0x0000080501007387 */ /* 0x000fe80000100800 */
[----:B------:R0:W-:Y:S04]  /*0de0*/  STL [R1], R3 ;  /* 0x0000000301007387 */ /* 0x0001e80000100800 */
[----:B------:R-:W2:Y:S04]  /*0df0*/  LDL R9, [R1+0xeb0] ;  /* 0x000eb00001097983 */ /* 0x000ea80000100800 */
[----:B------:R-:W3:Y:S01]  /*0e00*/  LDL R11, [R1+0xea4] ;  /* 0x000ea400010b7983 */ /* 0x000ee20000100800 */
[----:B0-----:R-:W-:-:S03]  /*0e10*/  IABS R3, R10 ;  /* 0x0000000a00037213 */ /* 0x001fc60000000000 */
[----:B------:R-:W4:Y:S01]  /*0e20*/  LDL R10, [R1+0xea0] ;  /* 0x000ea000010a7983 */ /* 0x000f220000100800 */
[----:B------:R-:W-:Y:S02]  /*0e30*/  IABS R28, R28 ;  /* 0x0000001c001c7213 */ /* 0x000fe40000000000 */
[----:B------:R-:W-:-:S03]  /*0e40*/  IABS R0, R15 ;  /* 0x0000000f00007213 */ /* 0x000fc60000000000 */
[----:B------:R-:W-:-:S04]  /*0e50*/  IMAD.HI.U32 R7, R25, R28, RZ ;  /* 0x0000001c19077227 */ /* 0x000fc800078e00ff */
[----:B------:R-:W-:-:S04]  /*0e60*/  IMAD.HI.U32 R5, R25, R0, RZ ;  /* 0x0000000019057227 */ /* 0x000fc800078e00ff */
[----:B------:R-:W-:Y:S02]  /*0e70*/  IMAD.MOV R7, RZ, RZ, -R7 ;  /* 0x000000ffff077224 */ /* 0x000fe400078e0a07 */
[----:B------:R-:W-:-:S04]  /*0e80*/  IMAD.HI.U32 R6, R25, R2, RZ ;  /* 0x0000000219067227 */ /* 0x000fc800078e00ff */
[----:B------:R-:W-:Y:S02]  /*0e90*/  IMAD.MOV.U32 R15, RZ, RZ, R8 ;  /* 0x000000ffff0f7224 */ /* 0x000fe400078e0008 */
[----:B------:R-:W-:Y:S02]  /*0ea0*/  IMAD.MOV R5, RZ, RZ, -R5 ;  /* 0x000000ffff057224 */ /* 0x000fe400078e0a05 */
[----:B------:R-:W-:Y:S02]  /*0eb0*/  IMAD R28, R27, R7, R28 ;  /* 0x000000071b1c7224 */ /* 0x000fe400078e021c */
[----:B------:R-:W-:-:S04]  /*0ec0*/  IMAD.HI.U32 R8, R25, R3, RZ ;  /* 0x0000000319087227 */ /* 0x000fc800078e00ff */
[----:B------:R-:W-:-:S04]  /*0ed0*/  IMAD.HI.U32 R7, R25, R4, RZ ;  /* 0x0000000419077227 */ /* 0x000fc800078e00ff */
[----:B------:R-:W-:Y:S02]  /*0ee0*/  IMAD.MOV R6, RZ, RZ, -R6 ;  /* 0x000000ffff067224 */ /* 0x000fe400078e0a06 */
[C---:B------:R-:W-:Y:S02]  /*0ef0*/  IMAD R0, R27.reuse, R5, R0 ;  /* 0x000000051b007224 */ /* 0x040fe400078e0200 */
[----:B------:R-:W-:Y:S02]  /*0f00*/  IMAD.MOV R8, RZ, RZ, -R8 ;  /* 0x000000ffff087224 */ /* 0x000fe400078e0a08 */
[----:B------:R-:W-:Y:S02]  /*0f10*/  IMAD.MOV R7, RZ, RZ, -R7 ;  /* 0x000000ffff077224 */ /* 0x000fe400078e0a07 */
[C---:B------:R-:W-:Y:S01]  /*0f20*/  IMAD R2, R27.reuse, R6, R2 ;  /* 0x000000061b027224 */ /* 0x040fe200078e0202 */
[----:B------:R-:W-:Y:S01]  /*0f30*/  STL [R1+0xff4], R0 ;  /* 0x000ff40001007387 */ /* 0x000fe20000100800 */
[----:B------:R-:W-:-:S02]  /*0f40*/  IMAD R3, R27, R8, R3 ;  /* 0x000000081b037224 */ /* 0x000fc400078e0203 */
[----:B------:R-:W-:Y:S01]  /*0f50*/  IMAD R4, R27, R7, R4 ;  /* 0x000000071b047224 */ /* 0x000fe200078e0204 */
[----:B------:R-:W4:Y:S01]  /*0f60*/  LDL R16, [R1+0xe94] ;  /* 0x000e940001107983 */ /* 0x000f220000100800 */
[----:B------:R-:W-:-:S03]  /*0f70*/  IABS R5, R14 ;  /* 0x0000000e00057213 */ /* 0x000fc60000000000 */
[----:B------:R-:W-:Y:S01]  /*0f80*/  STL [R1+0xff0], R2 ;  /* 0x000ff00201007387 */ /* 0x000fe20000100800 */
[----:B------:R-:W-:-:S03]  /*0f90*/  IABS R6, R15 ;  /* 0x0000000f00067213 */ /* 0x000fc60000000000 */
[----:B------:R-:W4:Y:S04]  /*0fa0*/  LDL R17, [R1+0xe98] ;  /* 0x000e980001117983 */ /* 0x000f280000100800 */
[----:B------:R0:W-:Y:S04]  /*0fb0*/  STL [R1+0xfec], R3 ;  /* 0x000fec0301007387 */ /* 0x0001e80000100800 */
[----:B------:R-:W-:Y:S04]  /*0fc0*/  STL [R1+0xff8], R4 ;  /* 0x000ff80401007387 */ /* 0x000fe80000100800 */
[----:B------:R-:W4:Y:S01]  /*0fd0*/  LDL R14, [R1+0xe8c] ;  /* 0x000e8c00010e7983 */ /* 0x000f220000100800 */
[----:B------:R-:W-:-:S03]  /*0fe0*/  IMAD.HI.U32 R12, R25, R5, RZ ;  /* 0x00000005190c7227 */ /* 0x000fc600078e00ff */
[----:B------:R-:W4:Y:S01]  /*0ff0*/  LDL R15, [R1+0xe7c] ;  /* 0x000e7c00010f7983 */ /* 0x000f220000100800 */
[----:B------:R-:W-:-:S03]  /*1000*/  IMAD.MOV R12, RZ, RZ, -R12 ;  /* 0x000000ffff0c7224 */ /* 0x000fc600078e0a0c */
[----:B------:R-:W4:Y:S01]  /*1010*/  LDL R18, [R1+0xe88] ;  /* 0x000e880001127983 */ /* 0x000f220000100800 */
[----:B------:R-:W-:-:S03]  /*1020*/  IMAD R5, R27, R12, R5 ;  /* 0x0000000c1b057224 */ /* 0x000fc600078e0205 */
[----:B------:R-:W4:Y:S04]  /*1030*/  LDL R19, [R1+0xe80] ;  /* 0x000e800001137983 */ /* 0x000f280000100800 */
[----:B------:R1:W-:Y:S01]  /*1040*/  STL [R1+0xffc], R5 ;  /* 0x000ffc0501007387 */ /* 0x0003e20000100800 */
[----:B--2---:R-:W-:Y:S02]  /*1050*/  IABS R7, R9 ;  /* 0x0000000900077213 */ /* 0x004fe40000000000 */
[----:B---3--:R-:W-:Y:S02]  /*1060*/  IABS R9, R11 ;  /* 0x0000000b00097213 */ /* 0x008fe40000000000 */
[----:B----4-:R-:W-:Y:S01]  /*1070*/  IABS R8, R10 ;  /* 0x0000000a00087213 */ /* 0x010fe20000000000 */
[----:B------:R-:W-:-:S04]  /*1080*/  IMAD.HI.U32 R10, R25, R6, RZ ;  /* 0x00000006190a7227 */ /* 0x000fc800078e00ff */
[----:B------:R-:W-:-:S04]  /*1090*/  IMAD.HI.U32 R11, R25, R7, RZ ;  /* 0x00000007190b7227 */ /* 0x000fc800078e00ff */
[----:B------:R-:W-:-:S04]  /*10a0*/  IMAD.HI.U32 R13, R25, R8, RZ ;  /* 0x00000008190d7227 */ /* 0x000fc800078e00ff */
[----:B------:R-:W-:-:S04]  /*10b0*/  IMAD.HI.U32 R12, R25, R9, RZ ;  /* 0x00000009190c7227 */ /* 0x000fc800078e00ff */
[----:B------:R-:W-:Y:S02]  /*10c0*/  IMAD.MOV R10, RZ, RZ, -R10 ;  /* 0x000000ffff0a7224 */ /* 0x000fe400078e0a0a */
[----:B------:R-:W-:Y:S02]  /*10d0*/  IMAD.MOV R11, RZ, RZ, -R11 ;  /* 0x000000ffff0b7224 */ /* 0x000fe400078e0a0b */
[----:B------:R-:W-:Y:S02]  /*10e0*/  IMAD.MOV R13, RZ, RZ, -R13 ;  /* 0x000000ffff0d7224 */ /* 0x000fe400078e0a0d */
[----:B------:R-:W-:Y:S02]  /*10f0*/  IMAD.MOV R12, RZ, RZ, -R12 ;  /* 0x000000ffff0c7224 */ /* 0x000fe400078e0a0c */
[C---:B------:R-:W-:Y:S02]  /*1100*/  IMAD R6, R27.reuse, R10, R6 ;  /* 0x0000000a1b067224 */ /* 0x040fe400078e0206 */
[----:B------:R-:W-:-:S02]  /*1110*/  IMAD R7, R27, R11, R7 ;  /* 0x0000000b1b077224 */ /* 0x000fc400078e0207 */
[C---:B------:R-:W-:Y:S02]  /*1120*/  IMAD R8, R27.reuse, R13, R8 ;  /* 0x0000000d1b087224 */ /* 0x040fe400078e0208 */
[----:B------:R-:W-:Y:S01]  /*1130*/  IMAD R9, R27, R12, R9 ;  /* 0x0000000c1b097224 */ /* 0x000fe200078e0209 */
[----:B------:R-:W-:Y:S04]  /*1140*/  STL [R1+0x1000], R6 ;  /* 0x0010000601007387 */ /* 0x000fe80000100800 */
[----:B------:R2:W-:Y:S04]  /*1150*/  STL [R1+0x1004], R7 ;  /* 0x0010040701007387 */ /* 0x0005e80000100800 */
[----:B------:R-:W-:Y:S04]  /*1160*/  STL [R1+0x1008], R8 ;  /* 0x0010080801007387 */ /* 0x000fe80000100800 */
[----:B------:R3:W-:Y:S04]  /*1170*/  STL [R1+0xfe8], R9 ;  /* 0x000fe80901007387 */ /* 0x0007e80000100800 */
[----:B0-----:R-:W4:Y:S04]  /*1180*/  LDL R3, [R1+0xe64] ;  /* 0x000e640001037983 */ /* 0x001f280000100800 */
[----:B------:R-:W2:Y:S04]  /*1190*/  LDL R2, [R1+0xe50] ;  /* 0x000e500001027983 */ /* 0x000ea80000100800 */
[----:B------:R-:W2:Y:S01]  /*11a0*/  LDL R0, [R1+0xe20] ;  /* 0x000e200001007983 */ /* 0x000ea20000100800 */
[----:B------:R-:W-:-:S02]  /*11b0*/  IABS R10, R16 ;  /* 0x00000010000a7213 */ /* 0x000fc40000000000 */
[----:B------:R-:W-:Y:S01]  /*11c0*/  IABS R11, R17 ;  /* 0x00000011000b7213 */ /* 0x000fe20000000000 */
[----:B-1----:R-:W3:Y:S02]  /*11d0*/  LDL R5, [R1+0xe5c] ;  /* 0x000e5c0001057983 */ /* 0x002ee40000100800 */
[C---:B------:R-:W-:Y:S01]  /*11e0*/  IMAD.HI.U32 R16, R25.reuse, R10, RZ ;  /* 0x0000000a19107227 */ /* 0x040fe200078e00ff */
[----:B------:R-:W-:Y:S01]  /*11f0*/  IABS R20, R20 ;  /* 0x0000001400147213 */ /* 0x000fe20000000000 */
[----:B------:R-:W3:Y:S01]  /*1200*/  LDL R4, [R1+0xe48] ;  /* 0x000e480001047983 */ /* 0x000ee20000100800 */
[----:B------:R-:W-:Y:S01]  /*1210*/  IABS R13, R14 ;  /* 0x0000000e000d7213 */ /* 0x000fe20000000000 */
[----:B------:R-:W-:Y:S01]  /*1220*/  IMAD.MOV R16, RZ, RZ, -R16 ;  /* 0x000000ffff107224 */ /* 0x000fe200078e0a10 */
[----:B------:R-:W-:Y:S01]  /*1230*/  IABS R14, R15 ;  /* 0x0000000f000e7213 */ /* 0x000fe20000000000 */
[----:B------:R-:W-:Y:S01]  /*1240*/  IMAD.HI.U32 R15, R25, R11, RZ ;  /* 0x0000000b190f7227 */ /* 0x000fe200078e00ff */
[----:B------:R-:W-:-:S03]  /*1250*/  IABS R12, R18 ;  /* 0x00000012000c7213 */ /* 0x000fc60000000000 */
[----:B------:R-:W-:Y:S02]  /*1260*/  IMAD.MOV R15, RZ, RZ, -R15 ;  /* 0x000000ffff0f7224 */ /* 0x000fe400078e0a0f */
[----:B------:R-:W-:-:S04]  /*1270*/  IMAD.HI.U32 R17, R25, R13, RZ ;  /* 0x0000000d19117227 */ /* 0x000fc800078e00ff */
[----:B------:R-:W-:Y:S02]  /*1280*/  IMAD R10, R27, R16, R10 ;  /* 0x000000101b0a7224 */ /* 0x000fe400078e020a */
[----:B------:R-:W-:-:S04]  /*1290*/  IMAD.HI.U32 R16, R25, R14, RZ ;  /* 0x0000000e19107227 */ /* 0x000fc800078e00ff */
[----:B------:R-:W-:Y:S01]  /*12a0*/  IMAD R11, R27, R15, R11 ;  /* 0x0000000f1b0b7224 */ /* 0x000fe200078e020b */
[----:B------:R-:W-:Y:S01]  /*12b0*/  IABS R15, R19 ;  /* 0x00000013000f7213 */ /* 0x000fe20000000000 */
[----:B------:R-:W-:Y:S02]  /*12c0*/  IMAD.MOV R17, RZ, RZ, -R17 ;  /* 0x000000ffff117224 */ /* 0x000fe400078e0a11 */
[----:B------:R-:W-:-:S04]  /*12d0*/  IMAD.HI.U32 R18, R25, R12, RZ ;  /* 0x0000000c19127227 */ /* 0x000fc800078e00ff */
[----:B------:R-:W-:Y:S02]  /*12e0*/  IMAD.MOV R16, RZ, RZ, -R16 ;  /* 0x000000ffff107224 */ /* 0x000fe400078e0a10 */
[----:B------:R-:W-:Y:S01]  /*12f0*/  IMAD R13, R27, R17, R13 ;  /* 0x000000111b0d7224 */ /* 0x000fe200078e020d */
[----:B------:R-:W-:Y:S01]  /*1300*/  IABS R17, R21 ;  /* 0x0000001500117213 */ /* 0x000fe20000000000 */
[----:B------:R-:W-:Y:S02]  /*1310*/  IMAD.MOV R18, RZ, RZ, -R18 ;  /* 0x000000ffff127224 */ /* 0x000fe400078e0a12 */
[----:B------:R-:W-:Y:S01]  /*1320*/  IMAD.HI.U32 R21, R25, R15, RZ ;  /* 0x0000000f19157227 */ /* 0x000fe200078e00ff */
[----:B------:R-:W-:-:S03]  /*1330*/  IABS R19, R22 ;  /* 0x0000001600137213 */ /* 0x000fc60000000000 */
[----:B------:R-:W-:Y:S02]  /*1340*/  IMAD R14, R27, R16, R14 ;  /* 0x000000101b0e7224 */ /* 0x000fe400078e020e */
[----:B------:R-:W-:-:S04]  /*1350*/  IMAD.HI.U32 R16, R25, R20, RZ ;  /* 0x0000001419107227 */ /* 0x000fc800078e00ff */
[----:B------:R-:W-:Y:S01]  /*1360*/  IMAD R12, R27, R18, R12 ;  /* 0x000000121b0c7224 */ /* 0x000fe200078e020c */
[----:B------:R-:W-:Y:S01]  /*1370*/  IABS R18, R24 ;  /* 0x0000001800127213 */ /* 0x000fe20000000000 */
[----:B------:R-:W-:Y:S02]  /*1380*/  IMAD.MOV R21, RZ, RZ, -R21 ;  /* 0x000000ffff157224 */ /* 0x000fe400078e0a15 */
[----:B------:R-:W-:Y:S02]  /*1390*/  IMAD.MOV R16, RZ, RZ, -R16 ;  /* 0x000000ffff107224 */ /* 0x000fe400078e0a10 */
[----:B------:R-:W-:-:S04]  /*13a0*/  IMAD.HI.U32 R24, R25, R19, RZ ;  /* 0x0000001319187227 */ /* 0x000fc800078e00ff */
[----:B------:R-:W-:Y:S02]  /*13b0*/  IMAD R15, R27, R21, R15 ;  /* 0x000000151b0f7224 */ /* 0x000fe400078e020f */
[----:B------:R-:W-:Y:S01]  /*13c0*/  IMAD.HI.U32 R21, R25, R18, RZ ;  /* 0x0000001219157227 */ /* 0x000fe200078e00ff */
[----:B------:R-:W-:-:S03]  /*13d0*/  IABS R23, R23 ;  /* 0x0000001700177213 */ /* 0x000fc60000000000 */
[C---:B------:R-:W-:Y:S02]  /*13e0*/  IMAD R16, R27.reuse, R16, R20 ;  /* 0x000000101b107224 */ /* 0x040fe400078e0214 */
[----:B------:R-:W-:Y:S02]  /*13f0*/  IMAD.MOV R24, RZ, RZ, -R24 ;  /* 0x000000ffff187224 */ /* 0x000fe400078e0a18 */
[----:B------:R-:W-:Y:S01]  /*1400*/  IMAD.MOV R21, RZ, RZ, -R21 ;  /* 0x000000ffff157224 */ /* 0x000fe200078e0a15 */
[----:B------:R-:W-:Y:S01]  /*1410*/  IABS R26, R26 ;  /* 0x0000001a001a7213 */ /* 0x000fe20000000000 */
[----:B------:R-:W-:Y:S02]  /*1420*/  IMAD R19, R27, R24, R19 ;  /* 0x000000181b137224 */ /* 0x000fe400078e0213 */
[----:B------:R-:W-:-:S04]  /*1430*/  IMAD.HI.U32 R22, R25, R17, RZ ;  /* 0x0000001119167227 */ /* 0x000fc800078e00ff */
[----:B------:R-:W-:Y:S02]  /*1440*/  IMAD R18, R27, R21, R18 ;  /* 0x000000151b127224 */ /* 0x000fe400078e0212 */
[----:B------:R-:W-:Y:S02]  /*1450*/  IMAD.MOV.U32 R21, RZ, RZ, R23 ;  /* 0x000000ffff157224 */ /* 0x000fe400078e0017 */
[----:B------:R-:W-:-:S04]  /*1460*/  IMAD.MOV R22, RZ, RZ, -R22 ;  /* 0x000000ffff167224 */ /* 0x000fc800078e0a16 */
[----:B------:R-:W-:Y:S01]  /*1470*/  IMAD R17, R27, R22, R17 ;  /* 0x000000161b117224 */ /* 0x000fe200078e0211 */
[----:B----4-:R-:W-:-:S05]  /*1480*/  IABS R20, R3 ;  /* 0x0000000300147213 */ /* 0x010fca0000000000 */
[----:B------:R-:W-:-:S04]  /*1490*/  IMAD.HI.U32 R24, R25, R20, RZ ;  /* 0x0000001419187227 */ /* 0x000fc800078e00ff */
[----:B--2---:R-:W-:Y:S02]  /*14a0*/  IMAD.MOV R7, RZ, RZ, -R24 ;  /* 0x000000ffff077224 */ /* 0x004fe400078e0a18 */
[----:B------:R-:W-:Y:S02]  /*14b0*/  IMAD.MOV.U32 R24, RZ, RZ, R26 ;  /* 0x000000ffff187224 */ /* 0x000fe400078e001a */
[----:B------:R-:W-:Y:S01]  /*14c0*/  IMAD.HI.U32 R26, R25, R21, RZ ;  /* 0x00000015191a7227 */ /* 0x000fe200078e00ff */
[----:B------:R-:W-:Y:S02]  /*14d0*/  IABS R22, R2 ;  /* 0x0000000200167213 */ /* 0x000fe40000000000 */
[----:B------:R-:W2:Y:S01]  /*14e0*/  LDL.LU R2, [R1+0x10] ;  /* 0x0000100001027983 */ /* 0x000ea20000300800 */
[----:B------:R-:W-:Y:S01]  /*14f0*/  IMAD.MOV R26, RZ, RZ, -R26 ;  /* 0x000000ffff1a7224 */ /* 0x000fe200078e0a1a */
[----:B------:R-:W-:Y:S02]  /*1500*/  IABS R23, R0 ;  /* 0x0000000000177213 */ /* 0x000fe40000000000 */
[----:B------:R-:W4:Y:S01]  /*1510*/  LDL.LU R3, [R1+0xc] ;  /* 0x00000c0001037983 */ /* 0x000f220000300800 */
[----:B------:R-:W-:-:S03]  /*1520*/  IMAD R21, R27, R26, R21 ;  /* 0x0000001a1b157224 */ /* 0x000fc600078e0215 */
[----:B------:R-:W4:Y:S04]  /*1530*/  LDL R6, [R1+0x8] ;  /* 0x0000080001067983 */ /* 0x000f280000100800 */
[----:B------:R-:W4:Y:S04]  /*1540*/  LDL.LU R0, [R1+0x20] ;  /* 0x0000200001007983 */ /* 0x000f280000300800 */
[----:B---3--:R-:W3:Y:S04]  /*1550*/  LDL.LU R9, [R1] ;  /* 0x0000000001097983 */ /* 0x008ee80000300800 */
[----:B------:R-:W3:Y:S01]  /*1560*/  LDL R26, [R1+0xe58] ;  /* 0x000e5800011a7983 */ /* 0x000ee20000100800 */
[----:B------:R-:W-:-:S04]  /*1570*/  IMAD.HI.U32 R8, R25, R22, RZ ;  /* 0x0000001619087227 */ /* 0x000fc800078e00ff */
[----:B------:R-:W-:-:S04]  /*1580*/  IMAD.MOV R8, RZ, RZ, -R8 ;  /* 0x000000ffff087224 */ /* 0x000fc800078e0a08 */
[C---:B------:R-:W-:Y:S01]  /*1590*/  IMAD R22, R27.reuse, R8, R22 ;  /* 0x000000081b167224 */ /* 0x040fe200078e0216 */
[----:B------:R-:W-:Y:S01]  /*15a0*/  IABS R5, R5 ;  /* 0x0000000500057213 */ /* 0x000fe20000000000 */
[C---:B------:R-:W-:Y:S01]  /*15b0*/  IMAD R20, R27.reuse, R7, R20 ;  /* 0x000000071b147224 */ /* 0x040fe200078e0214 */
[----:B------:R-:W-:Y:S01]  /*15c0*/  ISETP.GT.U32.AND P3, PT, R27, R29, PT ;  /* 0x0000001d1b00720c */ /* 0x000fe20003f64070 */
[----:B------:R-:W-:Y:S01]  /*15d0*/  IMAD.HI.U32 R7, R25, R24, RZ ;  /* 0x0000001819077227 */ /* 0x000fe200078e00ff */
[----:B------:R-:W-:-:S03]  /*15e0*/  ISETP.GT.U32.AND P4, PT, R27, R28, PT ;  /* 0x0000001c1b00720c */ /* 0x000fc60003f84070 */
[----:B------:R-:W-:Y:S01]  /*15f0*/  IMAD.MOV R7, RZ, RZ, -R7 ;  /* 0x000000ffff077224 */ /* 0x000fe200078e0a07 */
[----:B------:R-:W-:-:S03]  /*1600*/  IABS R4, R4 ;  /* 0x0000000400047213 */ /* 0x000fc60000000000 */
[----:B------:R-:W-:-:S04]  /*1610*/  IMAD R24, R27, R7, R24 ;  /* 0x000000071b187224 */ /* 0x000fc800078e0218 */
[--C-:B------:R-:W-:Y:S02]  /*1620*/  @!P3 IMAD.IADD R29, R29, 0x1, -R27.reuse ;  /* 0x000000011d1db824 */ /* 0x100fe400078e0a1b */
[----:B------:R-:W-:Y:S01]  /*1630*/  @!P4 IMAD.IADD R28, R28, 0x1, -R27 ;  /* 0x000000011c1cc824 */ /* 0x000fe200078e0a1b */
[----:B--2---:R-:W-:Y:S02]  /*1640*/  ISETP.GT.U32.AND P0, PT, R27, R2, PT ;  /* 0x000000021b00720c */ /* 0x004fe40003f04070 */
[----:B---3--:R-:W-:-:S05]  /*1650*/  IABS R26, R26 ;  /* 0x0000001a001a7213 */ /* 0x008fca0000000000 */
[----:B------:R-:W-:Y:S02]  /*1660*/  IMAD.MOV.U32 R8, RZ, RZ, R26 ;  /* 0x000000ffff087224 */ /* 0x000fe400078e001a */
[----:B------:R-:W-:-:S04]  /*1670*/  IMAD.HI.U32 R26, R25, R23, RZ ;  /* 0x00000017191a7227 */ /* 0x000fc800078e00ff */
[----:B------:R-:W-:-:S04]  /*1680*/  IMAD.MOV R26, RZ, RZ, -R26 ;  /* 0x000000ffff1a7224 */ /* 0x000fc800078e0a1a */
[C---:B------:R-:W-:Y:S01]  /*1690*/  IMAD R23, R27.reuse, R26, R23 ;  /* 0x0000001a1b177224 */ /* 0x040fe200078e0217 */
[C---:B----4-:R-:W-:Y:S02]  /*16a0*/  ISETP.GT.U32.AND P1, PT, R27.reuse, R6, PT ;  /* 0x000000061b00720c */ /* 0x050fe40003f24070 */
[C---:B------:R-:W-:Y:S02]  /*16b0*/  ISETP.GT.U32.AND P5, PT, R27.reuse, R3, PT ;  /* 0x000000031b00720c */ /* 0x040fe40003fa4070 */
[C---:B------:R-:W-:Y:S02]  /*16c0*/  ISETP.GT.U32.AND P6, PT, R27.reuse, R23, PT ;  /* 0x000000171b00720c */ /* 0x040fe40003fc4070 */
[----:B------:R-:W-:Y:S01]  /*16d0*/  ISETP.GT.U32.AND P2, PT, R27, R9, PT ;  /* 0x000000091b00720c */ /* 0x000fe20003f44070 */
[----:B------:R-:W-:Y:S02]  /*16e0*/  IMAD.MOV.U32 R26, RZ, RZ, R5 ;  /* 0x000000ffff1a7224 */ /* 0x000fe400078e0005 */
[----:B------:R-:W-:-:S04]  /*16f0*/  IMAD.HI.U32 R5, R25, R8, RZ ;  /* 0x0000000819057227 */ /* 0x000fc800078e00ff */
[----:B------:R-:W-:Y:S02]  /*1700*/  IMAD.MOV R7, RZ, RZ, -R5 ;  /* 0x000000ffff077224 */ /* 0x000fe400078e0a05 */
[----:B------:R-:W-:-:S04]  /*1710*/  IMAD.HI.U32 R5, R25, R26, RZ ;  /* 0x0000001a19057227 */ /* 0x000fc800078e00ff */
[--C-:B------:R-:W-:Y:S02]  /*1720*/  @!P1 IMAD.IADD R6, R6, 0x1, -R27.reuse ;  /* 0x0000000106069824 */ /* 0x100fe400078e0a1b */
[--C-:B------:R-:W-:Y:S02]  /*1730*/  @!P6 IMAD.IADD R23, R23, 0x1, -R27.reuse ;  /* 0x000000011717e824 */ /* 0x100fe400078e0a1b */
[--C-:B------:R-:W-:Y:S02]  /*1740*/  @!P0 IMAD.IADD R2, R2, 0x1, -R27.reuse ;  /* 0x0000000102028824 */ /* 0x100fe400078e0a1b */
[--C-:B------:R-:W-:Y:S02]  /*1750*/  @!P5 IMAD.IADD R3, R3, 0x1, -R27.reuse ;  /* 0x000000010303d824 */ /* 0x100fe400078e0a1b */
[----:B------:R-:W-:Y:S02]  /*1760*/  @!P2 IMAD.IADD R9, R9, 0x1, -R27 ;  /* 0x000000010909a824 */ /* 0x000fe400078e0a1b */
[----:B------:R-:W-:-:S02]  /*1770*/  IMAD R25, R27, R7, R8 ;  /* 0x000000071b197224 */ /* 0x000fc400078e0208 */
[----:B------:R-:W-:Y:S01]  /*1780*/  IMAD.MOV R5, RZ, RZ, -R5 ;  /* 0x000000ffff057224 */ /* 0x000fe200078e0a05 */
[----:B------:R-:W2:Y:S01]  /*1790*/  LDL.LU R8, [R1+0x1008] ;  /* 0x0010080001087983 */ /* 0x000ea20000300800 */
[----:B------:R-:W-:Y:S01]  /*17a0*/  IMAD.HI.U32 R0, R0, R4, RZ ;  /* 0x0000000400007227 */ /* 0x000fe200078e00ff */
[C---:B------:R-:W-:Y:S02]  /*17b0*/  ISETP.GT.U32.AND P0, PT, R27.reuse, R23, PT ;  /* 0x000000171b00720c */ /* 0x040fe40003f04070 */
[----:B------:R-:W3:Y:S01]  /*17c0*/  LDL.LU R7, [R1+0x1004] ;  /* 0x0010040001077983 */ /* 0x000ee20000300800 */
[C---:B------:R-:W-:Y:S01]  /*17d0*/  ISETP.GT.U32.AND P2, PT, R27.reuse, R3, PT ;  /* 0x000000031b00720c */ /* 0x040fe20003f44070 */
[C---:B------:R-:W-:Y:S01]  /*17e0*/  IMAD R26, R27.reuse, R5, R26 ;  /* 0x000000051b1a7224 */ /* 0x040fe200078e021a */
[C---:B------:R-:W-:Y:S01]  /*17f0*/  ISETP.GT.U32.AND P3, PT, R27.reuse, R6, PT ;  /* 0x000000061b00720c */ /* 0x040fe20003f64070 */
[----:B------:R0:W-:Y:S01]  /*1800*/  @!P1 STL [R1+0x8], R6 ;  /* 0x0000080601009387 */ /* 0x0001e20000100800 */
[----:B------:R-:W-:-:S02]  /*1810*/  ISETP.GT.U32.AND P1, PT, R27, R2, PT ;  /* 0x000000021b00720c */ /* 0x000fc40003f24070 */
[C---:B------:R-:W-:Y:S02]  /*1820*/  ISETP.GT.U32.AND P4, PT, R27.reuse, R9, PT ;  /* 0x000000091b00720c */ /* 0x040fe40003f84070 */
[----:B------:R-:W-:Y:S01]  /*1830*/  ISETP.GT.U32.AND P5, PT, R27, R29, PT ;  /* 0x0000001d1b00720c */ /* 0x000fe20003fa4070 */
[----:B------:R-:W-:Y:S01]  /*1840*/  IMAD.MOV R0, RZ, RZ, -R0 ;  /* 0x000000ffff007224 */ /* 0x000fe200078e0a00 */
[----:B------:R-:W-:Y:S01]  /*1850*/  IABS R27, c[0x0][0x178] ;  /* 0x00005e00001b7a13 */ /* 0x000fe20000000000 */
[----:B0-----:R-:W4:Y:S04]  /*1860*/  LDL.LU R6, [R1+0x1000] ;  /* 0x0010000001067983 */ /* 0x001f280000300800 */
[----:B------:R-:W-:Y:S01]  /*1870*/  IMAD R27, R27, R0, R4 ;  /* 0x000000001b1b7224 */ /* 0x000fe200078e0204 */
[----:B------:R-:W2:Y:S04]  /*1880*/  LDL.LU R5, [R1+0xffc] ;  /* 0x000ffc0001057983 */ /* 0x000ea80000300800 */
[----:B------:R-:W2:Y:S04]  /*1890*/  LDL.LU R4, [R1+0xff8] ;  /* 0x000ff80001047983 */ /* 0x000ea80000300800 */
[----:B------:R-:W2:Y:S04]  /*18a0*/  LDL.LU R0, [R1+0xff4] ;  /* 0x000ff40001007983 */ /* 0x000ea80000300800 */
[----:B------:R0:W-:Y:S02]  /*18b0*/  STL [R1+0x4], R27 ;  /* 0x0000041b01007387 */ /* 0x0001e40000100800 */
[----:B0-----:R-:W-:-:S05]  /*18c0*/  IABS R27, c[0x0][0x17c] ;  /* 0x00005f00001b7a13 */ /* 0x001fca0000000000 */
[----:B------:R-:W-:-:S05]  /*18d0*/  @!P0 IMAD.IADD R23, R23, 0x1, -R27 ;  /* 0x0000000117178824 */ /* 0x000fca00078e0a1b */
[----:B------:R0:W-:Y:S04]  /*18e0*/  STL [R1+0xfa8], R23 ;  /* 0x000fa81701007387 */ /* 0x0001e80000100800 */
[----:B0-----:R-:W4:Y:S01]  /*18f0*/  LDL.LU R23, [R1+0x8] ;  /* 0x0000080001177983 */ /* 0x001f220000300800 */
[--C-:B------:R-:W-:Y:S02]  /*1900*/  @!P1 IMAD.IADD R2, R2, 0x1, -R27.reuse ;  /* 0x0000000102029824 */ /* 0x100fe400078e0a1b */
[----:B------:R-:W-:-:S03]  /*1910*/  @!P2 IMAD.IADD R3, R3, 0x1, -R27 ;  /* 0x000000010303a824 */ /* 0x000fc600078e0a1b */
[----:B------:R0:W-:Y:S01]  /*1920*/  STL [R1+0x10], R2 ;  /* 0x0000100201007387 */ /* 0x0001e20000100800 */
[----:B------:R-:W-:-:S03]  /*1930*/  ISETP.GT.U32.AND P6, PT, R27, R28, PT ;  /* 0x0000001c1b00720c */ /* 0x000fc60003fc4070 */
[----:B0-----:R-:W4:Y:S04]  /*1940*/  LDL.LU R2, [R1+0xff0] ;  /* 0x000ff00001027983 */ /* 0x001f280000300800 */
[----:B------:R0:W-:Y:S01]  /*1950*/  STL [R1+0xc], R3 ;  /* 0x00000c0301007387 */ /* 0x0001e20000100800 */
[----:B------:R-:W-:-:S03]  /*1960*/  @!P4 IMAD.IADD R9, R9, 0x1, -R27 ;  /* 0x000000010909c824 */ /* 0x000fc600078e0a1b */
[----:B0-----:R-:W4:Y:S02]  /*1970*/  LDL.LU R3, [R1+0xfec] ;  /* 0x000fec0001037983 */ /* 0x001f240000300800 */
[--C-:B------:R-:W-:Y:S02]  /*1980*/  @!P6 IMAD.IADD R28, R28, 0x1, -R27.reuse ;  /* 0x000000011c1ce824 */ /* 0x100fe400078e0a1b */
[----:B------:R-:W-:Y:S01]  /*1990*/  @!P5 IMAD.IADD R29, R29, 0x1, -R27 ;  /* 0x000000011d1dd824 */ /* 0x000fe200078e0a1b */
[C---:B---3--:R-:W-:Y:S02]  /*19a0*/  ISETP.GT.U32.AND P6, PT, R27.reuse, R7, PT ;  /* 0x000000071b00720c */ /* 0x048fe40003fc4070 */
[----:B--2---:R-:W-:-:S11]  /*19b0*/  ISETP.GT.U32.AND P0, PT, R27, R0, PT ;  /* 0x000000001b00720c */ /* 0x004fd60003f04070 */
[--C-:B------:R-:W-:Y:S02]  /*19c0*/  @!P6 IMAD.IADD R7, R7, 0x1, -R27.reuse ;  /* 0x000000010707e824 */ /* 0x100fe400078e0a1b */
[--C-:B------:R-:W-:Y:S02]  /*19d0*/  @!P0 IMAD.IADD R0, R0, 0x1, -R27.reuse ;  /* 0x0000000100008824 */ /* 0x100fe400078e0a1b */
[----:B----4-:R-:W-:-:S05]  /*19e0*/  @!P3 IMAD.IADD R23, R23, 0x1, -R27 ;  /* 0x000000011717b824 */ /* 0x010fca00078e0a1b */
[----:B------:R-:W-:Y:S04]  /*19f0*/  STL [R1+0xfc8], R23 ;  /* 0x000fc81701007387 */ /* 0x000fe80000100800 */
[----:B------:R0:W-:Y:S04]  /*1a00*/  STL [R1], R9 ;  /* 0x0000000901007387 */ /* 0x0001e80000100800 */
[----:B0-----:R-:W2:Y:S01]  /*1a10*/  LDL.LU R9, [R1+0xfe8] ;  /* 0x000fe80001097983 */ /* 0x001ea20000300800 */
[----:B------:R-:W-:-:S03]  /*1a20*/  ISETP.GT.U32.AND P6, PT, R27, R0, PT ;  /* 0x000000001b00720c */ /* 0x000fc60003fc4070 */
[----:B------:R-:W-:Y:S04]  /*1a30*/  STL [R1+0xfc0], R29 ;  /* 0x000fc01d01007387 */ /* 0x000fe80000100800 */
[----:B------:R-:W-:Y:S06]  /*1a40*/  STL [R1+0xfb8], R28 ;  /* 0x000fb81c01007387 */ /* 0x000fec0000100800 */
[----:B------:R-:W-:-:S05]  /*1a50*/  @!P6 IMAD.IADD R0, R0, 0x1, -R27 ;  /* 0x000000010000e824 */ /* 0x000fca00078e0a1b */
[----:B------:R0:W-:Y:S04]  /*1a60*/  STL [R1+0xfb0], R0 ;  /* 0x000fb00001007387 */ /* 0x0001e80000100800 */
[----:B0-----:R-:W3:Y:S01]  /*1a70*/  LDL R0, [R1+0xe4c] ;  /* 0x000e4c0001007983 */ /* 0x001ee20000100800 */
[C---:B------:R-:W-:Y:S02]  /*1a80*/  ISETP.GT.U32.AND P1, PT, R27.reuse, R2, PT ;  /* 0x000000021b00720c */ /* 0x040fe40003f24070 */
[C---:B------:R-:W-:Y:S02]  /*1a90*/  ISETP.GT.U32.AND P2, PT, R27.reuse, R3, PT ;  /* 0x000000031b00720c */ /* 0x040fe40003f44070 */
[C---:B------:R-:W-:Y:S02]  /*1aa0*/  ISETP.GT.U32.AND P4, PT, R27.reuse, R5, PT ;  /* 0x000000051b00720c */ /* 0x040fe40003f84070 */
[----:B------:R-:W-:-:S02]  /*1ab0*/  ISETP.GT.U32.AND P3, PT, R27, R4, PT ;  /* 0x000000041b00720c */ /* 0x000fc40003f64070 */
[C---:B------:R-:W-:Y:S02]  /*1ac0*/  ISETP.GT.U32.AND P5, PT, R27.reuse, R6, PT ;  /* 0x000000061b00720c */ /* 0x040fe40003fa4070 */
[----:B------:R-:W-:-:S03]  /*1ad0*/  ISETP.GT.U32.AND P0, PT, R27, R8, PT ;  /* 0x000000081b00720c */ /* 0x000fc60003f04070 */
[--C-:B------:R-:W-:Y:S02]  /*1ae0*/  @!P1 IMAD.IADD R2, R2, 0x1, -R27.reuse ;  /* 0x0000000102029824 */ /* 0x100fe400078e0a1b */
[--C-:B------:R-:W-:Y:S01]  /*1af0*/  @!P2 IMAD.IADD R3, R3, 0x1, -R27.reuse ;  /* 0x000000010303a824 */ /* 0x100fe200078e0a1b */
[----:B------:R-:W-:Y:S01]  /*1b00*/  ISETP.GT.U32.AND P2, PT, R27, R10, PT ;  /* 0x0000000a1b00720c */ /* 0x000fe20003f44070 */
[--C-:B------:R-:W-:Y:S01]  /*1b10*/  @!P4 IMAD.IADD R5, R5, 0x1, -R27.reuse ;  /* 0x000000010505c824 */ /* 0x100fe200078e0a1b */
[C---:B------:R-:W-:Y:S01]  /*1b20*/  ISETP.GT.U32.AND P4, PT, R27.reuse, R12, PT ;  /* 0x0000000c1b00720c */ /* 0x040fe20003f84070 */
[--C-:B------:R-:W-:Y:S01]  /*1b30*/  @!P3 IMAD.IADD R4, R4, 0x1, -R27.reuse ;  /* 0x000000010404b824 */ /* 0x100fe200078e0a1b */
[C---:B------:R-:W-:Y:S01]  /*1b40*/  ISETP.GT.U32.AND P3, PT, R27.reuse, R11, PT ;  /* 0x0000000b1b00720c */ /* 0x040fe20003f64070 */
[--C-:B------:R-:W-:Y:S02]  /*1b50*/  @!P5 IMAD.IADD R6, R6, 0x1, -R27.reuse ;  /* 0x000000010606d824 */ /* 0x100fe400078e0a1b */
[----:B------:R-:W-:Y:S01]  /*1b60*/  @!P0 IMAD.IADD R8, R8, 0x1, -R27 ;  /* 0x0000000108088824 */ /* 0x000fe200078e0a1b */
[----:B------:R-:W-:-:S05]  /*1b70*/  ISETP.GT.U32.AND P0, PT, R27, R2, PT ;  /* 0x000000021b00720c */ /* 0x000fca0003f04070 */
[--C-:B------:R-:W-:Y:S01]  /*1b80*/  @!P2 IMAD.IADD R10, R10, 0x1, -R27.reuse ;  /* 0x000000010a0aa824 */ /* 0x100fe200078e0a1b */
[C---:B------:R-:W-:Y:S01]  /*1b90*/  ISETP.GT.U32.AND P2, PT, R27.reuse, R4, PT ;  /* 0x000000041b00720c */ /* 0x040fe20003f44070 */
[--C-:B------:R-:W-:Y:S01]  /*1ba0*/  @!P4 IMAD.IADD R12, R12, 0x1, -R27.reuse ;  /* 0x000000010c0cc824 */ /* 0x100fe200078e0a1b */
[----:B------:R-:W-:Y:S01]  /*1bb0*/  ISETP.GT.U32.AND P4, PT, R27, R6, PT ;  /* 0x000000061b00720c */ /* 0x000fe20003f84070 */
[--C-:B------:R-:W-:Y:S01]  /*1bc0*/  @!P3 IMAD.IADD R11, R11, 0x1, -R27.reuse ;  /* 0x000000010b0bb824 */ /* 0x100fe200078e0a1b */
[C---:B------:R-:W-:Y:S02]  /*1bd0*/  ISETP.GT.U32.AND P3, PT, R27.reuse, R5, PT ;  /* 0x000000051b00720c */ /* 0x040fe40003f64070 */
[C---:B------:R-:W-:Y:S01]  /*1be0*/  ISETP.GT.U32.AND P6, PT, R27.reuse, R7, PT ;  /* 0x000000071b00720c */ /* 0x040fe20003fc4070 */
[----:B------:R-:W-:Y:S01]  /*1bf0*/  @!P0 IMAD.IADD R2, R2, 0x1, -R27 ;  /* 0x0000000102028824 */ /* 0x000fe200078e0a1b */
[----:B------:R-:W-:-:S05]  /*1c00*/  ISETP.GT.U32.AND P0, PT, R27, R8, PT ;  /* 0x000000081b00720c */ /* 0x000fca0003f04070 */
[--C-:B------:R-:W-:Y:S01]  /*1c10*/  @!P2 IMAD.IADD R4, R4, 0x1, -R27.reuse ;  /* 0x000000010404a824 */ /* 0x100fe200078e0a1b */
[C---:B------:R-:W-:Y:S01]  /*1c20*/  ISETP.GT.U32.AND P2, PT, R27.reuse, R10, PT ;  /* 0x0000000a1b00720c */ /* 0x040fe20003f44070 */
[--C-:B------:R-:W-:Y:S01]  /*1c30*/  @!P4 IMAD.IADD R6, R6, 0x1, -R27.reuse ;  /* 0x000000010606c824 */ /* 0x100fe200078e0a1b */
[----:B------:R-:W-:Y:S01]  /*1c40*/  ISETP.GT.U32.AND P4, PT, R27, R12, PT ;  /* 0x0000000c1b00720c */ /* 0x000fe20003f84070 */
[--C-:B------:R-:W-:Y:S02]  /*1c50*/  @!P3 IMAD.IADD R5, R5, 0x1, -R27.reuse ;  /* 0x000000010505b824 */ /* 0x100fe400078e0a1b */
[--C-:B------:R-:W-:Y:S02]  /*1c60*/  @!P6 IMAD.IADD R7, R7, 0x1, -R27.reuse ;  /* 0x000000010707e824 */ /* 0x100fe400078e0a1b */
[----:B------:R-:W-:-:S06]  /*1c70*/  @!P0 IMAD.IADD R8, R8, 0x1, -R27 ;  /* 0x0000000108088824 */ /* 0x000fcc00078e0a1b */
[--C-:B------:R-:W-:Y:S02]  /*1c80*/  @!P2 IMAD.IADD R10, R10, 0x1, -R27.reuse ;  /* 0x000000010a0aa824 */ /* 0x100fe400078e0a1b */
[----:B------:R-:W-:Y:S01]  /*1c90*/  @!P4 IMAD.IADD R12, R12, 0x1, -R27 ;  /* 0x000000010c0cc824 */ /* 0x000fe200078e0a1b */
[----:B--2---:R-:W-:-:S13]  /*1ca0*/  ISETP.GT.U32.AND P1, PT, R27, R9, PT ;  /* 0x000000091b00720c */ /* 0x004fda0003f24070 */
[----:B------:R-:W-:Y:S01]  /*1cb0*/  @!P1 IMAD.IADD R9, R9, 0x1, -R27 ;  /* 0x0000000109099824 */ /* 0x000fe200078e0a1b */
[----:B------:R-:W-:-:S13]  /*1cc0*/  ISETP.GT.U32.AND P1, PT, R27, R3, PT ;  /* 0x000000031b00720c */ /* 0x000fda0003f24070 */
[--C-:B------:R-:W-:Y:S01]  /*1cd0*/  @!P1 IMAD.IADD R3, R3, 0x1, -R27.reuse ;  /* 0x0000000103039824 */ /* 0x100fe200078e0a1b */
[----:B------:R-:W-:Y:S01]  /*1ce0*/  ISETP.GT.U32.AND P1, PT, R27, R9, PT ;  /* 0x000000091b00720c */ /* 0x000fe20003f24070 */
[----:B---3--:R-:W-:Y:S04]  /*1cf0*/  STL [R1+0xfd8], R0 ;  /* 0x000fd80001007387 */ /* 0x008fe80000100800 */
[----:B------:R-:W-:Y:S04]  /*1d00*/  STL [R1+0xfb4], R2 ;  /* 0x000fb40201007387 */ /* 0x000fe80000100800 */
[----:B------:R-:W-:Y:S04]  /*1d10*/  STL [R1+0xfbc], R3 ;  /* 0x000fbc0301007387 */ /* 0x000fe80000100800 */
[----:B------:R-:W-:Y:S01]  /*1d20*/  STL [R1+0xfc4], R4 ;  /* 0x000fc40401007387 */ /* 0x000fe20000100800 */
[----:B------:R-:W-:-:S03]  /*1d30*/  @!P1 IMAD.IADD R9, R9, 0x1, -R27 ;  /* 0x0000000109099824 */ /* 0x000fc600078e0a1b */
[----:B------:R-:W-:Y:S04]  /*1d40*/  STL [R1+0xfcc], R5 ;  /* 0x000fcc0501007387 */ /* 0x000fe80000100800 */
[----:B------:R-:W-:Y:S04]  /*1d50*/  STL [R1+0xfd0], R6 ;  /* 0x000fd00601007387 */ /* 0x000fe80000100800 */
[----:B------:R-:W-:Y:S04]  /*1d60*/  STL [R1+0xfd4], R7 ;  /* 0x000fd40701007387 */ /* 0x000fe80000100800 */
[----:B------:R-:W-:Y:S04]  /*1d70*/  STL [R1+0xfdc], R8 ;  /* 0x000fdc0801007387 */ /* 0x000fe80000100800 */
[----:B------:R-:W-:Y:S04]  /*1d80*/  STL [R1+0xfe0], R9 ;  /* 0x000fe00901007387 */ /* 0x000fe80000100800 */
[----:B------:R-:W-:Y:S04]  /*1d90*/  STL [R1+0xfe4], R10 ;  /* 0x000fe40a01007387 */ /* 0x000fe80000100800 */
[----:B------:R0:W-:Y:S04]  /*1da0*/  STL [R1+0xfac], R12 ;  /* 0x000fac0c01007387 */ /* 0x0001e80000100800 */
[----:B0-----:R-:W2:Y:S01]  /*1db0*/  LDL.LU R12, [R1+0x4] ;  /* 0x00000400010c7983 */ /* 0x001ea20000300800 */
[----:B------:R-:W-:-:S02]  /*1dc0*/  ISETP.GT.U32.AND P5, PT, R27, R13, PT ;  /* 0x0000000d1b00720c */ /* 0x000fc40003fa4070 */
[C---:B------:R-:W-:Y:S01]  /*1dd0*/  ISETP.GT.U32.AND P3, PT, R27.reuse, R11, PT ;  /* 0x0000000b1b00720c */ /* 0x040fe20003f64070 */
[----:B------:R-:W0:Y:S01]  /*1de0*/  S2R R23, SR_TID.X ;  /* 0x0000000000177919 */ /* 0x000e220000002100 */
[C---:B------:R-:W-:Y:S02]  /*1df0*/  ISETP.GT.U32.AND P6, PT, R27.reuse, R14, PT ;  /* 0x0000000e1b00720c */ /* 0x040fe40003fc4070 */
[C---:B------:R-:W-:Y:S01]  /*1e00*/  ISETP.GT.U32.AND P0, PT, R27.reuse, R15, PT ;  /* 0x0000000f1b00720c */ /* 0x040fe20003f04070 */
[----:B------:R-:W3:Y:S01]  /*1e10*/  LDL R7, [R1+0xe84] ;  /* 0x000e840001077983 */ /* 0x000ee20000100800 */
[C---:B------:R-:W-:Y:S02]  /*1e20*/  ISETP.GT.U32.AND P1, PT, R27.reuse, R16, PT ;  /* 0x000000101b00720c */ /* 0x040fe40003f24070 */
[----:B------:R-:W-:Y:S01]  /*1e30*/  ISETP.GT.U32.AND P2, PT, R27, R17, PT ;  /* 0x000000111b00720c */ /* 0x000fe20003f44070 */
[----:B------:R-:W4:Y:S02]  /*1e40*/  LDL R5, [R1+0xe9c] ;  /* 0x000e9c0001057983 */ /* 0x000f240000100800 */
[----:B------:R-:W-:-:S02]  /*1e50*/  @!P5 IMAD.IADD R13, R13, 0x1, -R27 ;  /* 0x000000010d0dd824 */ /* 0x000fc400078e0a1b */
[--C-:B------:R-:W-:Y:S01]  /*1e60*/  @!P3 IMAD.IADD R11, R11, 0x1, -R27.reuse ;  /* 0x000000010b0bb824 */ /* 0x100fe200078e0a1b */
[C---:B------:R-:W-:Y:S01]  /*1e70*/  ISETP.GT.U32.AND P3, PT, R27.reuse, R18, PT ;  /* 0x000000121b00720c */ /* 0x040fe20003f64070 */
[----:B------:R-:W3:Y:S01]  /*1e80*/  LDL R4, [R1+0xea8] ;  /* 0x000ea80001047983 */ /* 0x000ee20000100800 */
[C---:B------:R-:W-:Y:S02]  /*1e90*/  ISETP.GT.U32.AND P5, PT, R27.reuse, R13, PT ;  /* 0x0000000d1b00720c */ /* 0x040fe40003fa4070 */
[C---:B------:R-:W-:Y:S01]  /*1ea0*/  ISETP.GT.U32.AND P4, PT, R27.reuse, R19, PT ;  /* 0x000000131b00720c */ /* 0x040fe20003f84070 */
[--C-:B------:R-:W-:Y:S01]  /*1eb0*/  @!P6 IMAD.IADD R14, R14, 0x1, -R27.reuse ;  /* 0x000000010e0ee824 */ /* 0x100fe200078e0a1b */
[----:B------:R-:W-:Y:S01]  /*1ec0*/  ISETP.GT.U32.AND P6, PT, R27, R21, PT ;  /* 0x000000151b00720c */ /* 0x000fe20003fc4070 */
[--C-:B------:R-:W-:Y:S01]  /*1ed0*/  @!P0 IMAD.IADD R15, R15, 0x1, -R27.reuse ;  /* 0x000000010f0f8824 */ /* 0x100fe200078e0a1b */
[C---:B------:R-:W-:Y:S01]  /*1ee0*/  ISETP.GT.U32.AND P0, PT, R27.reuse, R22, PT ;  /* 0x000000161b00720c */ /* 0x040fe20003f04070 */
[--C-:B------:R-:W-:Y:S01]  /*1ef0*/  @!P1 IMAD.IADD R16, R16, 0x1, -R27.reuse ;  /* 0x0000000110109824 */ /* 0x100fe200078e0a1b */
[----:B------:R-:W-:Y:S01]  /*1f00*/  ISETP.GT.U32.AND P1, PT, R27, R24, PT ;  /* 0x000000181b00720c */ /* 0x000fe20003f24070 */
[--C-:B------:R-:W-:Y:S01]  /*1f10*/  @!P2 IMAD.IADD R17, R17, 0x1, -R27.reuse ;  /* 0x000000011111a824 */ /* 0x100fe200078e0a1b */
[----:B------:R-:W-:Y:S01]  /*1f20*/  ISETP.GT.U32.AND P2, PT, R27, R25, PT ;  /* 0x000000191b00720c */ /* 0x000fe20003f44070 */
[--C-:B------:R-:W-:Y:S01]  /*1f30*/  @!P3 IMAD.IADD R18, R18, 0x1, -R27.reuse ;  /* 0x000000011212b824 */ /* 0x100fe200078e0a1b */
[----:B------:R-:W-:Y:S01]  /*1f40*/  IABS R6, c[0x0][0x178] ;  /* 0x00005e0000067a13 */ /* 0x000fe20000000000 */
[--C-:B------:R-:W-:Y:S01]  /*1f50*/  @!P5 IMAD.IADD R13, R13, 0x1, -R27.reuse ;  /* 0x000000010d0dd824 */ /* 0x100fe200078e0a1b */
[C---:B------:R-:W-:Y:S01]  /*1f60*/  ISETP.GT.U32.AND P5, PT, R27.reuse, R20, PT ;  /* 0x000000141b00720c */ /* 0x040fe20003fa4070 */
[----:B------:R-:W3:Y:S01]  /*1f70*/  LDL R29, [R1+0xec4] ;  /* 0x000ec400011d7983 */ /* 0x000ee20000100800 */
[----:B------:R-:W-:Y:S01]  /*1f80*/  ISETP.GT.U32.AND P3, PT, R27, R26, PT ;  /* 0x0000001a1b00720c */ /* 0x000fe20003f64070 */
[----:B------:R-:W-:-:S02]  /*1f90*/  @!P4 IMAD.IADD R19, R19, 0x1, -R27 ;  /* 0x000000011313c824 */ /* 0x000fc400078e0a1b */
[--C-:B------:R-:W-:Y:S01]  /*1fa0*/  @!P6 IMAD.IADD R21, R21, 0x1, -R27.reuse ;  /* 0x000000011515e824 */ /* 0x100fe200078e0a1b */
[C---:B------:R-:W-:Y:S01]  /*1fb0*/  ISETP.GT.U32.AND P6, PT, R27.reuse, R15, PT ;  /* 0x0000000f1b00720c */ /* 0x040fe20003fc4070 */
[--C-:B------:R-:W-:Y:S01]  /*1fc0*/  @!P0 IMAD.IADD R22, R22, 0x1, -R27.reuse ;  /* 0x0000000116168824 */ /* 0x100fe200078e0a1b */
[C---:B------:R-:W-:Y:S01]  /*1fd0*/  ISETP.GT.U32.AND P0, PT, R27.reuse, R16, PT ;  /* 0x000000101b00720c */ /* 0x040fe20003f04070 */
[--C-:B------:R-:W-:Y:S01]  /*1fe0*/  @!P1 IMAD.IADD R24, R24, 0x1, -R27.reuse ;  /* 0x0000000118189824 */ /* 0x100fe200078e0a1b */
[----:B------:R-:W-:Y:S01]  /*1ff0*/  ISETP.GT.U32.AND P1, PT, R27, R17, PT ;  /* 0x000000111b00720c */ /* 0x000fe20003f24070 */
[--C-:B------:R-:W-:Y:S01]  /*2000*/  @!P2 IMAD.IADD R25, R25, 0x1, -R27.reuse ;  /* 0x000000011919a824 */ /* 0x100fe200078e0a1b */
[C---:B------:R-:W-:Y:S01]  /*2010*/  ISETP.GT.U32.AND P2, PT, R27.reuse, R18, PT ;  /* 0x000000121b00720c */ /* 0x040fe20003f44070 */
[--C-:B------:R-:W-:Y:S01]  /*2020*/  @!P5 IMAD.IADD R20, R20, 0x1, -R27.reuse ;  /* 0x000000011414d824 */ /* 0x100fe200078e0a1b */
[C---:B------:R-:W-:Y:S01]  /*2030*/  ISETP.GT.U32.AND P5, PT, R27.reuse, R14, PT ;  /* 0x0000000e1b00720c */ /* 0x040fe20003fa4070 */
[--C-:B------:R-:W-:Y:S01]  /*2040*/  @!P3 IMAD.IADD R26, R26, 0x1, -R27.reuse ;  /* 0x000000011a1ab824 */ /* 0x100fe200078e0a1b */
[----:B------:R-:W-:Y:S01]  /*2050*/  ISETP.GT.U32.AND P3, PT, R27, R19, PT ;  /* 0x000000131b00720c */ /* 0x000fe20003f64070 */
[C---:B0-----:R-:W-:Y:S01]  /*2060*/  IMAD.SHL.U32 R28, R23.reuse, 0x80, RZ ;  /* 0x00000080171c7824 */ /* 0x041fe200078e00ff */
[----:B------:R-:W-:Y:S01]  /*2070*/  LOP3.LUT R23, R23, 0x7, RZ, 0xc0, !PT ;  /* 0x0000000717177812 */ /* 0x000fe200078ec0ff */
[--C-:B------:R-:W-:Y:S01]  /*2080*/  @!P6 IMAD.IADD R15, R15, 0x1, -R27.reuse ;  /* 0x000000010f0fe824 */ /* 0x100fe200078e0a1b */
[----:B------:R-:W3:Y:S01]  /*2090*/  LDL R3, [R1+0xebc] ;  /* 0x000ebc0001037983 */ /* 0x000ee20000100800 */
[--C-:B------:R-:W-:Y:S01]  /*20a0*/  @!P0 IMAD.IADD R16, R16, 0x1, -R27.reuse ;  /* 0x0000000110108824 */ /* 0x100fe200078e0a1b */
[----:B------:R-:W-:Y:S01]  /*20b0*/  ISETP.GT.U32.AND P0, PT, R27, R22, PT ;  /* 0x000000161b00720c */ /* 0x000fe20003f04070 */
[----:B------:R-:W-:Y:S01]  /*20c0*/  IMAD R0, R23, 0x210, RZ ;  /* 0x0000021017007824 */ /* 0x000fe200078e02ff */
[----:B------:R-:W-:Y:S01]  /*20d0*/  ISETP.GT.U32.AND P6, PT, R27, R26, PT ;  /* 0x0000001a1b00720c */ /* 0x000fe20003fc4070 */
[--C-:B------:R-:W-:Y:S01]  /*20e0*/  @!P1 IMAD.IADD R17, R17, 0x1, -R27.reuse ;  /* 0x0000000111119824 */ /* 0x100fe200078e0a1b */
[----:B------:R-:W3:Y:S01]  /*20f0*/  LDL R23, [R1+0xe90] ;  /* 0x000e900001177983 */ /* 0x000ee20000100800 */
[--C-:B------:R-:W-:Y:S01]  /*2100*/  @!P5 IMAD.IADD R14, R14, 0x1, -R27.reuse ;  /* 0x000000010e0ed824 */ /* 0x100fe200078e0a1b */
[C---:B------:R-:W-:Y:S01]  /*2110*/  ISETP.GT.U32.AND P5, PT, R27.reuse, R21, PT ;  /* 0x000000151b00720c */ /* 0x040fe20003fa4070 */
[--C-:B------:R-:W-:Y:S01]  /*2120*/  @!P2 IMAD.IADD R18, R18, 0x1, -R27.reuse ;  /* 0x000000011212a824 */ /* 0x100fe200078e0a1b */
[----:B------:R-:W-:Y:S01]  /*2130*/  ISETP.GT.U32.AND P1, PT, R27, R24, PT ;  /* 0x000000181b00720c */ /* 0x000fe20003f24070 */
[----:B------:R-:W-:Y:S01]  /*2140*/  @!P3 IMAD.IADD R19, R19, 0x1, -R27 ;  /* 0x000000011313b824 */ /* 0x000fe200078e0a1b */
[----:B------:R-:W-:-:S02]  /*2150*/  ISETP.GT.U32.AND P2, PT, R27, R25, PT ;  /* 0x000000191b00720c */ /* 0x000fc40003f44070 */
[----:B--2---:R-:W-:-:S13]  /*2160*/  ISETP.GT.U32.AND P4, PT, R6, R12, PT ;  /* 0x0000000c0600720c */ /* 0x004fda0003f84070 */
[----:B------:R-:W-:Y:S01]  /*2170*/  @!P4 IMAD.IADD R12, R12, 0x1, -R6 ;  /* 0x000000010c0cc824 */ /* 0x000fe200078e0a06 */
[----:B------:R-:W-:Y:S02]  /*2180*/  ISETP.GT.U32.AND P4, PT, R27, R20, PT ;  /* 0x000000141b00720c */ /* 0x000fe40003f84070 */
[----:B------:R-:W2:Y:S04]  /*2190*/  LDL.LU R27, [R1+0x24] ;  /* 0x00002400011b7983 */ /* 0x000ea80000300800 */
[----:B------:R-:W0:Y:S01]  /*21a0*/  S2R R2, SR_TID.X ;  /* 0x0000000000027919 */ /* 0x000e220000002100 */
[----:B------:R-:W-:-:S05]  /*21b0*/  IMAD.MOV.U32 R10, RZ, RZ, c[0x0][0x180] ;  /* 0x00006000ff0a7624 */ /* 0x000fca00078e00ff */
[----:B------:R-:W-:Y:S02]  /*21c0*/  IADD3 R10, R10, 0xff, RZ ;  /* 0x000000ff0a0a7810 */ /* 0x000fe40007ffe0ff */
[----:B------:R-:W-:Y:S02]  /*21d0*/  LOP3.LUT R28, R28, 0x800, RZ, 0xc0, !PT ;  /* 0x000008001c1c7812 */ /* 0x000fe400078ec0ff */
[----:B------:R-:W-:-:S04]  /*21e0*/  SHF.R.S32.HI R9, RZ, 0x1f, R10 ;  /* 0x0000001fff097819 */ /* 0x000fc8000001140a */
[----:B------:R-:W-:Y:S01]  /*21f0*/  LEA.HI R9, R9, R10, RZ, 0x8 ;  /* 0x0000000a09097211 */ /* 0x000fe200078f40ff */
[----:B0-----:R-:W-:Y:S02]  /*2200*/  IMAD.SHL.U32 R8, R2, 0x2, RZ ;  /* 0x0000000202087824 */ /* 0x001fe400078e00ff */
[----:B------:R-:W4:Y:S03]  /*2210*/  LDL R2, [R1+0xec0] ;  /* 0x000ec00001027983 */ /* 0x000f260000100800 */
[----:B------:R-:W-:Y:S01]  /*2220*/  LOP3.LUT R0, R0, 0x30, R8, 0x78, !PT ;  /* 0x0000003000007812 */ /* 0x000fe200078e7808 */
[----:B------:R-:W4:Y:S04]  /*2230*/  LDL.LU R10, [R1+0xfe4] ;  /* 0x000fe400010a7983 */ /* 0x000f280000300800 */
[----:B------:R-:W4:Y:S04]  /*2240*/  LDL.LU R9, [R1+0xfe0] ;  /* 0x000fe00001097983 */ /* 0x000f280000300800 */
[----:B------:R-:W4:Y:S04]  /*2250*/  LDL.LU R8, [R1+0xfdc] ;  /* 0x000fdc0001087983 */ /* 0x000f280000300800 */
[----:B------:R-:W4:Y:S01]  /*2260*/  LDL.LU R0, [R1+0xfd8] ;  /* 0x000fd80001007983 */ /* 0x000f220000300800 */
[----:B--2---:R-:W-:Y:S01]  /*2270*/  IMAD.IADD R28, R28, 0x1, R27 ;  /* 0x000000011c1c7824 */ /* 0x004fe200078e021b */
[----:B------:R-:W-:-:S04]  /*2280*/  IABS R27, c[0x0][0x17c] ;  /* 0x00005f00001b7a13 */ /* 0x000fc80000000000 */
[----:B------:R0:W-:Y:S01]  /*2290*/  STL [R1+0x140], R28 ;  /* 0x0001401c01007387 */ /* 0x0001e20000100800 */
[--C-:B------:R-:W-:Y:S02]  /*22a0*/  @!P4 IMAD.IADD R20, R20, 0x1, -R27.reuse ;  /* 0x000000011414c824 */ /* 0x100fe400078e0a1b */
[----:B------:R-:W-:Y:S02]  /*22b0*/  @!P5 IMAD.IADD R21, R21, 0x1, -R27 ;  /* 0x000000011515d824 */ /* 0x000fe400078e0a1b */
[----:B------:R-:W2:Y:S01]  /*22c0*/  LDL R27, [R1+0xe60] ;  /* 0x000e6000011b7983 */ /* 0x000ea20000100800 */
[----:B------:R-:W-:-:S03]  /*22d0*/  ISETP.GT.U32.AND P3, PT, R6, R12, PT ;  /* 0x0000000c0600720c */ /* 0x000fc60003f64070 */
[----:B0-----:R-:W2:Y:S10]  /*22e0*/  LDL R28, [R1+0xeb4] ;  /* 0x000eb400011c7983 */ /* 0x001eb40000100800 */
[----:B------:R-:W-:Y:S01]  /*22f0*/  @!P3 IMAD.IADD R12, R12, 0x1, -R6 ;  /* 0x000000010c0cb824 */ /* 0x000fe200078e0a06 */
[----:B---3--:R-:W-:-:S02]  /*2300*/  ISETP.GE.AND P3, PT, R23, RZ, PT ;  /* 0x000000ff1700720c */ /* 0x008fc40003f66270 */
[----:B----4-:R-:W-:Y:S02]  /*2310*/  ISETP.GE.AND P4, PT, R0, RZ, PT ;  /* 0x000000ff0000720c */ /* 0x010fe40003f86270 */
[----:B------:R-:W3:Y:S01]  /*2320*/  LDL R0, [R1+0xeb8] ;  /* 0x000eb80001007983 */ /* 0x000ee20000100800 */
[----:B--2---:R-:W-:Y:S02]  /*2330*/  ISETP.GE.AND P5, PT, R27, RZ, PT ;  /* 0x000000ff1b00720c */ /* 0x004fe40003fa6270 */
[----:B------:R-:W-:-:S05]  /*2340*/  IABS R27, c[0x0][0x17c] ;  /* 0x00005f00001b7a13 */ /* 0x000fca0000000000 */
[--C-:B------:R-:W-:Y:S01]  /*2350*/  @!P0 IMAD.IADD R22, R22, 0x1, -R27.reuse ;  /* 0x0000000116168824 */ /* 0x100fe200078e0a1b */
[----:B------:R-:W-:Y:S01]  /*2360*/  ISETP.GE.AND P0, PT, R7, RZ, PT ;  /* 0x000000ff0700720c */ /* 0x000fe20003f06270 */
[--C-:B------:R-:W-:Y:S02]  /*2370*/  @!P1 IMAD.IADD R24, R24, 0x1, -R27.reuse ;  /* 0x0000000118189824 */ /* 0x100fe400078e0a1b */
[--C-:B------:R-:W-:Y:S02]  /*2380*/  @!P2 IMAD.IADD R25, R25, 0x1, -R27.reuse ;  /* 0x000000011919a824 */ /* 0x100fe400078e0a1b */
[----:B------:R-:W-:Y:S02]  /*2390*/  @!P6 IMAD.IADD R26, R26, 0x1, -R27 ;  /* 0x000000011a1ae824 */ /* 0x000fe400078e0a1b */
[----:B------:R-:W2:Y:S04]  /*23a0*/  LDL R27, [R1+0xeb0] ;  /* 0x000eb000011b7983 */ /* 0x000ea80000100800 */
[----:B------:R-:W4:Y:S04]  /*23b0*/  LDL.LU R7, [R1+0xfd4] ;  /* 0x000fd40001077983 */ /* 0x000f280000300800 */
[----:B------:R-:W2:Y:S04]  /*23c0*/  LDL.LU R6, [R1+0xfd0] ;  /* 0x000fd00001067983 */ /* 0x000ea80000300800 */
[----:B------:R-:W2:Y:S01]  /*23d0*/  LDL.LU R23, [R1+0x10] ;  /* 0x0000100001177983 */ /* 0x000ea20000300800 */
[----:B------:R-:W-:-:S03]  /*23e0*/  ISETP.GE.AND P2, PT, R5, RZ, PT ;  /* 0x000000ff0500720c */ /* 0x000fc60003f46270 */
[----:B------:R0:W-:Y:S01]  /*23f0*/  STL [R1+0x4], R12 ;  /* 0x0000040c01007387 */ /* 0x0001e20000100800 */
[----:B------:R-:W-:-:S03]  /*2400*/  ISETP.GE.AND P1, PT, R4, RZ, PT ;  /* 0x000000ff0400720c */ /* 0x000fc60003f26270 */
[----:B0-----:R-:W3:Y:S04]  /*2410*/  LDL R12, [R1+0xea0] ;  /* 0x000ea000010c7983 */ /* 0x001ee80000100800 */
[----:B------:R-:W3:Y:S04]  /*2420*/  LDL.LU R5, [R1+0xfcc] ;  /* 0x000fcc0001057983 */ /* 0x000ee80000300800 */
[----:B------:R-:W3:Y:S01]  /*2430*/  LDL.LU R4, [R1+0xc] ;  /* 0x00000c0001047983 */ /* 0x000ee20000300800 */
[----:B--2---:R-:W-:-:S05]  /*2440*/  @!P4 IMAD.MOV R23, RZ, RZ, -R23 ;  /* 0x000000ffff17c224 */ /* 0x004fca00078e0a17 */
[----:B------:R0:W-:Y:S04]  /*2450*/  STL [R1+0x1c], R23 ;  /* 0x00001c1701007387 */ /* 0x0001e80000100800 */
[----:B0-----:R-:W2:Y:S01]  /*2460*/  LDL.LU R23, [R1+0xfc8] ;  /* 0x000fc80001177983 */ /* 0x001ea20000300800 */
[----:B------:R-:W-:Y:S01]  /*2470*/  ISETP.GE.AND P4, PT, R29, RZ, PT ;  /* 0x000000ff1d00720c */ /* 0x000fe20003f86270 */
[----:B---3--:R-:W-:Y:S01]  /*2480*/  @!P5 IMAD.MOV R4, RZ, RZ, -R4 ;  /* 0x000000ffff04d224 */ /* 0x008fe200078e0a04 */
[----:B------:R-:W-:Y:S01]  /*2490*/  ISETP.GE.AND P5, PT, R3, RZ, PT ;  /* 0x000000ff0300720c */ /* 0x000fe20003fa6270 */
[----:B--2---:R-:W-:Y:S02]  /*24a0*/  IMAD.MOV.U32 R29, RZ, RZ, R23 ;  /* 0x000000ffff1d7224 */ /* 0x004fe400078e0017 */
[----:B------:R-:W2:Y:S02]  /*24b0*/  LDL R23, [R1+0xea4] ;  /* 0x000ea40001177983 */ /* 0x000ea40000100800 */
[----:B------:R-:W-:-:S02]  /*24c0*/  @!P0 IMAD.MOV R29, RZ, RZ, -R29 ;  /* 0x000000ffff1d8224 */ /* 0x000fc400078e0a1d */
[----:B------:R0:W-:Y:S04]  /*24d0*/  STL [R1+0x18], R4 ;  /* 0x0000180401007387 */ /* 0x0001e80000100800 */
[----:B0-----:R-:W3:Y:S04]  /*24e0*/  LDL.LU R4, [R1+0xfc4] ;  /* 0x000fc40001047983 */ /* 0x001ee80000300800 */
[----:B------:R-:W2:Y:S04]  /*24f0*/  LDL.LU R3, [R1] ;  /* 0x0000000001037983 */ /* 0x000ea80000300800 */
[----:B------:R0:W-:Y:S04]  /*2500*/  STL [R1+0x14], R29 ;  /* 0x0000141d01007387 */ /* 0x0001e80000100800 */
[----:B0-----:R-:W3:Y:S01]  /*2510*/  LDL.LU R29, [R1+0xfc0] ;  /* 0x000fc000011d7983 */ /* 0x001ee20000300800 */
[----:B------:R-:W-:Y:S01]  /*2520*/  ISETP.GE.AND P0, PT, R2, RZ, PT ;  /* 0x000000ff0200720c */ /* 0x000fe20003f06270 */
[----:B--2---:R-:W-:Y:S01]  /*2530*/  @!P3 IMAD.MOV R3, RZ, RZ, -R3 ;  /* 0x000000ffff03b224 */ /* 0x004fe200078e0a03 */
[----:B------:R-:W-:Y:S01]  /*2540*/  ISETP.GE.AND P3, PT, R28, RZ, PT ;  /* 0x000000ff1c00720c */ /* 0x000fe20003f66270 */
[----:B---3--:R-:W-:-:S02]  /*2550*/  IMAD.MOV.U32 R2, RZ, RZ, R29 ;  /* 0x000000ffff027224 */ /* 0x008fc400078e001d */
[----:B------:R-:W2:Y:S02]  /*2560*/  LDL R29, [R1+0xeac] ;  /* 0x000eac00011d7983 */ /* 0x000ea40000100800 */
[----:B------:R-:W-:Y:S02]  /*2570*/  @!P2 IMAD.MOV R2, RZ, RZ, -R2 ;  /* 0x000000ffff02a224 */ /* 0x000fe400078e0a02 */
[----:B------:R0:W-:Y:S01]  /*2580*/  STL [R1+0x10], R3 ;  /* 0x0000100301007387 */ /* 0x0001e20000100800 */
[----:B------:R-:W-:-:S03]  /*2590*/  ISETP.GE.AND P2, PT, R0, RZ, PT ;  /* 0x000000ff0000720c */ /* 0x000fc60003f46270 */
[----:B0-----:R-:W3:Y:S04]  /*25a0*/  LDL.LU R3, [R1+0xfbc] ;  /* 0x000fbc0001037983 */ /* 0x001ee80000300800 */
[----:B------:R-:W2:Y:S04]  /*25b0*/  LDL.LU R28, [R1+0xfb8] ;  /* 0x000fb800011c7983 */ /* 0x000ea80000300800 */
[----:B------:R0:W-:Y:S04]  /*25c0*/  STL [R1+0xc], R2 ;  /* 0x00000c0201007387 */ /* 0x0001e80000100800 */
[----:B0-----:R-:W3:Y:S04]  /*25d0*/  LDL.LU R2, [R1+0xfb4] ;  /* 0x000fb40001027983 */ /* 0x001ee80000300800 */
[----:B------:R-:W4:Y:S01]  /*25e0*/  LDL.LU R0, [R1+0xfb0] ;  /* 0x000fb00001007983 */ /* 0x000f220000300800 */
[----:B--2---:R-:W-:Y:S01]  /*25f0*/  @!P1 IMAD.MOV R28, RZ, RZ, -R28 ;  /* 0x000000ffff1c9224 */ /* 0x004fe200078e0a1c */
[----:B------:R-:W-:Y:S01]  /*2600*/  ISETP.GE.AND P1, PT, R29, RZ, PT ;  /* 0x000000ff1d00720c */ /* 0x000fe20003f26270 */
[----:B---3--:R-:W-:-:S02]  /*2610*/  IMAD.MOV.U32 R29, RZ, RZ, R2 ;  /* 0x000000ffff1d7224 */ /* 0x008fc400078e0002 */
[----:B------:R-:W2:Y:S01]  /*2620*/  LDL R2, [R1+0xe98] ;  /* 0x000e980001027983 */ /* 0x000ea20000100800 */
[----:B----4-:R-:W-:-:S03]  /*2630*/  @!P4 IMAD.MOV R0, RZ, RZ, -R0 ;  /* 0x000000ffff00c224 */ /* 0x010fc600078e0a00 */
[----:B------:R0:W-:Y:S01]  /*2640*/  STL [R1+0x8], R28 ;  /* 0x0000081c01007387 */ /* 0x0001e20000100800 */
[----:B------:R-:W-:Y:S01]  /*2650*/  @!P5 IMAD.MOV R29, RZ, RZ, -R29 ;  /* 0x000000ffff1dd224 */ /* 0x000fe200078e0a1d */
[----:B------:R-:W-:Y:S02]  /*2660*/  ISETP.GE.AND P4, PT, R27, RZ, PT ;  /* 0x000000ff1b00720c */ /* 0x000fe40003f86270 */
[----:B------:R1:W-:Y:S01]  /*2670*/  STL [R1], R0 ;  /* 0x0000000001007387 */ /* 0x0003e20000100800 */
[----:B0-----:R-:W-:-:S03]  /*2680*/  IMAD.MOV.U32 R28, RZ, RZ, R3 ;  /* 0x000000ffff1c7224 */ /* 0x001fc600078e0003 */
[----:B------:R-:W3:Y:S01]  /*2690*/  LDL R3, [R1+0xe8c] ;  /* 0x000e8c0001037983 */ /* 0x000ee20000100800 */
[----:B------:R-:W-:-:S03]  /*26a0*/  @!P0 IMAD.MOV R28, RZ, RZ, -R28 ;  /* 0x000000ffff1c8224 */ /* 0x000fc600078e0a1c */
[----:B-1----:R-:W4:Y:S01]  /*26b0*/  LDL R0, [R1+0xe7c] ;  /* 0x000e7c0001007983 */ /* 0x002f220000100800 */
[----:B------:R-:W-:-:S03]  /*26c0*/  IMAD.MOV.U32 R27, RZ, RZ, R4 ;  /* 0x000000ffff1b7224 */ /* 0x000fc600078e0004 */
[----:B------:R0:W-:Y:S04]  /*26d0*/  STL [R1+0xf98], R29 ;  /* 0x000f981d01007387 */ /* 0x0001e80000100800 */
[----:B------:R-:W3:Y:S04]  /*26e0*/  LDL R4, [R1+0xe88] ;  /* 0x000e880001047983 */ /* 0x000ee80000100800 */
[----:B0-----:R-:W3:Y:S04]  /*26f0*/  LDL R29, [R1+0xe80] ;  /* 0x000e8000011d7983 */ /* 0x001ee80000100800 */
[----:B------:R0:W-:Y:S04]  /*2700*/  STL [R1+0xf9c], R28 ;  /* 0x000f9c1c01007387 */ /* 0x0001e80000100800 */
[----:B0-----:R-:W3:Y:S01]  /*2710*/  LDL R28, [R1+0xe94] ;  /* 0x000e9400011c7983 */ /* 0x001ee20000100800 */
[----:B------:R-:W-:-:S03]  /*2720*/  ISETP.GE.AND P5, PT, R12, RZ, PT ;  /* 0x000000ff0c00720c */ /* 0x000fc60003fa6270 */
[----:B------:R-:W3:Y:S01]  /*2730*/  LDL R12, [R1+0xe74] ;  /* 0x000e7400010c7983 */ /* 0x000ee20000100800 */
[----:B------:R-:W-:Y:S01]  /*2740*/  ISETP.GE.AND P0, PT, R23, RZ, PT ;  /* 0x000000ff1700720c */ /* 0x000fe20003f06270 */
[----:B------:R-:W-:Y:S02]  /*2750*/  @!P3 IMAD.MOV R27, RZ, RZ, -R27 ;  /* 0x000000ffff1bb224 */ /* 0x000fe400078e0a1b */
[----:B------:R-:W-:Y:S01]  /*2760*/  @!P2 IMAD.MOV R5, RZ, RZ, -R5 ;  /* 0x000000ffff05a224 */ /* 0x000fe200078e0a05 */
[----:B------:R-:W3:Y:S01]  /*2770*/  LDL R23, [R1+0xe78] ;  /* 0x000e780001177983 */ /* 0x000ee20000100800 */
[----:B------:R-:W-:-:S04]  /*2780*/  @!P1 IMAD.MOV R6, RZ, RZ, -R6 ;  /* 0x000000ffff069224 */ /* 0x000fc800078e0a06 */
[----:B------:R-:W-:Y:S01]  /*2790*/  @!P5 IMAD.MOV R8, RZ, RZ, -R8 ;  /* 0x000000ffff08d224 */ /* 0x000fe200078e0a08 */
[----:B------:R0:W-:Y:S01]  /*27a0*/  STL [R1+0xfa0], R27 ;  /* 0x000fa01b01007387 */ /* 0x0001e20000100800 */
[----:B------:R-:W-:Y:S02]  /*27b0*/  @!P4 IMAD.MOV R7, RZ, RZ, -R7 ;  /* 0x000000ffff07c224 */ /* 0x000fe400078e0a07 */
[----:B------:R-:W-:Y:S01]  /*27c0*/  @!P0 IMAD.MOV R9, RZ, RZ, -R9 ;  /* 0x000000ffff098224 */ /* 0x000fe200078e0a09 */
[----:B------:R1:W-:Y:S04]  /*27d0*/  STL [R1+0xfa4], R5 ;  /* 0x000fa40501007387 */ /* 0x0003e80000100800 */
[----:B0-----:R-:W3:Y:S04]  /*27e0*/  LDL R27, [R1+0xe54] ;  /* 0x000e5400011b7983 */ /* 0x001ee80000100800 */
[----:B-1----:R-:W3:Y:S01]  /*27f0*/  LDL R5, [R1+0xe68] ;  /* 0x000e680001057983 */ /* 0x002ee20000100800 */
[----:B--2---:R-:W-:-:S03]  /*2800*/  ISETP.GE.AND P2, PT, R2, RZ, PT ;  /* 0x000000ff0200720c */ /* 0x004fc60003f46270 */
[----:B------:R-:W2:Y:S01]  /*2810*/  LDL R2, [R1+0xe64] ;  /* 0x000e640001027983 */ /* 0x000ea20000100800 */
[----:B----4-:R-:W-:Y:S01]  /*2820*/  ISETP.GE.AND P5, PT, R0, RZ, PT ;  /* 0x000000ff0000720c */ /* 0x010fe20003fa6270 */
[----:B------:R-:W-:Y:S01]  /*2830*/  IMAD.MOV.U32 R0, RZ, RZ, R10 ;  /* 0x000000ffff007224 */ /* 0x000fe200078e000a */
[----:B---3--:R-:W-:Y:S01]  /*2840*/  ISETP.GE.AND P4, PT, R3, RZ, PT ;  /* 0x000000ff0300720c */ /* 0x008fe20003f86270 */
[----:B------:R-:W3:Y:S04]  /*2850*/  LDL R10, [R1+0xe70] ;  /* 0x000e7000010a7983 */ /* 0x000ee80000100800 */
[----:B------:R-:W4:Y:S01]  /*2860*/  LDL R3, [R1+0xe50] ;  /* 0x000e500001037983 */ /* 0x000f220000100800 */
[----:B------:R-:W-:Y:S01]  /*2870*/  ISETP.GE.AND P1, PT, R4, RZ, PT ;  /* 0x000000ff0400720c */ /* 0x000fe20003f26270 */
[----:B------:R-:W-:-:S02]  /*2880*/  IMAD.MOV.U32 R4, RZ, RZ, R11 ;  /* 0x000000ffff047224 */ /* 0x000fc400078e000b */
[----:B------:R-:W2:Y:S01]  /*2890*/  LDL R11, [R1+0xe6c] ;  /* 0x000e6c00010b7983 */ /* 0x000ea20000100800 */
[----:B------:R-:W-:-:S03]  /*28a0*/  ISETP.GE.AND P0, PT, R29, RZ, PT ;  /* 0x000000ff1d00720c */ /* 0x000fc60003f06270 */
[----:B------:R-:W2:Y:S01]  /*28b0*/  LDL R29, [R1+0xe5c] ;  /* 0x000e5c00011d7983 */ /* 0x000ea20000100800 */
[----:B------:R-:W-:-:S03]  /*28c0*/  ISETP.GE.AND P3, PT, R28, RZ, PT ;  /* 0x000000ff1c00720c */ /* 0x000fc60003f66270 */
[----:B------:R-:W4:Y:S10]  /*28d0*/  LDL R28, [R1+0xe58] ;  /* 0x000e5800011c7983 */ /* 0x000f340000100800 */
[----:B------:R-:W-:Y:S01]  /*28e0*/  @!P3 IMAD.MOV R0, RZ, RZ, -R0 ;  /* 0x000000ffff00b224 */ /* 0x000fe200078e0a00 */
[----:B------:R-:W-:-:S02]  /*28f0*/  ISETP.GE.AND P3, PT, R12, RZ, PT ;  /* 0x000000ff0c00720c */ /* 0x000fc40003f66270 */
[----:B------:R-:W4:Y:S01]  /*2900*/  LDL.LU R12, [R1+0xfac] ;  /* 0x000fac00010c7983 */ /* 0x000f220000300800 */
[----:B------:R-:W-:Y:S01]  /*2910*/  @!P2 IMAD.MOV R4, RZ, RZ, -R4 ;  /* 0x000000ffff04a224 */ /* 0x000fe200078e0a04 */
[----:B------:R-:W-:Y:S01]  /*2920*/  ISETP.GE.AND P2, PT, R23, RZ, PT ;  /* 0x000000ff1700720c */ /* 0x000fe20003f46270 */
[----:B------:R-:W-:Y:S01]  /*2930*/  @!P4 IMAD.MOV R13, RZ, RZ, -R13 ;  /* 0x000000ffff0dc224 */ /* 0x000fe200078e0a0d */
[----:B------:R-:W4:Y:S01]  /*2940*/  LDL.LU R23, [R1+0xfa8] ;  /* 0x000fa80001177983 */ /* 0x000f220000300800 */
[----:B------:R-:W-:Y:S01]  /*2950*/  @!P0 IMAD.MOV R15, RZ, RZ, -R15 ;  /* 0x000000ffff0f8224 */ /* 0x000fe200078e0a0f */
[----:B------:R-:W-:-:S09]  /*2960*/  ISETP.GE.AND P0, PT, R5, RZ, PT ;  /* 0x000000ff0500720c */ /* 0x000fd20003f06270 */
[----:B------:R-:W-:Y:S01]  /*2970*/  @!P2 IMAD.MOV R17, RZ, RZ, -R17 ;  /* 0x000000ffff11a224 */ /* 0x000fe200078e0a11 */
[----:B------:R-:W-:Y:S01]  /*2980*/  ISETP.GE.AND P2, PT, R27, RZ, PT ;  /* 0x000000ff1b00720c */ /* 0x000fe20003f46270 */
[----:B------:R-:W4:Y:S04]  /*2990*/  LDL.LU R5, [R1+0x1c] ;  /* 0x00001c0001057983 */ /* 0x000f280000300800 */
[----:B------:R-:W4:Y:S01]  /*29a0*/  LDL.LU R27, [R1+0x18] ;  /* 0x00001800011b7983 */ /* 0x000f220000300800 */
[----:B---3--:R-:W-:-:S13]  /*29b0*/  ISETP.GE.AND P4, PT, R10, RZ, PT ;  /* 0x000000ff0a00720c */ /* 0x008fda0003f86270 */
[----:B------:R-:W-:Y:S01]  /*29c0*/  @!P4 IMAD.MOV R19, RZ, RZ, -R19 ;  /* 0x000000ffff13c224 */ /* 0x000fe200078e0a13 */
[----:B--2---:R-:W-:Y:S01]  /*29d0*/  ISETP.GE.AND P4, PT, R29, RZ, PT ;  /* 0x000000ff1d00720c */ /* 0x004fe20003f86270 */
[----:B----4-:R-:W-:Y:S01]  /*29e0*/  @!P1 IMAD.MOV R12, RZ, RZ, -R12 ;  /* 0x000000ffff0c9224 */ /* 0x010fe200078e0a0c */
[----:B------:R-:W-:-:S13]  /*29f0*/  ISETP.GE.AND P1, PT, R11, RZ, PT ;  /* 0x000000ff0b00720c */ /* 0x000fda0003f26270 */
[----:B------:R-:W-:Y:S01]  /*2a00*/  @!P1 IMAD.MOV R18, RZ, RZ, -R18 ;  /* 0x000000ffff129224 */ /* 0x000fe200078e0a12 */
[----:B------:R-:W-:Y:S02]  /*2a10*/  ISETP.GE.AND P1, PT, R28, RZ, PT ;  /* 0x000000ff1c00720c */ /* 0x000fe40003f26270 */
[----:B------:R-:W2:Y:S04]  /*2a20*/  LDL.LU R28, [R1+0x14] ;  /* 0x00001400011c7983 */ /* 0x000ea80000300800 */
[----:B------:R-:W3:Y:S04]  /*2a30*/  LDL.LU R29, [R1+0x10] ;  /* 0x00001000011d7983 */ /* 0x000ee80000300800 */
[----:B------:R-:W4:Y:S01]  /*2a40*/  LDL R11, [R1+0xe20] ;  /* 0x000e2000010b7983 */ /* 0x000f220000100800 */
[----:B------:R-:W-:Y:S01]  /*2a50*/  @!P5 IMAD.MOV R14, RZ, RZ, -R14 ;  /* 0x000000ffff0ed224 */ /* 0x000fe200078e0a0e */
[----:B------:R-:W-:-:S02]  /*2a60*/  ISETP.GE.AND P5, PT, R2, RZ, PT ;  /* 0x000000ff0200720c */ /* 0x000fc40003fa6270 */
[----:B------:R-:W0:Y:S01]  /*2a70*/  S2R R2, SR_TID.X ;  /* 0x0000000000027919 */ /* 0x000e220000002100 */
[----:B------:R-:W-:Y:S01]  /*2a80*/  @!P3 IMAD.MOV R16, RZ, RZ, -R16 ;  /* 0x000000ffff10b224 */ /* 0x000fe200078e0a10 */
[----:B------:R-:W-:Y:S01]  /*2a90*/  ISETP.GE.AND P3, PT, R3, RZ, PT ;  /* 0x000000ff0300720c */ /* 0x000fe20003f66270 */
[----:B------:R-:W-:-:S08]  /*2aa0*/  @!P0 IMAD.MOV R21, RZ, RZ, -R21 ;  /* 0x000000ffff158224 */ /* 0x000fd000078e0a15 */
[----:B------:R-:W-:Y:S01]  /*2ab0*/  @!P5 IMAD.MOV R20, RZ, RZ, -R20 ;  /* 0x000000ffff14d224 */ /* 0x000fe200078e0a14 */
[----:B0-----:R-:W-:-:S04]  /*2ac0*/  LOP3.LUT R2, R2, 0x7f, RZ, 0xc0, !PT ;  /* 0x0000007f02027812 */ /* 0x001fc800078ec0ff */
[----:B------:R-:W-:-:S05]  /*2ad0*/  LOP3.LUT R3, R2, 0x80, RZ, 0xfc, !PT ;  /* 0x0000008002037812 */ /* 0x000fca00078efcff */
[----:B------:R-:W-:-:S05]  /*2ae0*/  IMAD R3, R3, c[0x0][0x18c], RZ ;  /* 0x0000630003037a24 */ /* 0x000fca00078e02ff */
[----:B------:R-:W-:Y:S01]  /*2af0*/  LEA R10, P5, R3, c[0x0][0x168], 0x1 ;  /* 0x00005a00030a7a11 */ /* 0x000fe200078a08ff */
[----:B------:R-:W-:-:S04]  /*2b00*/  IMAD R2, R2, c[0x0][0x18c], RZ ;  /* 0x0000630002027a24 */ /* 0x000fc800078e02ff */
[----:B------:R0:W-:Y:S01]  /*2b10*/  STL [R1+0xf84], R10 ;  /* 0x000f840a01007387 */ /* 0x0001e20000100800 */
[----:B------:R-:W-:Y:S02]  /*2b20*/  LEA R2, P6, R2, c[0x0][0x168], 0x1 ;  /* 0x00005a0002027a11 */ /* 0x000fe400078c08ff */
[----:B0-----:R-:W-:Y:S02]  /*2b30*/  LOP3.LUT R10, RZ, c[0x0][0x17c], RZ, 0x33, !PT ;  /* 0x00005f00ff0a7a12 */ /* 0x001fe400078e33ff */
[----:B----4-:R-:W-:Y:S02]  /*2b40*/  ISETP.GE.AND P0, PT, R11, RZ, PT ;  /* 0x000000ff0b00720c */ /* 0x010fe40003f06270 */
[----:B------:R-:W-:Y:S02]  /*2b50*/  LEA.HI.X.SX32 R11, R3, c[0x0][0x16c], 0x1, P5 ;  /* 0x00005b00030b7a11 */ /* 0x000fe400028f0eff */
[----:B------:R-:W0:Y:S01]  /*2b60*/  S2R R3, SR_TID.X ;  /* 0x0000000000037919 */ /* 0x000e220000002100 */
[----:B------:R-:W-:-:S03]  /*2b70*/  ISETP.NE.AND P5, PT, RZ, c[0x0][0x17c], PT ;  /* 0x00005f00ff007a0c */ /* 0x000fc60003fa5270 */
[----:B------:R1:W-:Y:S01]  /*2b80*/  STL [R1+0xf80], R11 ;  /* 0x000f800b01007387 */ /* 0x0003e20000100800 */
[C---:B------:R-:W-:Y:S02]  /*2b90*/  SEL R5, R10.reuse, R5, !P5 ;  /* 0x000000050a057207 */ /* 0x040fe40006800000 */
[----:B------:R-:W-:Y:S02]  /*2ba0*/  SEL R27, R10, R27, !P5 ;  /* 0x0000001b0a1b7207 */ /* 0x000fe40006800000 */
[----:B0-----:R-:W-:Y:S01]  /*2bb0*/  LOP3.LUT R3, R3, 0x7f, RZ, 0xc0, !PT ;  /* 0x0000007f03037812 */ /* 0x001fe200078ec0ff */
[----:B-1----:R-:W4:Y:S04]  /*2bc0*/  LDL.LU R11, [R1+0xc] ;  /* 0x00000c00010b7983 */ /* 0x002f280000300800 */
[----:B------:R-:W-:Y:S01]  /*2bd0*/  IMAD R3, R3, c[0x0][0x18c], RZ ;  /* 0x0000630003037a24 */ /* 0x000fe200078e02ff */
[----:B------:R0:W-:Y:S04]  /*2be0*/  STL [R1+0xf64], R2 ;  /* 0x000f640201007387 */ /* 0x0001e80000100800 */
[----:B------:R-:W-:-:S02]  /*2bf0*/  LEA.HI.X.SX32 R3, R3, c[0x0][0x16c], 0x1, P6 ;  /* 0x00005b0003037a11 */ /* 0x000fc400030f0eff */
[C---:B--2---:R-:W-:Y:S01]  /*2c00*/  SEL R28, R10.reuse, R28, !P5 ;  /* 0x0000001c0a1c7207 */ /* 0x044fe20006800000 */
[----:B0-----:R-:W2:Y:S04]  /*2c10*/  LDL.LU R2, [R1] ;  /* 0x0000000001027983 */ /* 0x001ea80000300800 */
[----:B------:R0:W-:Y:S01]  /*2c20*/  STL [R1+0xf60], R3 ;  /* 0x000f600301007387 */ /* 0x0001e20000100800 */
[----:B---3--:R-:W-:-:S03]  /*2c30*/  SEL R10, R10, R29, !P5 ;  /* 0x0000001d0a0a7207 */ /* 0x008fc60006800000 */
[----:B0-----:R-:W3:Y:S04]  /*2c40*/  LDL.LU R3, [R1+0x8] ;  /* 0x0000080001037983 */ /* 0x001ee80000300800 */
[----:B------:R0:W-:Y:S04]  /*2c50*/  STL [R1+0x1c], R5 ;  /* 0x00001c0501007387 */ /* 0x0001e80000100800 */
[----:B0-----:R-:W2:Y:S04]  /*2c60*/  LDL.LU R5, [R1+0xfa4] ;  /* 0x000fa40001057983 */ /* 0x001ea80000300800 */
[----:B------:R0:W-:Y:S04]  /*2c70*/  STL [R1+0x18], R27 ;  /* 0x0000181b01007387 */ /* 0x0001e80000100800 */
[----:B0-----:R-:W2:Y:S04]  /*2c80*/  LDL.LU R27, [R1+0xfa0] ;  /* 0x000fa000011b7983 */ /* 0x001ea80000300800 */
[----:B------:R0:W-:Y:S04]  /*2c90*/  STL [R1+0x14], R28 ;  /* 0x0000141c01007387 */ /* 0x0001e80000100800 */
[----:B0-----:R-:W2:Y:S04]  /*2ca0*/  LDL.LU R28, [R1+0xf9c] ;  /* 0x000f9c00011c7983 */ /* 0x001ea80000300800 */
[----:B------:R-:W2:Y:S04]  /*2cb0*/  LDL.LU R29, [R1+0xf98] ;  /* 0x000f9800011d7983 */ /* 0x000ea80000300800 */
[----:B------:R0:W-:Y:S04]  /*2cc0*/  STL [R1+0xf88], R10 ;  /* 0x000f880a01007387 */ /* 0x0001e80000100800 */
[----:B0-----:R-:W2:Y:S04]  /*2cd0*/  LDL.LU R10, [R1+0x14] ;  /* 0x00001400010a7983 */ /* 0x001ea80000300800 */
[----:B--2---:R0:W-:Y:S04]  /*2ce0*/  STL [R1+0xf8c], R10 ;  /* 0x000f8c0a01007387 */ /* 0x0041e80000100800 */
[----:B0-----:R-:W2:Y:S04]  /*2cf0*/  LDL.LU R10, [R1+0x18] ;  /* 0x00001800010a7983 */ /* 0x001ea80000300800 */
[----:B--2---:R0:W-:Y:S04]  /*2d00*/  STL [R1+0xf90], R10 ;  /* 0x000f900a01007387 */ /* 0x0041e80000100800 */
[----:B0-----:R-:W2:Y:S01]  /*2d10*/  LDL.LU R10, [R1+0x1c] ;  /* 0x00001c00010a7983 */ /* 0x001ea20000300800 */
[----:B------:R-:W-:-:S02]  /*2d20*/  @!P3 IMAD.MOV R22, RZ, RZ, -R22 ;  /* 0x000000ffff16b224 */ /* 0x000fc400078e0a16 */
[----:B------:R-:W-:Y:S02]  /*2d30*/  @!P2 IMAD.MOV R24, RZ, RZ, -R24 ;  /* 0x000000ffff18a224 */ /* 0x000fe400078e0a18 */
[----:B------:R-:W-:Y:S02]  /*2d40*/  @!P1 IMAD.MOV R25, RZ, RZ, -R25 ;  /* 0x000000ffff199224 */ /* 0x000fe400078e0a19 */
[----:B------:R-:W-:Y:S02]  /*2d50*/  @!P4 IMAD.MOV R26, RZ, RZ, -R26 ;  /* 0x000000ffff1ac224 */ /* 0x000fe400078e0a1a */
[----:B------:R-:W-:Y:S01]  /*2d60*/  @!P0 IMAD.MOV R23, RZ, RZ, -R23 ;  /* 0x000000ffff178224 */ /* 0x000fe200078e0a17 */
[----:B--2---:R0:W-:Y:S02]  /*2d70*/  STL [R1+0xf94], R10 ;  /* 0x000f940a01007387 */ /* 0x0041e40000100800 */
[----:B0-----:R-:W-:-:S04]  /*2d80*/  LOP3.LUT R10, RZ, c[0x0][0x17c], RZ, 0x33, !PT ;  /* 0x00005f00ff0a7a12 */ /* 0x001fc800078e33ff */
[C---:B----4-:R-:W-:Y:S02]  /*2d90*/  SEL R11, R10.reuse, R11, !P5 ;  /* 0x0000000b0a0b7207 */ /* 0x050fe40006800000 */
[C---:B---3--:R-:W-:Y:S02]  /*2da0*/  SEL R3, R10.reuse, R3, !P5 ;  /* 0x000000030a037207 */ /* 0x048fe40006800000 */
[C---:B------:R-:W-:Y:S02]  /*2db0*/  SEL R2, R10.reuse, R2, !P5 ;  /* 0x000000020a027207 */ /* 0x040fe40006800000 */
[C---:B------:R-:W-:Y:S02]  /*2dc0*/  SEL R29, R10.reuse, R29, !P5 ;  /* 0x0000001d0a1d7207 */ /* 0x040fe40006800000 */
[C---:B------:R-:W-:Y:S02]  /*2dd0*/  SEL R28, R10.reuse, R28, !P5 ;  /* 0x0000001c0a1c7207 */ /* 0x040fe40006800000 */
[----:B------:R-:W-:-:S02]  /*2de0*/  SEL R27, R10, R27, !P5 ;  /* 0x0000001b0a1b7207 */ /* 0x000fc40006800000 */
[C---:B------:R-:W-:Y:S02]  /*2df0*/  SEL R5, R10.reuse, R5, !P5 ;  /* 0x000000050a057207 */ /* 0x040fe40006800000 */
[C---:B------:R-:W-:Y:S02]  /*2e00*/  SEL R6, R10.reuse, R6, !P5 ;  /* 0x000000060a067207 */ /* 0x040fe40006800000 */
        /* <DEDUP_REMOVED lines=19> */
[----:B------:R-:W-:Y:S02]  /*2f40*/  SEL R23, R10, R23, !P5 ;  /* 0x000000170a177207 */ /* 0x000fe40006800000 */
[----:B------:R-:W2:Y:S02]  /*2f50*/  LDL.LU R10, [R1+0xf94] ;  /* 0x000f9400010a7983 */ /* 0x000ea40000300800 */
[----:B--2---:R-:W-:-:S05]  /*2f60*/  IMAD R10, R10, c[0x0][0x190], RZ ;  /* 0x000064000a0a7a24 */ /* 0x004fca00078e02ff */
[----:B------:R0:W-:Y:S04]  /*2f70*/  STL [R1+0x1c], R10 ;  /* 0x00001c0a01007387 */ /* 0x0001e80000100800 */
[----:B0-----:R-:W2:Y:S02]  /*2f80*/  LDL.LU R10, [R1+0xf90] ;  /* 0x000f9000010a7983 */ /* 0x001ea40000300800 */
[----:B--2---:R-:W-:-:S05]  /*2f90*/  IMAD R10, R10, c[0x0][0x190], RZ ;  /* 0x000064000a0a7a24 */ /* 0x004fca00078e02ff */
[----:B------:R0:W-:Y:S04]  /*2fa0*/  STL [R1+0x80], R10 ;  /* 0x0000800a01007387 */ /* 0x0001e80000100800 */
[----:B0-----:R-:W2:Y:S02]  /*2fb0*/  LDL.LU R10, [R1+0xf8c] ;  /* 0x000f8c00010a7983 */ /* 0x001ea40000300800 */
[----:B--2---:R-:W-:-:S05]  /*2fc0*/  IMAD R10, R10, c[0x0][0x190], RZ ;  /* 0x000064000a0a7a24 */ /* 0x004fca00078e02ff */
[----:B------:R0:W-:Y:S04]  /*2fd0*/  STL [R1+0x84], R10 ;  /* 0x0000840a01007387 */ /* 0x0001e80000100800 */
[----:B0-----:R-:W2:Y:S01]  /*2fe0*/  LDL.LU R10, [R1+0xf88] ;  /* 0x000f8800010a7983 */ /* 0x001ea20000300800 */
[----:B------:R-:W-:Y:S02]  /*2ff0*/  IMAD R11, R11, c[0x0][0x190], RZ ;  /* 0x000064000b0b7a24 */ /* 0x000fe400078e02ff */
[----:B------:R-:W-:Y:S02]  /*3000*/  IMAD R3, R3, c[0x0][0x190], RZ ;  /* 0x0000640003037a24 */ /* 0x000fe400078e02ff */
[----:B------:R-:W-:Y:S02]  /*3010*/  IMAD R2, R2, c[0x0][0x190], RZ ;  /* 0x0000640002027a24 */ /* 0x000fe400078e02ff */
[----:B------:R-:W-:-:S02]  /*3020*/  IMAD R29, R29, c[0x0][0x190], RZ ;  /* 0x000064001d1d7a24 */ /* 0x000fc400078e02ff */
[----:B------:R-:W-:Y:S02]  /*3030*/  IMAD R5, R5, c[0x0][0x190], RZ ;  /* 0x0000640005057a24 */ /* 0x000fe400078e02ff */
[----:B------:R-:W-:Y:S02]  /*3040*/  IMAD R24, R24, c[0x0][0x190], RZ ;  /* 0x0000640018187a24 */ /* 0x000fe400078e02ff */
[----:B--2---:R-:W-:-:S05]  /*3050*/  IMAD R10, R10, c[0x0][0x190], RZ ;  /* 0x000064000a0a7a24 */ /* 0x004fca00078e02ff */
[----:B------:R0:W-:Y:S04]  /*3060*/  STL [R1+0x88], R10 ;  /* 0x0000880a01007387 */ /* 0x0001e80000100800 */
[----:B0-----:R-:W2:Y:S04]  /*3070*/  LDL.LU R10, [R1+0xf84] ;  /* 0x000f8400010a7983 */ /* 0x001ea80000300800 */
[----:B------:R0:W-:Y:S04]  /*3080*/  STL [R1+0x8c], R11 ;  /* 0x00008c0b01007387 */ /* 0x0001e80000100800 */
[----:B0-----:R-:W2:Y:S04]  /*3090*/  LDL.LU R11, [R1+0xf80] ;  /* 0x000f8000010b7983 */ /* 0x001ea80000300800 */
[----:B------:R0:W-:Y:S04]  /*30a0*/  STL [R1+0x90], R3 ;  /* 0x0000900301007387 */ /* 0x0001e80000100800 */
[----:B------:R1:W-:Y:S01]  /*30b0*/  STL [R1+0x94], R2 ;  /* 0x0000940201007387 */ /* 0x0003e20000100800 */
[----:B0-----:R-:W-:-:S03]  /*30c0*/  IMAD R3, R28, c[0x0][0x190], RZ ;  /* 0x000064001c037a24 */ /* 0x001fc600078e02ff */
[----:B------:R-:W-:Y:S01]  /*30d0*/  STL [R1+0xa0], R29 ;  /* 0x0000a01d01007387 */ /* 0x000fe20000100800 */
[----:B-1----:R-:W-:-:S03]  /*30e0*/  IMAD R2, R27, c[0x0][0x190], RZ ;  /* 0x000064001b027a24 */ /* 0x002fc600078e02ff */
[----:B------:R0:W-:Y:S04]  /*30f0*/  STL [R1+0xa4], R3 ;  /* 0x0000a40301007387 */ /* 0x0001e80000100800 */
[----:B------:R1:W-:Y:S01]  /*3100*/  STL [R1+0xa8], R2 ;  /* 0x0000a80201007387 */ /* 0x0003e20000100800 */
[----:B0-----:R-:W-:-:S03]  /*3110*/  IMAD R3, R6, c[0x0][0x190], RZ ;  /* 0x0000640006037a24 */ /* 0x001fc600078e02ff */
[----:B------:R0:W-:Y:S01]  /*3120*/  STL [R1+0xac], R5 ;  /* 0x0000ac0501007387 */ /* 0x0001e20000100800 */
[----:B-1----:R-:W-:-:S03]  /*3130*/  IMAD R2, R7, c[0x0][0x190], RZ ;  /* 0x0000640007027a24 */ /* 0x002fc600078e02ff */
[----:B------:R-:W3:Y:S04]  /*3140*/  LDL.LU R28, [R1+0x84] ;  /* 0x00008400011c7983 */ /* 0x000ee80000300800 */
[----:B------:R1:W-:Y:S04]  /*3150*/  STL [R1+0xb8], R3 ;  /* 0x0000b80301007387 */ /* 0x0003e80000100800 */
[----:B------:R-:W4:Y:S04]  /*3160*/  LDL.LU R29, [R1+0x88] ;  /* 0x00008800011d7983 */ /* 0x000f280000300800 */
[----:B------:R1:W-:Y:S01]  /*3170*/  STL [R1+0xbc], R2 ;  /* 0x0000bc0201007387 */ /* 0x0003e20000100800 */
[----:B0-----:R-:W-:-:S02]  /*3180*/  IMAD R5, R9, c[0x0][0x190], RZ ;  /* 0x0000640009057a24 */ /* 0x001fc400078e02ff */
[----:B-1----:R-:W-:Y:S01]  /*3190*/  IMAD R3, R0, c[0x0][0x190], RZ ;  /* 0x0000640000037a24 */ /* 0x002fe200078e02ff */
[----:B------:R-:W2:Y:S01]  /*31a0*/  LDL.LU R27, [R1+0x8c] ;  /* 0x00008c00011b7983 */ /* 0x000ea20000300800 */
[----:B------:R-:W-:-:S05]  /*31b0*/  IMAD R2, R8, c[0x0][0x190], RZ ;  /* 0x0000640008027a24 */ /* 0x000fca00078e02ff */
[----:B------:R0:W-:Y:S01]  /*31c0*/  STL [R1+0xc0], R2 ;  /* 0x0000c00201007387 */ /* 0x0001e20000100800 */
[----:B------:R-:W-:-:S03]  /*31d0*/  IMAD R0, R12, c[0x0][0x190], RZ ;  /* 0x000064000c007a24 */ /* 0x000fc600078e02ff */
[----:B------:R-:W-:Y:S01]  /*31e0*/  STL [R1+0xc4], R5 ;  /* 0x0000c40501007387 */ /* 0x000fe20000100800 */
[----:B0-----:R-:W-:-:S03]  /*31f0*/  IMAD R2, R4, c[0x0][0x190], RZ ;  /* 0x0000640004027a24 */ /* 0x001fc600078e02ff */
[----:B------:R-:W-:Y:S04]  /*3200*/  STL [R1+0xd0], R3 ;  /* 0x0000d00301007387 */ /* 0x000fe80000100800 */
[----:B------:R-:W2:Y:S04]  /*3210*/  LDL.LU R12, [R1+0xa0] ;  /* 0x0000a000010c7983 */ /* 0x000ea80000300800 */
[----:B------:R0:W-:Y:S04]  /*3220*/  STL [R1+0xd4], R2 ;  /* 0x0000d40201007387 */ /* 0x0001e80000100800 */
[----:B------:R1:W-:Y:S01]  /*3230*/  STL [R1+0xe0], R0 ;  /* 0x0000e00001007387 */ /* 0x0003e20000100800 */
[----:B0-----:R-:W-:-:S03]  /*3240*/  IMAD R2, R13, c[0x0][0x190], RZ ;  /* 0x000064000d027a24 */ /* 0x001fc600078e02ff */
[----:B------:R-:W2:Y:S01]  /*3250*/  LDL.LU R13, [R1+0x94] ;  /* 0x00009400010d7983 */ /* 0x000ea20000300800 */
[----:B-1----:R-:W-:-:S03]  /*3260*/  IMAD R0, R14, c[0x0][0x190], RZ ;  /* 0x000064000e007a24 */ /* 0x002fc600078e02ff */
[----:B------:R0:W-:Y:S04]  /*3270*/  STL [R1+0xe4], R2 ;  /* 0x0000e40201007387 */ /* 0x0001e80000100800 */
[----:B------:R-:W2:Y:S04]  /*3280*/  LDL.LU R14, [R1+0xa4] ;  /* 0x0000a400010e7983 */ /* 0x000ea80000300800 */
[----:B------:R1:W-:Y:S01]  /*3290*/  STL [R1+0xf0], R0 ;  /* 0x0000f00001007387 */ /* 0x0003e20000100800 */
[----:B0-----:R-:W-:-:S03]  /*32a0*/  IMAD R2, R15, c[0x0][0x190], RZ ;  /* 0x000064000f027a24 */ /* 0x001fc600078e02ff */
[----:B------:R-:W2:Y:S01]  /*32b0*/  LDL.LU R15, [R1+0x90] ;  /* 0x00009000010f7983 */ /* 0x000ea20000300800 */
[----:B------:R-:W-:-:S03]  /*32c0*/  IMAD R3, R18, c[0x0][0x190], RZ ;  /* 0x0000640012037a24 */ /* 0x000fc600078e02ff */
[----:B------:R0:W-:Y:S01]  /*32d0*/  STL [R1+0xf4], R2 ;  /* 0x0000f40201007387 */ /* 0x0001e20000100800 */
[----:B-1----:R-:W-:-:S03]  /*32e0*/  IMAD R0, R16, c[0x0][0x190], RZ ;  /* 0x0000640010007a24 */ /* 0x002fc600078e02ff */
[----:B------:R-:W2:Y:S04]  /*32f0*/  LDL.LU R16, [R1+0xa8] ;  /* 0x0000a80001107983 */ /* 0x000ea80000300800 */
[----:B------:R1:W-:Y:S01]  /*3300*/  STL [R1+0xf8], R0 ;  /* 0x0000f80001007387 */ /* 0x0003e20000100800 */
[----:B0-----:R-:W-:-:S03]  /*3310*/  IMAD R2, R17, c[0x0][0x190], RZ ;  /* 0x0000640011027a24 */ /* 0x001fc600078e02ff */
[----:B------:R-:W2:Y:S04]  /*3320*/  LDL.LU R17, [R1+0x80] ;  /* 0x0000800001117983 */ /* 0x000ea80000300800 */
[----:B------:R-:W2:Y:S01]  /*3330*/  LDL.LU R18, [R1+0xac] ;  /* 0x0000ac0001127983 */ /* 0x000ea20000300800 */
[----:B-1----:R-:W-:-:S03]  /*3340*/  IMAD R0, R19, c[0x0][0x190], RZ ;  /* 0x0000640013007a24 */ /* 0x002fc600078e02ff */
[----:B------:R-:W-:Y:S04]  /*3350*/  STL [R1+0xfc], R2 ;  /* 0x0000fc0201007387 */ /* 0x000fe80000100800 */
[----:B------:R-:W2:Y:S04]  /*3360*/  LDL.LU R19, [R1+0x1c] ;  /* 0x00001c0001137983 */ /* 0x000ea80000300800 */
[----:B------:R-:W-:Y:S04]  /*3370*/  STL [R1+0x108], R3 ;  /* 0x0001080301007387 */ /* 0x000fe80000100800 */
[----:B------:R0:W-:Y:S04]  /*3380*/  STL [R1+0x10c], R0 ;  /* 0x00010c0001007387 */ /* 0x0001e80000100800 */
[----:B------:R1:W-:Y:S01]  /*3390*/  STL.64 [R1+0xf68], R2 ;  /* 0x000f680201007387 */ /* 0x0003e20000100a00 */
[----:B0-----:R-:W-:-:S02]  /*33a0*/  IMAD R0, R21, c[0x0][0x190], RZ ;  /* 0x0000640015007a24 */ /* 0x001fc400078e02ff */
[----:B------:R-:W-:Y:S02]  /*33b0*/  IMAD R21, R22, c[0x0][0x190], RZ ;  /* 0x0000640016157a24 */ /* 0x000fe400078e02ff */
[----:B-1----:R-:W-:Y:S02]  /*33c0*/  IMAD R2, R20, c[0x0][0x190], RZ ;  /* 0x0000640014027a24 */ /* 0x002fe400078e02ff */
[----:B------:R-:W3:Y:S04]  /*33d0*/  LDL.LU R20, [R1+0xb8] ;  /* 0x0000b80001147983 */ /* 0x000ee80000300800 */
[----:B------:R0:W-:Y:S04]  /*33e0*/  STL [R1+0x110], R2 ;  /* 0x0001100201007387 */ /* 0x0001e80000100800 */
[----:B------:R-:W3:Y:S04]  /*33f0*/  LDL.LU R22, [R1+0xbc] ;  /* 0x0000bc0001167983 */ /* 0x000ee80000300800 */
[----:B------:R-:W-:Y:S04]  /*3400*/  STL [R1+0x7c], R0 ;  /* 0x00007c0001007387 */ /* 0x000fe80000100800 */
[----:B------:R-:W-:Y:S04]  /*3410*/  STL [R1+0x78], R21 ;  /* 0x0000781501007387 */ /* 0x000fe80000100800 */
[----:B------:R-:W-:Y:S04]  /*3420*/  STL [R1+0x74], R24 ;  /* 0x0000741801007387 */ /* 0x000fe80000100800 */
[----:B------:R-:W3:Y:S04]  /*3430*/  LDL R3, [R1+0xf0] ;  /* 0x0000f00001037983 */ /* 0x000ee80000100800 */
[----:B0-----:R-:W4:Y:S01]  /*3440*/  LDL R2, [R1+0xe4] ;  /* 0x0000e40001027983 */ /* 0x001f220000100800 */
[----:B--2---:R-:W-:-:S05]  /*3450*/  IMAD.WIDE R4, R19, 0x2, R10 ;  /* 0x0000000213047825 */ /* 0x004fca00078e020a */
[----:B------:R-:W-:Y:S04]  /*3460*/  STL.64 [R1+0x68], R4 ;  /* 0x0000680401007387 */ /* 0x000fe80000100a00 */
[----:B---3--:R0:W-:Y:S04]  /*3470*/  STL [R1+0xf70], R3 ;  /* 0x000f700301007387 */ /* 0x0081e80000100800 */
[----:B0-----:R-:W2:Y:S04]  /*3480*/  LDL R3, [R1+0xd0] ;  /* 0x0000d00001037983 */ /* 0x001ea80000100800 */
[----:B----4-:R0:W-:Y:S04]  /*3490*/  STL [R1+0xf74], R2 ;  /* 0x000f740201007387 */ /* 0x0101e80000100800 */
[----:B0-----:R-:W3:Y:S01]  /*34a0*/  LDL R2, [R1+0xc4] ;  /* 0x0000c40001027983 */ /* 0x001ee20000100800 */
[----:B------:R-:W-:-:S02]  /*34b0*/  IMAD R25, R25, c[0x0][0x190], RZ ;  /* 0x0000640019197a24 */ /* 0x000fc400078e02ff */
[----:B------:R-:W-:Y:S02]  /*34c0*/  IMAD R26, R26, c[0x0][0x190], RZ ;  /* 0x000064001a1a7a24 */ /* 0x000fe400078e02ff */
[----:B------:R-:W-:-:S04]  /*34d0*/  IMAD.WIDE R6, R17, 0x2, R10 ;  /* 0x0000000211067825 */ /* 0x000fc800078e020a */
[----:B------:R-:W-:-:S04]  /*34e0*/  IMAD.WIDE R4, R28, 0x2, R10 ;  /* 0x000000021c047825 */ /* 0x000fc800078e020a */
[--C-:B------:R-:W-:Y:S01]  /*34f0*/  IMAD.WIDE R8, R29, 0x2, R10.reuse ;  /* 0x000000021d087825 */ /* 0x100fe200078e020a */
[----:B--2---:R0:W-:Y:S04]  /*3500*/  STL [R1+0xf78], R3 ;  /* 0x000f780301007387 */ /* 0x0041e80000100800 */
[----:B0-----:R-:W2:Y:S04]  /*3510*/  LDL R3, [R1+0xc0] ;  /* 0x0000c00001037983 */ /* 0x001ea80000100800 */
[----:B---3--:R-:W-:Y:S04]  /*3520*/  STL [R1+0xf7c], R2 ;  /* 0x000f7c0201007387 */ /* 0x008fe80000100800 */
[----:B------:R-:W-:Y:S04]  /*3530*/  STL [R1+0x70], R25 ;  /* 0x0000701901007387 */ /* 0x000fe80000100800 */
[----:B------:R-:W-:Y:S04]  /*3540*/  STL [R1], R26 ;  /* 0x0000001a01007387 */ /* 0x000fe80000100800 */
[----:B------:R0:W-:Y:S04]  /*3550*/  STL.64 [R1+0x60], R6 ;  /* 0x0000600601007387 */ /* 0x0001e80000100a00 */
[----:B------:R1:W-:Y:S04]  /*3560*/  STL.64 [R1+0x58], R4 ;  /* 0x0000580401007387 */ /* 0x0003e80000100a00 */
[----:B------:R3:W-:Y:S01]  /*3570*/  STL.64 [R1+0x50], R8 ;  /* 0x0000500801007387 */ /* 0x0007e20000100a00 */
[----:B0-----:R-:W-:-:S04]  /*3580*/  IMAD.WIDE R6, R27, 0x2, R10 ;  /* 0x000000021b067825 */ /* 0x001fc800078e020a */
[--C-:B-1----:R-:W-:Y:S01]  /*3590*/  IMAD.WIDE R4, R15, 0x2, R10.reuse ;  /* 0x000000020f047825 */ /* 0x102fe200078e020a */
[----:B------:R0:W-:Y:S03]  /*35a0*/  STL.64 [R1+0x48], R6 ;  /* 0x0000480601007387 */ /* 0x0001e60000100a00 */
[--C-:B---3--:R-:W-:Y:S01]  /*35b0*/  IMAD.WIDE R8, R13, 0x2, R10.reuse ;  /* 0x000000020d087825 */ /* 0x108fe200078e020a */
[----:B------:R1:W-:Y:S03]  /*35c0*/  STL.64 [R1+0x40], R4 ;  /* 0x0000400401007387 */ /* 0x0003e60000100a00 */
[----:B------:R-:W-:Y:S01]  /*35d0*/  IMAD R0, R23, c[0x0][0x190], RZ ;  /* 0x0000640017007a24 */ /* 0x000fe200078e02ff */
[----:B------:R-:W-:Y:S01]  /*35e0*/  STL.64 [R1+0x38], R8 ;  /* 0x0000380801007387 */ /* 0x000fe20000100a00 */
[----:B0-----:R-:W-:-:S03]  /*35f0*/  IMAD.WIDE R6, R12, 0x2, R10 ;  /* 0x000000020c067825 */ /* 0x001fc600078e020a */
[----:B------:R-:W3:Y:S01]  /*3600*/  LDL R23, [R1+0x7c] ;  /* 0x00007c0001177983 */ /* 0x000ee20000100800 */
[----:B-1----:R-:W-:-:S03]  /*3610*/  IMAD.WIDE R4, R14, 0x2, R10 ;  /* 0x000000020e047825 */ /* 0x002fc600078e020a */
[----:B------:R0:W-:Y:S04]  /*3620*/  STL.64 [R1+0x30], R6 ;  /* 0x0000300601007387 */ /* 0x0001e80000100a00 */
[----:B------:R1:W-:Y:S01]  /*3630*/  STL.64 [R1+0x28], R4 ;  /* 0x0000280401007387 */ /* 0x0003e20000100a00 */
[----:B0-----:R-:W-:-:S04]  /*3640*/  IMAD.WIDE R6, R16, 0x2, R10 ;  /* 0x0000000210067825 */ /* 0x001fc800078e020a */
[----:B-1----:R-:W-:-:S05]  /*3650*/  IMAD.WIDE R4, R18, 0x2, R10 ;  /* 0x0000000212047825 */ /* 0x002fca00078e020a */
[----:B------:R0:W-:Y:S04]  /*3660*/  STL.64 [R1+0xee8], R4 ;  /* 0x000ee80401007387 */ /* 0x0001e80000100a00 */
[----:B------:R1:W-:Y:S01]  /*3670*/  STL.64 [R1+0x20], R6 ;  /* 0x0000200601007387 */ /* 0x0003e20000100a00 */
[----:B------:R-:W-:-:S03]  /*3680*/  IMAD.WIDE R8, R22, 0x2, R10 ;  /* 0x0000000216087825 */ /* 0x000fc600078e020a */
[----:B0-----:R-:W4:Y:S01]  /*3690*/  LDL.LU R4, [R1+0x10c] ;  /* 0x00010c0001047983 */ /* 0x001f220000300800 */
[----:B-1----:R-:W-:-:S03]  /*36a0*/  IMAD.WIDE R6, R20, 0x2, R10 ;  /* 0x0000000214067825 */ /* 0x002fc600078e020a */
[----:B------:R-:W3:Y:S04]  /*36b0*/  LDL.LU R5, [R1+0x110] ;  /* 0x0001100001057983 */ /* 0x000ee80000300800 */
[----:B------:R0:W-:Y:S04]  /*36c0*/  STL.64 [R1+0xef0], R6 ;  /* 0x000ef00601007387 */ /* 0x0001e80000100a00 */
[----:B0-----:R-:W3:Y:S04]  /*36d0*/  LDL.LU R6, [R1+0xf4] ;  /* 0x0000f40001067983 */ /* 0x001ee80000300800 */
[----:B------:R-:W3:Y:S04]  /*36e0*/  LDL.LU R7, [R1+0xf8] ;  /* 0x0000f80001077983 */ /* 0x000ee80000300800 */
[----:B------:R0:W-:Y:S04]  /*36f0*/  STL.64 [R1+0xef8], R8 ;  /* 0x000ef80801007387 */ /* 0x0001e80000100a00 */
[----:B0-----:R-:W3:Y:S04]  /*3700*/  LDL.LU R8, [R1+0xd4] ;  /* 0x0000d40001087983 */ /* 0x001ee80000300800 */
[----:B------:R-:W3:Y:S01]  /*3710*/  LDL.LU R9, [R1+0xe0] ;  /* 0x0000e00001097983 */ /* 0x000ee20000300800 */
[----:B--2---:R-:W-:-:S05]  /*3720*/  IMAD.WIDE R2, R3, 0x2, R10 ;  /* 0x0000000203027825 */ /* 0x004fca00078e020a */
[----:B------:R0:W-:Y:S04]  /*3730*/  STL.64 [R1+0x98], R2 ;  /* 0x0000980201007387 */ /* 0x0001e80000100a00 */
[----:B0-----:R-:W2:Y:S02]  /*3740*/  LDL.LU R2, [R1+0xf7c] ;  /* 0x000f7c0001027983 */ /* 0x001ea40000300800 */
[----:B--2---:R-:W-:-:S05]  /*3750*/  IMAD.WIDE R2, R2, 0x2, R10 ;  /* 0x0000000202027825 */ /* 0x004fca00078e020a */
[----:B------:R0:W-:Y:S04]  /*3760*/  STL.64 [R1+0xb0], R2 ;  /* 0x0000b00201007387 */ /* 0x0001e80000100a00 */
[----:B0-----:R-:W2:Y:S02]  /*3770*/  LDL.LU R3, [R1+0xf78] ;  /* 0x000f780001037983 */ /* 0x001ea40000300800 */
[----:B--2---:R-:W-:-:S05]  /*3780*/  IMAD.WIDE R2, R3, 0x2, R10 ;  /* 0x0000000203027825 */ /* 0x004fca00078e020a */
[----:B------:R3:W-:Y:S02]  /*3790*/  STL.64 [R1+0xc8], R2 ;  /* 0x0000c80201007387 */ /* 0x0007e40000100a00 */
[----:B---3--:R-:W-:-:S05]  /*37a0*/  IMAD.WIDE R2, R8, 0x2, R10 ;  /* 0x0000000208027825 */ /* 0x008fca00078e020a */
[----:B------:R0:W-:Y:S02]  /*37b0*/  STL.64 [R1+0xd8], R2 ;  /* 0x0000d80201007387 */ /* 0x0001e40000100a00 */
[----:B0-----:R-:W-:-:S05]  /*37c0*/  IMAD.WIDE R2, R9, 0x2, R10 ;  /* 0x0000000209027825 */ /* 0x001fca00078e020a */
[----:B------:R0:W-:Y:S04]  /*37d0*/  STL.64 [R1+0xe8], R2 ;  /* 0x0000e80201007387 */ /* 0x0001e80000100a00 */
[----:B0-----:R-:W2:Y:S02]  /*37e0*/  LDL.LU R2, [R1+0xf74] ;  /* 0x000f740001027983 */ /* 0x001ea40000300800 */
[----:B--2---:R-:W-:-:S05]  /*37f0*/  IMAD.WIDE R2, R2, 0x2, R10 ;  /* 0x0000000202027825 */ /* 0x004fca00078e020a */
[----:B------:R0:W-:Y:S04]  /*3800*/  STL.64 [R1+0x100], R2 ;  /* 0x0001000201007387 */ /* 0x0001e80000100a00 */
[----:B0-----:R-:W2:Y:S02]  /*3810*/  LDL.LU R3, [R1+0xf70] ;  /* 0x000f700001037983 */ /* 0x001ea40000300800 */
[----:B--2---:R-:W-:-:S05]  /*3820*/  IMAD.WIDE R2, R3, 0x2, R10 ;  /* 0x0000000203027825 */ /* 0x004fca00078e020a */
[----:B------:R0:W-:Y:S02]  /*3830*/  STL.64 [R1+0x118], R2 ;  /* 0x0001180201007387 */ /* 0x0001e40000100a00 */
[----:B0-----:R-:W-:-:S05]  /*3840*/  IMAD.WIDE R2, R6, 0x2, R10 ;  /* 0x0000000206027825 */ /* 0x001fca00078e020a */
[----:B------:R0:W-:Y:S02]  /*3850*/  STL.64 [R1+0x128], R2 ;  /* 0x0001280201007387 */ /* 0x0001e40000100a00 */
[----:B0-----:R-:W-:-:S05]  /*3860*/  IMAD.WIDE R2, R7, 0x2, R10 ;  /* 0x0000000207027825 */ /* 0x001fca00078e020a */
[----:B------:R0:W-:Y:S04]  /*3870*/  STL.64 [R1+0x138], R2 ;  /* 0x0001380201007387 */ /* 0x0001e80000100a00 */
[----:B0-----:R-:W2:Y:S04]  /*3880*/  LDL.LU.64 R2, [R1+0xf68] ;  /* 0x000f680001027983 */ /* 0x001ea80000300a00 */
[----:B------:R-:W-:Y:S04]  /*3890*/  STL [R1+0xf54], R7 ;  /* 0x000f540701007387 */ /* 0x000fe80000100800 */
[----:B------:R2:W-:Y:S02]  /*38a0*/  STL [R1+0xf58], R6 ;  /* 0x000f580601007387 */ /* 0x0005e40000100800 */
[----:B--2---:R-:W-:-:S02]  /*38b0*/  IMAD.WIDE R6, R2, 0x2, R10 ;  /* 0x0000000202067825 */ /* 0x004fc400078e020a */
[----:B------:R-:W2:Y:S04]  /*38c0*/  LDL.LU R2, [R1+0xf64] ;  /* 0x000f640001027983 */ /* 0x000ea80000300800 */
[----:B------:R0:W-:Y:S02]  /*38d0*/  STL.64 [R1+0x148], R6 ;  /* 0x0001480601007387 */ /* 0x0001e40000100a00 */
[--C-:B0-----:R-:W-:Y:S02]  /*38e0*/  IMAD.WIDE R6, R3, 0x2, R10.reuse ;  /* 0x0000000203067825 */ /* 0x101fe400078e020a */
[----:B------:R-:W2:Y:S04]  /*38f0*/  LDL.LU R3, [R1+0xf60] ;  /* 0x000f600001037983 */ /* 0x000ea80000300800 */
[----:B------:R4:W-:Y:S02]  /*3900*/  STL.64 [R1+0x158], R6 ;  /* 0x0001580601007387 */ /* 0x0009e40000100a00 */
[----:B----4-:R-:W-:-:S05]  /*3910*/  IMAD.WIDE R6, R4, 0x2, R10 ;  /* 0x0000000204067825 */ /* 0x010fca00078e020a */
[----:B------:R0:W-:Y:S04]  /*3920*/  STL.64 [R1+0x160], R6 ;  /* 0x0001600601007387 */ /* 0x0001e80000100a00 */
[----:B------:R-:W-:Y:S04]  /*3930*/  STL [R1+0xf48], R5 ;  /* 0x000f480501007387 */ /* 0x000fe80000100800 */
[----:B------:R1:W-:Y:S01]  /*3940*/  STL [R1+0xf4c], R4 ;  /* 0x000f4c0401007387 */ /* 0x0003e20000100800 */
[----:B0-----:R-:W-:-:S04]  /*3950*/  IMAD.WIDE R6, R5, 0x2, R10 ;  /* 0x0000000205067825 */ /* 0x001fc800078e020a */
[--C-:B-1----:R-:W-:Y:S01]  /*3960*/  IMAD.WIDE R4, R23, 0x2, R10.reuse ;  /* 0x0000000217047825 */ /* 0x102fe200078e020a */
[----:B------:R0:W-:Y:S04]  /*3970*/  STL.64 [R1+0x168], R6 ;  /* 0x0001680601007387 */ /* 0x0001e80000100a00 */
[----:B------:R1:W-:Y:S01]  /*3980*/  STL.64 [R1+0x170], R4 ;  /* 0x0001700401007387 */ /* 0x0003e20000100a00 */
[----:B0-----:R-:W-:-:S04]  /*3990*/  IMAD.WIDE R6, R21, 0x2, R10 ;  /* 0x0000000215067825 */ /* 0x001fc800078e020a */
[--C-:B-1----:R-:W-:Y:S01]  /*39a0*/  IMAD.WIDE R4, R24, 0x2, R10.reuse ;  /* 0x0000000218047825 */ /* 0x102fe200078e020a */
[----:B------:R0:W-:Y:S03]  /*39b0*/  STL.64 [R1+0x178], R6 ;  /* 0x0001780601007387 */ /* 0x0001e60000100a00 */
[--C-:B------:R-:W-:Y:S01]  /*39c0*/  IMAD.WIDE R24, R25, 0x2, R10.reuse ;  /* 0x0000000219187825 */ /* 0x100fe200078e020a */
[----:B------:R1:W-:Y:S04]  /*39d0*/  STL.64 [R1+0x180], R4 ;  /* 0x0001800401007387 */ /* 0x0003e80000100a00 */
[----:B------:R-:W-:Y:S01]  /*39e0*/  STL.64 [R1+0x188], R24 ;  /* 0x0001881801007387 */ /* 0x000fe20000100a00 */
[----:B0-----:R-:W-:-:S04]  /*39f0*/  IMAD.WIDE R6, R26, 0x2, R10 ;  /* 0x000000021a067825 */ /* 0x001fc800078e020a */
[----:B-1----:R-:W-:Y:S01]  /*3a00*/  IMAD.WIDE R4, R0, 0x2, R10 ;  /* 0x0000000200047825 */ /* 0x002fe200078e020a */
[----:B------:R0:W-:Y:S04]  /*3a10*/  STL.64 [R1+0x190], R6 ;  /* 0x0001900601007387 */ /* 0x0001e80000100a00 */
[----:B------:R1:W-:Y:S01]  /*3a20*/  STL.64 [R1+0x198], R4 ;  /* 0x0001980401007387 */ /* 0x0003e20000100a00 */
[----:B--2---:R-:W-:-:S04]  /*3a30*/  IMAD.WIDE R10, R19, 0x2, R2 ;  /* 0x00000002130a7825 */ /* 0x004fc800078e0202 */
[----:B0-----:R-:W-:-:S04]  /*3a40*/  IMAD.WIDE R6, R17, 0x2, R2 ;  /* 0x0000000211067825 */ /* 0x001fc800078e0202 */
[--C-:B-1----:R-:W-:Y:S01]  /*3a50*/  IMAD.WIDE R4, R28, 0x2, R2.reuse ;  /* 0x000000021c047825 */ /* 0x102fe200078e0202 */
[----:B------:R0:W-:Y:S03]  /*3a60*/  STL.64 [R1+0x18], R10 ;  /* 0x0000180a01007387 */ /* 0x0001e60000100a00 */
[--C-:B------:R-:W-:Y:S01]  /*3a70*/  IMAD.WIDE R28, R29, 0x2, R2.reuse ;  /* 0x000000021d1c7825 */ /* 0x100fe200078e0202 */
[----:B------:R-:W-:Y:S03]  /*3a80*/  STL.64 [R1+0x10], R6 ;  /* 0x0000100601007387 */ /* 0x000fe60000100a00 */
[--C-:B------:R-:W-:Y:S01]  /*3a90*/  IMAD.WIDE R26, R27, 0x2, R2.reuse ;  /* 0x000000021b1a7825 */ /* 0x100fe200078e0202 */
[----:B------:R-:W-:Y:S03]  /*3aa0*/  STL.64 [R1+0xf00], R28 ;  /* 0x000f001c01007387 */ /* 0x000fe60000100a00 */
[--C-:B------:R-:W-:Y:S01]  /*3ab0*/  IMAD.WIDE R24, R15, 0x2, R2.reuse ;  /* 0x000000020f187825 */ /* 0x100fe200078e0202 */
[----:B------:R-:W-:Y:S03]  /*3ac0*/  STL.64 [R1+0x8], R4 ;  /* 0x0000080401007387 */ /* 0x000fe60000100a00 */
[--C-:B0-----:R-:W-:Y:S01]  /*3ad0*/  IMAD.WIDE R10, R13, 0x2, R2.reuse ;  /* 0x000000020d0a7825 */ /* 0x101fe200078e0202 */
[----:B------:R0:W-:Y:S03]  /*3ae0*/  STL.64 [R1+0xf08], R26 ;  /* 0x000f081a01007387 */ /* 0x0001e60000100a00 */
[--C-:B------:R-:W-:Y:S01]  /*3af0*/  IMAD.WIDE R12, R12, 0x2, R2.reuse ;  /* 0x000000020c0c7825 */ /* 0x100fe200078e0202 */
[----:B0-----:R-:W2:Y:S04]  /*3b00*/  LDL.LU R27, [R1+0xc0] ;  /* 0x0000c000011b7983 */ /* 0x001ea80000300800 */
[----:B------:R-:W-:Y:S04]  /*3b10*/  STL.64 [R1+0xf10], R24 ;  /* 0x000f101801007387 */ /* 0x000fe80000100a00 */
[----:B------:R-:W3:Y:S04]  /*3b20*/  LDL.LU R28, [R1+0xc4] ;  /* 0x0000c400011c7983 */ /* 0x000ee80000300800 */
[----:B------:R-:W4:Y:S04]  /*3b30*/  LDL.LU R29, [R1+0xd0] ;  /* 0x0000d000011d7983 */ /* 0x000f280000300800 */
[----:B------:R-:W-:Y:S04]  /*3b40*/  STL.64 [R1+0xf18], R10 ;  /* 0x000f180a01007387 */ /* 0x000fe80000100a00 */
[----:B------:R-:W-:Y:S04]  /*3b50*/  STL.64 [R1+0xf20], R12 ;  /* 0x000f200c01007387 */ /* 0x000fe80000100a00 */
[----:B------:R-:W2:Y:S04]  /*3b60*/  LDL.LU R6, [R1+0xe4] ;  /* 0x0000e40001067983 */ /* 0x000ea80000300800 */
[----:B------:R-:W2:Y:S01]  /*3b70*/  LDL.LU R7, [R1+0xf0] ;  /* 0x0000f00001077983 */ /* 0x000ea20000300800 */
[----:B------:R-:W-:-:S03]  /*3b80*/  IMAD.WIDE R14, R14, 0x2, R2 ;  /* 0x000000020e0e7825 */ /* 0x000fc600078e0202 */
[----:B--2---:R-:W-:Y:S04]  /*3b90*/  STL [R1+0xf5c], R7 ;  /* 0x000f5c0701007387 */ /* 0x004fe80000100800 */
[----:B------:R-:W-:Y:S04]  /*3ba0*/  STL.64 [R1+0xf28], R14 ;  /* 0x000f280e01007387 */ /* 0x000fe80000100a00 */
[----:B------:R-:W2:Y:S04]  /*3bb0*/  LDL.LU R4, [R1+0xfc] ;  /* 0x0000fc0001047983 */ /* 0x000ea80000300800 */
[----:B------:R-:W2:Y:S01]  /*3bc0*/  LDL.LU R5, [R1+0x108] ;  /* 0x0001080001057983 */ /* 0x000ea20000300800 */
[----:B------:R-:W-:-:S03]  /*3bd0*/  IMAD.WIDE R16, R16, 0x2, R2 ;  /* 0x0000000210107825 */ /* 0x000fc600078e0202 */
[----:B--2---:R-:W-:Y:S04]  /*3be0*/  STL [R1+0xf50], R5 ;  /* 0x000f500501007387 */ /* 0x004fe80000100800 */
[----:B------:R0:W-:Y:S04]  /*3bf0*/  STL.64 [R1+0xf30], R16 ;  /* 0x000f301001007387 */ /* 0x0001e80000100a00 */
[----:B0-----:R-:W2:Y:S04]  /*3c00*/  LDL.LU R16, [R1+0x70] ;  /* 0x0000700001107983 */ /* 0x001ea80000300800 */
[----:B------:R-:W2:Y:S04]  /*3c10*/  LDL.LU R17, [R1] ;  /* 0x0000000001117983 */ /* 0x000ea80000300800 */
[----:B--2---:R0:W-:Y:S04]  /*3c20*/  STL [R1+0xf38], R17 ;  /* 0x000f381101007387 */ /* 0x0041e80000100800 */
[----:B0-----:R-:W2:Y:S04]  /*3c30*/  LDL.LU R17, [R1+0x74] ;  /* 0x0000740001117983 */ /* 0x001ea80000300800 */
[----:B------:R0:W-:Y:S04]  /*3c40*/  STL [R1+0xf3c], R16 ;  /* 0x000f3c1001007387 */ /* 0x0001e80000100800 */
[----:B0-----:R-:W2:Y:S01]  /*3c50*/  LDL.LU R16, [R1+0x78] ;  /* 0x0000780001107983 */ /* 0x001ea20000300800 */
[----:B------:R-:W-:-:S04]  /*3c60*/  IMAD.WIDE R24, R27, 0x2, R2 ;  /* 0x000000021b187825 */ /* 0x000fc800078e0202 */
[----:B---3--:R-:W-:-:S04]  /*3c70*/  IMAD.WIDE R26, R28, 0x2, R2 ;  /* 0x000000021c1a7825 */ /* 0x008fc800078e0202 */
[----:B----4-:R-:W-:-:S04]  /*3c80*/  IMAD.WIDE R28, R29, 0x2, R2 ;  /* 0x000000021d1c7825 */ /* 0x010fc800078e0202 */
[--C-:B------:R-:W-:Y:S01]  /*3c90*/  IMAD.WIDE R6, R6, 0x2, R2.reuse ;  /* 0x0000000206067825 */ /* 0x100fe200078e0202 */
[----:B--2---:R0:W-:Y:S04]  /*3ca0*/  STL [R1+0xf40], R17 ;  /* 0x000f401101007387 */ /* 0x0041e80000100800 */
[----:B0-----:R-:W2:Y:S04]  /*3cb0*/  LDL.LU R17, [R1+0x7c] ;  /* 0x00007c0001117983 */ /* 0x001ea80000300800 */
[----:B------:R-:W-:Y:S04]  /*3cc0*/  STL [R1+0xf44], R16 ;  /* 0x000f441001007387 */ /* 0x000fe80000100800 */
[----:B------:R-:W3:Y:S04]  /*3cd0*/  LDL.LU.64 R14, [R1+0x68] ;  /* 0x00006800010e7983 */ /* 0x000ee80000300a00 */
[----:B------:R-:W4:Y:S04]  /*3ce0*/  LDL.LU.64 R12, [R1+0x18] ;  /* 0x00001800010c7983 */ /* 0x000f280000300a00 */
[----:B------:R-:W2:Y:S04]  /*3cf0*/  LDL.LU.64 R10, [R1+0x60] ;  /* 0x00006000010a7983 */ /* 0x000ea80000300a00 */
[----:B------:R0:W-:Y:S04]  /*3d00*/  STL.64 [R1+0x80], R24 ;  /* 0x0000801801007387 */ /* 0x0001e80000100a00 */
[----:B0-----:R-:W2:Y:S04]  /*3d10*/  LDL.LU.64 R24, [R1+0x10] ;  /* 0x0000100001187983 */ /* 0x001ea80000300a00 */
[----:B------:R0:W-:Y:S04]  /*3d20*/  STL.64 [R1+0x88], R26 ;  /* 0x0000881a01007387 */ /* 0x0001e80000100a00 */
[----:B0-----:R-:W2:Y:S04]  /*3d30*/  LDL.LU.64 R26, [R1+0x58] ;  /* 0x00005800011a7983 */ /* 0x001ea80000300a00 */
[----:B------:R0:W-:Y:S02]  /*3d40*/  STL.64 [R1+0x90], R28 ;  /* 0x0000901c01007387 */ /* 0x0001e40000100a00 */
[----:B0-----:R-:W-:-:S04]  /*3d50*/  IMAD.WIDE R28, R8, 0x2, R2 ;  /* 0x00000002081c7825 */ /* 0x001fc800078e0202 */
[--C-:B------:R-:W-:Y:S01]  /*3d60*/  IMAD.WIDE R8, R9, 0x2, R2.reuse ;  /* 0x0000000209087825 */ /* 0x100fe200078e0202 */
[----:B------:R0:W-:Y:S04]  /*3d70*/  STL.64 [R1+0xa0], R28 ;  /* 0x0000a01c01007387 */ /* 0x0001e80000100a00 */
[----:B0-----:R-:W2:Y:S04]  /*3d80*/  LDL.LU.64 R28, [R1+0x8] ;  /* 0x00000800011c7983 */ /* 0x001ea80000300a00 */
[----:B------:R0:W-:Y:S04]  /*3d90*/  STL.64 [R1+0xa8], R8 ;  /* 0x0000a80801007387 */ /* 0x0001e80000100a00 */
[----:B0-----:R-:W2:Y:S04]  /*3da0*/  LDL.LU.64 R8, [R1+0x50] ;  /* 0x0000500001087983 */ /* 0x001ea80000300a00 */
[----:B------:R0:W-:Y:S04]  /*3db0*/  STL.64 [R1+0xb8], R6 ;  /* 0x0000b80601007387 */ /* 0x0001e80000100a00 */
[----:B0-----:R-:W2:Y:S02]  /*3dc0*/  LDL.LU R7, [R1+0xf5c] ;  /* 0x000f5c0001077983 */ /* 0x001ea40000300800 */
[----:B--2---:R-:W-:-:S05]  /*3dd0*/  IMAD.WIDE R6, R7, 0x2, R2 ;  /* 0x0000000207067825 */ /* 0x004fca00078e0202 */
[----:B------:R0:W-:Y:S04]  /*3de0*/  STL.64 [R1+0xc0], R6 ;  /* 0x0000c00601007387 */ /* 0x0001e80000100a00 */
[----:B0-----:R-:W2:Y:S02]  /*3df0*/  LDL.LU R6, [R1+0xf58] ;  /* 0x000f580001067983 */ /* 0x001ea40000300800 */
[----:B--2---:R-:W-:-:S05]  /*3e00*/  IMAD.WIDE R6, R6, 0x2, R2 ;  /* 0x0000000206067825 */ /* 0x004fca00078e0202 */
[----:B------:R0:W-:Y:S04]  /*3e10*/  STL.64 [R1+0xd0], R6 ;  /* 0x0000d00601007387 */ /* 0x0001e80000100a00 */
[----:B0-----:R-:W2:Y:S01]  /*3e20*/  LDL.LU R7, [R1+0xf54] ;  /* 0x000f540001077983 */ /* 0x001ea20000300800 */
[----:B------:R-:W-:-:S04]  /*3e30*/  IMAD.WIDE R4, R4, 0x2, R2 ;  /* 0x0000000204047825 */ /* 0x000fc800078e0202 */
[----:B--2---:R-:W-:-:S05]  /*3e40*/  IMAD.WIDE R6, R7, 0x2, R2 ;  /* 0x0000000207067825 */ /* 0x004fca00078e0202 */
        /* <DEDUP_REMOVED lines=26> */
[----:B------:R-:W-:-:S04]  /*3ff0*/  IMAD.WIDE R20, R20, 0x2, R2 ;  /* 0x0000000214147825 */ /* 0x000fc800078e0202 */
[----:B------:R-:W-:-:S04]  /*4000*/  IMAD.WIDE R22, R22, 0x2, R2 ;  /* 0x0000000216167825 */ /* 0x000fc800078e0202 */
[----:B--2---:R-:W-:-:S04]  /*4010*/  IMAD.WIDE R16, R17, 0x2, R2 ;  /* 0x0000000211107825 */ /* 0x004fc800078e0202 */
[----:B------:R-:W-:Y:S01]  /*4020*/  IMAD.WIDE R2, R0, 0x2, R2 ;  /* 0x0000000200027825 */ /* 0x000fe200078e0202 */
[----:B------:R0:W-:Y:S03]  /*4030*/  STL.64 [R1+0x150], R16 ;  /* 0x0001501001007387 */ /* 0x0001e60000100a00 */
[----:B---3--:R-:W-:Y:S01]  /*4040*/  IMAD.MOV.U32 R0, RZ, RZ, R15 ;  /* 0x000000ffff007224 */ /* 0x008fe200078e000f */
[----:B0-----:R-:W2:Y:S04]  /*4050*/  LDL.LU.64 R16, [R1+0xf30] ;  /* 0x000f300001107983 */ /* 0x001ea80000300a00 */
[----:B------:R0:W-:Y:S04]  /*4060*/  STL.64 [R1+0xed0], R2 ;  /* 0x000ed00201007387 */ /* 0x0001e80000100a00 */
[----:B0-----:R-:W3:Y:S04]  /*4070*/  LDL.LU.64 R2, [R1+0x30] ;  /* 0x0000300001027983 */ /* 0x001ee80000300a00 */
[----:B------:R0:W-:Y:S04]  /*4080*/  STL [R1+0xe1c], R14 ;  /* 0x000e1c0e01007387 */ /* 0x0001e80000100800 */
[----:B0-----:R-:W2:Y:S04]  /*4090*/  LDL.LU.64 R14, [R1+0xf28] ;  /* 0x000f2800010e7983 */ /* 0x001ea80000300a00 */
[----:B----4-:R-:W-:Y:S04]  /*40a0*/  STL [R1+0xe18], R12 ;  /* 0x000e180c01007387 */ /* 0x010fe80000100800 */
[----:B------:R0:W-:Y:S02]  /*40b0*/  STL [R1+0xe14], R0 ;  /* 0x000e140001007387 */ /* 0x0001e40000100800 */
[----:B0-----:R-:W-:-:S02]  /*40c0*/  IMAD.MOV.U32 R0, RZ, RZ, R13 ;  /* 0x000000ffff007224 */ /* 0x001fc400078e000d */
[----:B------:R-:W4:Y:S04]  /*40d0*/  LDL.LU.64 R12, [R1+0xf20] ;  /* 0x000f2000010c7983 */ /* 0x000f280000300a00 */
[----:B------:R-:W-:Y:S04]  /*40e0*/  STL [R1+0xe10], R10 ;  /* 0x000e100a01007387 */ /* 0x000fe80000100800 */
[----:B------:R0:W-:Y:S02]  /*40f0*/  STL [R1+0xe0c], R0 ;  /* 0x000e0c0001007387 */ /* 0x0001e40000100800 */
[----:B0-----:R-:W-:-:S02]  /*4100*/  IMAD.MOV.U32 R0, RZ, RZ, R11 ;  /* 0x000000ffff007224 */ /* 0x001fc400078e000b */
[----:B------:R-:W2:Y:S04]  /*4110*/  LDL.LU.64 R10, [R1+0xf18] ;  /* 0x000f1800010a7983 */ /* 0x000ea80000300a00 */
        /* <DEDUP_REMOVED lines=15> */
[----:B------:R-:W3:Y:S04]  /*4210*/  LDL.LU.64 R8, [R1+0xef8] ;  /* 0x000ef80001087983 */ /* 0x000ee80000300a00 */
[----:B--2---:R-:W-:Y:S04]  /*4220*/  STL [R1+0xde8], R28 ;  /* 0x000de81c01007387 */ /* 0x004fe80000100800 */
[----:B------:R0:W-:Y:S04]  /*4230*/  STL [R1+0xde4], R0 ;  /* 0x000de40001007387 */ /* 0x0001e80000100800 */
[----:B------:R1:W-:Y:S01]  /*4240*/  STL [R1+0xddc], R29 ;  /* 0x000ddc1d01007387 */ /* 0x0003e20000100800 */
[----:B0-----:R-:W-:-:S03]  /*4250*/  IMAD.MOV.U32 R0, RZ, RZ, R7 ;  /* 0x000000ffff007224 */ /* 0x001fc600078e0007 */
[----:B-1----:R-:W2:Y:S04]  /*4260*/  LDL.LU.64 R28, [R1+0x20] ;  /* 0x00002000011c7983 */ /* 0x002ea80000300a00 */
[----:B------:R0:W-:Y:S04]  /*4270*/  STL [R1+0xde0], R6 ;  /* 0x000de00601007387 */ /* 0x0001e80000100800 */
[----:B0-----:R-:W2:Y:S04]  /*4280*/  LDL.LU.64 R6, [R1+0xef0] ;  /* 0x000ef00001067983 */ /* 0x001ea80000300a00 */
[----:B------:R-:W-:Y:S04]  /*4290*/  STL [R1+0xdd8], R26 ;  /* 0x000dd81a01007387 */ /* 0x000fe80000100800 */
[----:B------:R0:W-:Y:S04]  /*42a0*/  STL [R1+0xdd4], R0 ;  /* 0x000dd40001007387 */ /* 0x0001e80000100800 */
[----:B------:R1:W-:Y:S01]  /*42b0*/  STL [R1+0xdcc], R27 ;  /* 0x000dcc1b01007387 */ /* 0x0003e20000100800 */
[----:B0-----:R-:W-:-:S03]  /*42c0*/  IMAD.MOV.U32 R0, RZ, RZ, R5 ;  /* 0x000000ffff007224 */ /* 0x001fc600078e0005 */
[----:B-1----:R-:W2:Y:S04]  /*42d0*/  LDL.LU.64 R26, [R1+0x28] ;  /* 0x00002800011a7983 */ /* 0x002ea80000300a00 */
[----:B------:R0:W-:Y:S04]  /*42e0*/  STL [R1+0xdd0], R4 ;  /* 0x000dd00401007387 */ /* 0x0001e80000100800 */
[----:B0-----:R-:W2:Y:S04]  /*42f0*/  LDL.LU.64 R4, [R1+0xee8] ;  /* 0x000ee80001047983 */ /* 0x001ea80000300a00 */
[----:B------:R-:W-:Y:S04]  /*4300*/  STL [R1+0xdc8], R24 ;  /* 0x000dc81801007387 */ /* 0x000fe80000100800 */
[----:B------:R-:W-:Y:S04]  /*4310*/  STL [R1+0xdc4], R0 ;  /* 0x000dc40001007387 */ /* 0x000fe80000100800 */
[----:B------:R0:W-:Y:S04]  /*4320*/  STL [R1+0xdbc], R25 ;  /* 0x000dbc1901007387 */ /* 0x0001e80000100800 */
[----:B0-----:R-:W2:Y:S02]  /*4330*/  LDL.LU.64 R24, [R1+0x38] ;  /* 0x0000380001187983 */ /* 0x001ea40000300a00 */
[----:B--2---:R-:W-:-:S02]  /*4340*/  IMAD.MOV.U32 R0, RZ, RZ, R25 ;  /* 0x000000ffff007224 */ /* 0x004fc400078e0019 */
[----:B------:R-:W-:Y:S04]  /*4350*/  STL [R1+0xdc0], R24 ;  /* 0x000dc01801007387 */ /* 0x000fe80000100800 */
[----:B------:R-:W-:Y:S04]  /*4360*/  STL [R1+0xdb8], R10 ;  /* 0x000db80a01007387 */ /* 0x000fe80000100800 */
[----:B------:R3:W-:Y:S04]  /*4370*/  STL [R1+0xdb4], R0 ;  /* 0x000db40001007387 */ /* 0x0007e80000100800 */
[----:B------:R-:W-:Y:S01]  /*4380*/  STL [R1+0xdac], R11 ;  /* 0x000dac0b01007387 */ /* 0x000fe20000100800 */
[----:B---3--:R-:W-:-:S03]  /*4390*/  IMAD.MOV.U32 R0, RZ, RZ, R3 ;  /* 0x000000ffff007224 */ /* 0x008fc600078e0003 */
[----:B------:R-:W-:Y:S04]  /*43a0*/  STL [R1+0xdb0], R2 ;  /* 0x000db00201007387 */ /* 0x000fe80000100800 */
[----:B----4-:R-:W-:Y:S04]  /*43b0*/  STL [R1+0xda8], R12 ;  /* 0x000da80c01007387 */ /* 0x010fe80000100800 */
[----:B------:R0:W-:Y:S04]  /*43c0*/  STL [R1+0xda4], R0 ;  /* 0x000da40001007387 */ /* 0x0001e80000100800 */
[----:B------:R-:W-:Y:S04]  /*43d0*/  STL [R1+0xd9c], R13 ;  /* 0x000d9c0d01007387 */ /* 0x000fe80000100800 */
[----:B------:R-:W-:Y:S01]  /*43e0*/  STL [R1+0xda0], R26 ;  /* 0x000da01a01007387 */ /* 0x000fe20000100800 */
[----:B0-----:R-:W-:-:S03]  /*43f0*/  IMAD.MOV.U32 R0, RZ, RZ, R27 ;  /* 0x000000ffff007224 */ /* 0x001fc600078e001b */
[----:B------:R-:W2:Y:S04]  /*4400*/  LDL.LU.64 R2, [R1+0x98] ;  /* 0x0000980001027983 */ /* 0x000ea80000300a00 */
[----:B------:R-:W-:Y:S04]  /*4410*/  STL [R1+0xd98], R14 ;  /* 0x000d980e01007387 */ /* 0x000fe80000100800 */
[----:B------:R0:W-:Y:S04]  /*4420*/  STL [R1+0xd94], R0 ;  /* 0x000d940001007387 */ /* 0x0001e80000100800 */
[----:B------:R-:W-:Y:S01]  /*4430*/  STL [R1+0xd8c], R15 ;  /* 0x000d8c0f01007387 */ /* 0x000fe20000100800 */
[----:B0-----:R-:W-:-:S03]  /*4440*/  IMAD.MOV.U32 R0, RZ, RZ, R29 ;  /* 0x000000ffff007224 */ /* 0x001fc600078e001d */
[----:B------:R-:W-:Y:S04]  /*4450*/  STL [R1+0xd90], R28 ;  /* 0x000d901c01007387 */ /* 0x000fe80000100800 */
[----:B------:R-:W-:Y:S04]  /*4460*/  STL [R1+0xd88], R16 ;  /* 0x000d881001007387 */ /* 0x000fe80000100800 */
[----:B------:R-:W-:Y:S04]  /*4470*/  STL [R1+0xd84], R0 ;  /* 0x000d840001007387 */ /* 0x000fe80000100800 */
[----:B------:R0:W-:Y:S04]  /*4480*/  STL [R1+0xd7c], R17 ;  /* 0x000d7c1101007387 */ /* 0x0001e80000100800 */
[----:B0-----:R-:W3:Y:S04]  /*4490*/  LDL.LU.64 R16, [R1+0x80] ;  /* 0x0000800001107983 */ /* 0x001ee80000300a00 */
[----:B------:R-:W4:Y:S04]  /*44a0*/  LDL.LU.64 R14, [R1+0xc8] ;  /* 0x0000c800010e7983 */ /* 0x000f280000300a00 */
[----:B------:R-:W-:Y:S04]  /*44b0*/  STL [R1+0xd80], R4 ;  /* 0x000d800401007387 */ /* 0x000fe80000100800 */
[----:B------:R-:W-:Y:S04]  /*44c0*/  STL [R1+0xd74], R5 ;  /* 0x000d740501007387 */ /* 0x000fe80000100800 */
[----:B------:R-:W4:Y:S04]  /*44d0*/  LDL.LU.64 R12, [R1+0x90] ;  /* 0x00009000010c7983 */ /* 0x000f280000300a00 */
[----:B------:R-:W-:Y:S04]  /*44e0*/  STL [R1+0xd78], R18 ;  /* 0x000d781201007387 */ /* 0x000fe80000100800 */
[----:B------:R-:W-:Y:S04]  /*44f0*/  STL [R1+0xd6c], R19 ;  /* 0x000d6c1301007387 */ /* 0x000fe80000100800 */
[----:B------:R-:W-:Y:S04]  /*4500*/  STL [R1+0xd70], R6 ;  /* 0x000d700601007387 */ /* 0x000fe80000100800 */
[----:B------:R-:W4:Y:S04]  /*4510*/  LDL.LU.64 R10, [R1+0xa0] ;  /* 0x0000a000010a7983 */ /* 0x000f280000300a00 */
[----:B------:R0:W-:Y:S04]  /*4520*/  STL [R1+0xd64], R7 ;  /* 0x000d640701007387 */ /* 0x0001e80000100800 */
[----:B0-----:R-:W4:Y:S04]  /*4530*/  LDL.LU.64 R6, [R1+0xd8] ;  /* 0x0000d80001067983 */ /* 0x001f280000300a00 */
[----:B------:R-:W-:Y:S04]  /*4540*/  STL [R1+0xd68], R20 ;  /* 0x000d681401007387 */ /* 0x000fe80000100800 */
[----:B------:R-:W4:Y:S04]  /*4550*/  LDL.LU.64 R24, [R1+0xe8] ;  /* 0x0000e80001187983 */ /* 0x000f280000300a00 */
[----:B------:R0:W-:Y:S04]  /*4560*/  STL [R1+0xd5c], R21 ;  /* 0x000d5c1501007387 */ /* 0x0001e80000100800 */
[----:B0-----:R-:W4:Y:S04]  /*4570*/  LDL.LU.64 R20, [R1+0x88] ;  /* 0x0000880001147983 */ /* 0x001f280000300a00 */
[----:B------:R-:W4:Y:S04]  /*4580*/  LDL.LU.64 R18, [R1+0xa8] ;  /* 0x0000a80001127983 */ /* 0x000f280000300a00 */
[----:B------:R-:W-:Y:S04]  /*4590*/  STL [R1+0xd60], R8 ;  /* 0x000d600801007387 */ /* 0x000fe80000100800 */
[----:B------:R0:W-:Y:S04]  /*45a0*/  STL [R1+0xd54], R9 ;  /* 0x000d540901007387 */ /* 0x0001e80000100800 */
[----:B0-----:R-:W4:Y:S04]  /*45b0*/  LDL.LU.64 R8, [R1+0xb0] ;  /* 0x0000b00001087983 */ /* 0x001f280000300a00 */
[----:B------:R-:W4:Y:S04]  /*45c0*/  LDL.LU.64 R26, [R1+0x100] ;  /* 0x00010000011a7983 */ /* 0x000f280000300a00 */
[----:B------:R-:W-:Y:S04]  /*45d0*/  STL [R1+0xd58], R22 ;  /* 0x000d581601007387 */ /* 0x000fe80000100800 */
[----:B------:R-:W-:Y:S04]  /*45e0*/  STL [R1+0xc20], R23 ;  /* 0x000c201701007387 */ /* 0x000fe80000100800 */
[----:B------:R-:W4:Y:S04]  /*45f0*/  LDL.LU.64 R28, [R1+0xb8] ;  /* 0x0000b800011c7983 */ /* 0x000f280000300a00 */
[----:B--2---:R0:W-:Y:S01]  /*4600*/  STL [R1+0xc28], R2 ;  /* 0x000c280201007387 */ /* 0x0041e20000100800 */
[----:B------:R-:W-:-:S03]  /*4610*/  IMAD.MOV.U32 R0, RZ, RZ, R3 ;  /* 0x000000ffff007224 */ /* 0x000fc600078e0003 */
[----:B------:R-:W2:Y:S04]  /*4620*/  LDL.LU.64 R4, [R1+0x118] ;  /* 0x0001180001047983 */ /* 0x000ea80000300a00 */
[----:B---3--:R-:W-:Y:S04]  /*4630*/  STL [R1+0xc30], R16 ;  /* 0x000c301001007387 */ /* 0x008fe80000100800 */
[----:B------:R1:W-:Y:S04]  /*4640*/  STL [R1+0xc24], R0 ;  /* 0x000c240001007387 */ /* 0x0003e80000100800 */
[----:B0-----:R-:W3:Y:S01]  /*4650*/  LDL.LU.64 R2, [R1+0xc0] ;  /* 0x0000c00001027983 */ /* 0x001ee20000300a00 */
[----:B-1----:R-:W-:-:S03]  /*4660*/  IMAD.MOV.U32 R0, RZ, RZ, R17 ;  /* 0x000000ffff007224 */ /* 0x002fc600078e0011 */
[----:B------:R-:W3:Y:S04]  /*4670*/  LDL.LU.64 R16, [R1+0x128] ;  /* 0x0001280001107983 */ /* 0x000ee80000300a00 */
[----:B------:R4:W-:Y:S02]  /*4680*/  STL [R1+0xc2c], R0 ;  /* 0x000c2c0001007387 */ /* 0x0009e40000100800 */
[----:B----4-:R-:W-:Y:S02]  /*4690*/  IMAD.MOV.U32 R0, RZ, RZ, R9 ;  /* 0x000000ffff007224 */ /* 0x010fe400078e0009 */
[----:B------:R-:W-:Y:S04]  /*46a0*/  STL [R1+0xc38], R8 ;  /* 0x000c380801007387 */ /* 0x000fe80000100800 */
[----:B------:R-:W-:Y:S04]  /*46b0*/  STL [R1+0xc40], R20 ;  /* 0x000c401401007387 */ /* 0x000fe80000100800 */
[----:B------:R0:W-:Y:S04]  /*46c0*/  STL [R1+0xc34], R0 ;  /* 0x000c340001007387 */ /* 0x0001e80000100800 */
[----:B------:R-:W-:Y:S01]  /*46d0*/  STL [R1+0xc48], R14 ;  /* 0x000c480e01007387 */ /* 0x000fe20000100800 */
[----:B0-----:R-:W-:-:S05]  /*46e0*/  IMAD.MOV.U32 R0, RZ, RZ, R21 ;  /* 0x000000ffff007224 */ /* 0x001fca00078e0015 */
[----:B------:R0:W-:Y:S02]  /*46f0*/  STL [R1+0xc3c], R0 ;  /* 0x000c3c0001007387 */ /* 0x0001e40000100800 */
[----:B0-----:R-:W-:Y:S02]  /*4700*/  IMAD.MOV.U32 R0, RZ, RZ, R15 ;  /* 0x000000ffff007224 */ /* 0x001fe400078e000f */
[----:B------:R-:W4:Y:S04]  /*4710*/  LDL.LU.64 R14, [R1+0xd0] ;  /* 0x0000d000010e7983 */ /* 0x000f280000300a00 */
[----:B------:R0:W-:Y:S04]  /*4720*/  STL [R1+0xc44], R0 ;  /* 0x000c440001007387 */ /* 0x0001e80000100800 */
[----:B------:R1:W-:Y:S01]  /*4730*/  STL [R1+0xc50], R12 ;  /* 0x000c500c01007387 */ /* 0x0003e20000100800 */
[----:B0-----:R-:W-:-:S03]  /*4740*/  IMAD.MOV.U32 R0, RZ, RZ, R13 ;  /* 0x000000ffff007224 */ /* 0x001fc600078e000d */
[----:B------:R-:W-:Y:S04]  /*4750*/  STL [R1+0xc58], R6 ;  /* 0x000c580601007387 */ /* 0x000fe80000100800 */
[----:B------:R0:W-:Y:S04]  /*4760*/  STL [R1+0xc4c], R0 ;  /* 0x000c4c0001007387 */ /* 0x0001e80000100800 */
[----:B-1----:R-:W4:Y:S01]  /*4770*/  LDL.LU.64 R12, [R1+0x138] ;  /* 0x00013800010c7983 */ /* 0x002f220000300a00 */
[----:B0-----:R-:W-:-:S03]  /*4780*/  IMAD.MOV.U32 R0, RZ, RZ, R7 ;  /* 0x000000ffff007224 */ /* 0x001fc600078e0007 */
[----:B------:R-:W-:Y:S04]  /*4790*/  STL [R1+0xc60], R10 ;  /* 0x000c600a01007387 */ /* 0x000fe80000100800 */
        /* <DEDUP_REMOVED lines=17> */
[----:B--2---:R-:W-:Y:S04]  /*48b0*/  STL [R1+0xc88], R4 ;  /* 0x000c880401007387 */ /* 0x004fe80000100800 */
[----:B------:R0:W-:Y:S04]  /*48c0*/  STL [R1+0xc7c], R0 ;  /* 0x000c7c0001007387 */ /* 0x0001e80000100800 */
[----:B-1----:R-:W2:Y:S01]  /*48d0*/  LDL.LU.64 R28, [R1+0x158] ;  /* 0x00015800011c7983 */ /* 0x002ea20000300a00 */
[----:B0-----:R-:W-:-:S03]  /*48e0*/  IMAD.MOV.U32 R0, RZ, RZ, R5 ;  /* 0x000000ffff007224 */ /* 0x001fc600078e0005 */
[----:B---3--:R-:W-:Y:S04]  /*48f0*/  STL [R1+0xc90], R2 ;  /* 0x000c900201007387 */ /* 0x008fe80000100800 */
[----:B------:R0:W-:Y:S04]  /*4900*/  STL [R1+0xc84], R0 ;  /* 0x000c840001007387 */ /* 0x0001e80000100800 */
[----:B------:R-:W-:Y:S01]  /*4910*/  STL [R1+0xc98], R16 ;  /* 0x000c981001007387 */ /* 0x000fe20000100800 */
[----:B0-----:R-:W-:-:S05]  /*4920*/  IMAD.MOV.U32 R0, RZ, RZ, R3 ;  /* 0x000000ffff007224 */ /* 0x001fca00078e0003 */
[----:B------:R-:W-:Y:S04]  /*4930*/  STL [R1+0xc8c], R0 ;  /* 0x000c8c0001007387 */ /* 0x000fe80000100800 */
[----:B------:R-:W3:Y:S04]  /*4940*/  LDL.LU.64 R2, [R1+0x108] ;  /* 0x0001080001027983 */ /* 0x000ee80000300a00 */
[----:B---3--:R0:W-:Y:S04]  /*4950*/  STL.64 [R1+0xed8], R2 ;  /* 0x000ed80201007387 */ /* 0x0081e80000100a00 */
[----:B0-----:R-:W3:Y:S01]  /*4960*/  LDL.LU.64 R2, [R1+0x160] ;  /* 0x0001600001027983 */ /* 0x001ee20000300a00 */
[----:B------:R-:W-:-:S03]  /*4970*/  IMAD.MOV.U32 R0, RZ, RZ, R17 ;  /* 0x000000ffff007224 */ /* 0x000fc600078e0011 */
[----:B---3--:R0:W-:Y:S04]  /*4980*/  STL.64 [R1+0xee0], R2 ;  /* 0x000ee00201007387 */ /* 0x0081e80000100a00 */
[----:B0-----:R-:W3:Y:S04]  /*4990*/  LDL.LU.64 R2, [R1+0xf8] ;  /* 0x0000f80001027983 */ /* 0x001ee80000300a00 */
[----:B----4-:R-:W-:Y:S04]  /*49a0*/  STL [R1+0xca0], R14 ;  /* 0x000ca00e01007387 */ /* 0x010fe80000100800 */
[----:B------:R0:W-:Y:S04]  /*49b0*/  STL [R1+0xc94], R0 ;  /* 0x000c940001007387 */ /* 0x0001e80000100800 */
[----:B------:R-:W4:Y:S04]  /*49c0*/  LDL.LU.64 R22, [R1+0x168] ;  /* 0x0001680001167983 */ /* 0x000f280000300a00 */
[----:B------:R-:W4:Y:S01]  /*49d0*/  LDL.LU.64 R8, [R1+0x110] ;  /* 0x0001100001087983 */ /* 0x000f220000300a00 */
[----:B0-----:R-:W-:-:S05]  /*49e0*/  IMAD.MOV.U32 R0, RZ, RZ, R15 ;  /* 0x000000ffff007224 */ /* 0x001fca00078e000f */
[----:B------:R0:W-:Y:S04]  /*49f0*/  STL [R1+0xc9c], R0 ;  /* 0x000c9c0001007387 */ /* 0x0001e80000100800 */
[----:B------:R-:W-:Y:S04]  /*4a00*/  STL [R1+0xca8], R12 ;  /* 0x000ca80c01007387 */ /* 0x000fe80000100800 */
[----:B------:R-:W4:Y:S01]  /*4a10*/  LDL.LU.64 R20, [R1+0x170] ;  /* 0x0001700001147983 */ /* 0x000f220000300a00 */
[----:B0-----:R-:W-:-:S03]  /*4a20*/  IMAD.MOV.U32 R0, RZ, RZ, R13 ;  /* 0x000000ffff007224 */ /* 0x001fc600078e000d */
[----:B------:R-:W4:Y:S04]  /*4a30*/  LDL.LU.64 R6, [R1+0x120] ;  /* 0x0001200001067983 */ /* 0x000f280000300a00 */
        /* <DEDUP_REMOVED lines=16> */
[----:B--2---:R-:W-:Y:S04]  /*4b40*/  STL [R1+0xcc8], R28 ;  /* 0x000cc81c01007387 */ /* 0x004fe80000100800 */
[----:B------:R-:W2:Y:S01]  /*4b50*/  LDL.LU.64 R24, [R1+0x190] ;  /* 0x0001900001187983 */ /* 0x000ea20000300a00 */
[----:B0-----:R-:W-:-:S03]  /*4b60*/  IMAD.MOV.U32 R0, RZ, RZ, R29 ;  /* 0x000000ffff007224 */ /* 0x001fc600078e001d */
[----:B------:R-:W2:Y:S04]  /*4b70*/  LDL.LU.64 R26, [R1+0x150] ;  /* 0x00015000011a7983 */ /* 0x000ea80000300a00 */
[----:B------:R0:W-:Y:S04]  /*4b80*/  STL [R1+0xcc4], R0 ;  /* 0x000cc40001007387 */ /* 0x0001e80000100800 */
[----:B---3--:R1:W-:Y:S01]  /*4b90*/  STL [R1+0xcd0], R2 ;  /* 0x000cd00201007387 */ /* 0x0083e20000100800 */
[----:B0-----:R-:W-:-:S03]  /*4ba0*/  IMAD.MOV.U32 R0, RZ, RZ, R3 ;  /* 0x000000ffff007224 */ /* 0x001fc600078e0003 */
[----:B------:R-:W3:Y:S04]  /*4bb0*/  LDL.LU.64 R28, [R1+0x198] ;  /* 0x00019800011c7983 */ /* 0x000ee80000300a00 */
[----:B-1----:R-:W2:Y:S04]  /*4bc0*/  LDL.LU.64 R2, [R1+0xee0] ;  /* 0x000ee00001027983 */ /* 0x002ea80000300a00 */
[----:B--2---:R-:W-:Y:S04]  /*4bd0*/  STL [R1+0xcd8], R2 ;  /* 0x000cd80201007387 */ /* 0x004fe80000100800 */
[----:B------:R0:W-:Y:S02]  /*4be0*/  STL [R1+0xccc], R0 ;  /* 0x000ccc0001007387 */ /* 0x0001e40000100800 */
[----:B0-----:R-:W-:-:S02]  /*4bf0*/  IMAD.MOV.U32 R0, RZ, RZ, R3 ;  /* 0x000000ffff007224 */ /* 0x001fc400078e0003 */
[----:B------:R-:W2:Y:S04]  /*4c00*/  LDL.LU.64 R2, [R1+0xed8] ;  /* 0x000ed80001027983 */ /* 0x000ea80000300a00 */
[----:B--2---:R-:W-:Y:S04]  /*4c10*/  STL [R1+0xce0], R2 ;  /* 0x000ce00201007387 */ /* 0x004fe80000100800 */
[----:B------:R0:W-:Y:S02]  /*4c20*/  STL [R1+0xcd4], R0 ;  /* 0x000cd40001007387 */ /* 0x0001e40000100800 */
[----:B0-----:R-:W-:-:S02]  /*4c30*/  IMAD.MOV.U32 R0, RZ, RZ, R3 ;  /* 0x000000ffff007224 */ /* 0x001fc400078e0003 */
[----:B------:R-:W2:Y:S04]  /*4c40*/  LDL.LU.64 R2, [R1+0xed0] ;  /* 0x000ed00001027983 */ /* 0x000ea80000300a00 */
[----:B------:R0:W-:Y:S04]  /*4c50*/  STL [R1+0xcdc], R0 ;  /* 0x000cdc0001007387 */ /* 0x0001e80000100800 */
[----:B0-----:R-:W2:Y:S04]  /*4c60*/  LDL R0, [R1+0xe48] ;  /* 0x000e480001007983 */ /* 0x001ea80000100800 */
[----:B----4-:R0:W-:Y:S04]  /*4c70*/  STL [R1+0xce8], R22 ;  /* 0x000ce81601007387 */ /* 0x0101e80000100800 */
[----:B------:R1:W-:Y:S01]  /*4c80*/  STL [R1+0xcf0], R8 ;  /* 0x000cf00801007387 */ /* 0x0003e20000100800 */
[----:B0-----:R-:W-:-:S02]  /*4c90*/  IMAD.MOV.U32 R22, RZ, RZ, R23 ;  /* 0x000000ffff167224 */ /* 0x001fc400078e0017 */
[----:B-1----:R-:W-:-:S03]  /*4ca0*/  IMAD.MOV.U32 R8, RZ, RZ, R9 ;  /* 0x000000ffff087224 */ /* 0x002fc600078e0009 */
[----:B------:R-:W-:Y:S04]  /*4cb0*/  STL [R1+0xce4], R22 ;  /* 0x000ce41601007387 */ /* 0x000fe80000100800 */
[----:B------:R-:W-:Y:S04]  /*4cc0*/  STL [R1+0xcf8], R20 ;  /* 0x000cf81401007387 */ /* 0x000fe80000100800 */
[----:B------:R0:W-:Y:S04]  /*4cd0*/  STL [R1+0xcec], R8 ;  /* 0x000cec0801007387 */ /* 0x0001e80000100800 */
        /* <DEDUP_REMOVED lines=12> */
[----:B------:R-:W-:Y:S01]  /*4da0*/  STL [R1+0xd20], R14 ;  /* 0x000d200e01007387 */ /* 0x000fe20000100800 */
[----:B0-----:R-:W-:-:S05]  /*4db0*/  IMAD.MOV.U32 R4, RZ, RZ, R17 ;  /* 0x000000ffff047224 */ /* 0x001fca00078e0011 */
        /* <DEDUP_REMOVED lines=13> */
[----:B---3--:R-:W-:Y:S01]  /*4e90*/  STL [R1+0xd48], R28 ;  /* 0x000d481c01007387 */ /* 0x008fe20000100800 */
[----:B0-----:R-:W-:-:S05]  /*4ea0*/  IMAD.MOV.U32 R4, RZ, RZ, R27 ;  /* 0x000000ffff047224 */ /* 0x001fca00078e001b */
[----:B------:R0:W-:Y:S02]  /*4eb0*/  STL [R1+0xd3c], R4 ;  /* 0x000d3c0401007387 */ /* 0x0001e40000100800 */
[----:B0-----:R-:W-:Y:S02]  /*4ec0*/  IMAD.MOV.U32 R4, RZ, RZ, R29 ;  /* 0x000000ffff047224 */ /* 0x001fe400078e001d */
[----:B--2---:R0:W-:Y:S04]  /*4ed0*/  STL [R1+0xd50], R2 ;  /* 0x000d500201007387 */ /* 0x0041e80000100800 */
[----:B------:R-:W-:Y:S04]  /*4ee0*/  STL [R1+0xd44], R4 ;  /* 0x000d440401007387 */ /* 0x000fe80000100800 */
[----:B------:R1:W-:Y:S04]  /*4ef0*/  STL [R1+0xd4c], R3 ;  /* 0x000d4c0301007387 */ /* 0x0003e80000100800 */
[----:B0-----:R-:W2:Y:S01]  /*4f00*/  LDL.LU R2, [R1+0x4] ;  /* 0x0000040001027983 */ /* 0x001ea20000300800 */
[----:B------:R-:W-:-:S02]  /*4f10*/  ISETP.NE.AND P0, PT, RZ, c[0x0][0x178], PT ;  /* 0x00005e00ff007a0c */ /* 0x000fc40003f05270 */
[----:B------:R-:W-:Y:S01]  /*4f20*/  ISETP.GE.AND P1, PT, R0, RZ, PT ;  /* 0x000000ff0000720c */ /* 0x000fe20003f26270 */
[----:B------:R-:W-:Y:S02]  /*4f30*/  IMAD.MOV.U32 R24, RZ, RZ, c[0x0][0x180] ;  /* 0x00006000ff187624 */ /* 0x000fe400078e00ff */
[----:B-1----:R-:W-:-:S03]  /*4f40*/  IMAD.MOV.U32 R3, RZ, RZ, c[0x0][0x188] ;  /* 0x00006200ff037624 */ /* 0x002fc600078e00ff */
[----:B------:R-:W-:Y:S01]  /*4f50*/  IADD3 R24, R24, 0xff, RZ ;  /* 0x000000ff18187810 */ /* 0x000fe20007ffe0ff */
[----:B------:R-:W-:-:S03]  /*4f60*/  IMAD.SHL.U32 R4, R3, 0x100, RZ ;  /* 0x0000010003047824 */ /* 0x000fc600078e00ff */
[----:B------:R-:W-:-:S04]  /*4f70*/  SHF.R.S32.HI R0, RZ, 0x1f, R24 ;  /* 0x0000001fff007819 */ /* 0x000fc80000011418 */
[----:B------:R-:W-:Y:S02]  /*4f80*/  LEA.HI R24, R0, R24, RZ, 0x8 ;  /* 0x0000001800187211 */ /* 0x000fe400078f40ff */
[----:B------:R-:W-:Y:S01]  /*4f90*/  SHF.R.S32.HI R0, RZ, 0x1f, R4 ;  /* 0x0000001fff007819 */ /* 0x000fe20000011404 */
[C---:B------:R-:W-:Y:S01]  /*4fa0*/  IMAD R20, R3.reuse, 0x1fe, RZ ;  /* 0x000001fe03147824 */ /* 0x040fe200078e02ff */
[----:B------:R-:W-:Y:S02]  /*4fb0*/  SHF.R.S32.HI R24, RZ, 0x8, R24 ;  /* 0x00000008ff187819 */ /* 0x000fe40000011418 */
[----:B------:R-:W-:Y:S01]  /*4fc0*/  SHF.L.U64.HI R0, R4, 0x1, R0 ;  /* 0x0000000104007819 */ /* 0x000fe20000010200 */
[----:B------:R-:W-:-:S04]  /*4fd0*/  IMAD R22, R3, 0x1fa, RZ ;  /* 0x000001fa03167824 */ /* 0x000fc800078e02ff */
[----:B------:R0:W-:Y:S01]  /*4fe0*/  STL [R1+0xec8], R0 ;  /* 0x000ec80001007387 */ /* 0x0001e20000100800 */
[----:B--2---:R-:W-:Y:S01]  /*4ff0*/  @!P1 IMAD.MOV R2, RZ, RZ, -R2 ;  /* 0x000000ffff029224 */ /* 0x004fe200078e0a02 */
[----:B------:R-:W-:-:S05]  /*5000*/  @!P0 LOP3.LUT R2, RZ, c[0x0][0x178], RZ, 0x33, !PT ;  /* 0x00005e00ff028a12 */ /* 0x000fca00078e33ff */
[----:B------:R-:W-:-:S05]  /*5010*/  IMAD R2, R2, c[0x0][0x184], RZ ;  /* 0x0000610002027a24 */ /* 0x000fca00078e02ff */
[----:B------:R-:W-:-:S04]  /*5020*/  LEA R24, P0, R2, c[0x0][0x160], 0x1 ;  /* 0x0000580002187a11 */ /* 0x000fc800078008ff */
[----:B0-----:R-:W-:Y:S02]  /*5030*/  LEA.HI.X.SX32 R0, R2, c[0x0][0x164], 0x1, P0 ;  /* 0x0000590002007a11 */ /* 0x001fe400000f0eff */
[-C--:B------:R-:W-:Y:S01]  /*5040*/  IADD3 R2, P0, R20, R24.reuse, RZ ;  /* 0x0000001814027210 */ /* 0x080fe20007f1e0ff */
[----:B------:R0:W-:Y:S01]  /*5050*/  STL [R1+0x14c], R24 ;  /* 0x00014c1801007387 */ /* 0x0001e20000100800 */
[----:B------:R-:W-:-:S03]  /*5060*/  IADD3 R4, P6, R22, R24, RZ ;  /* 0x0000001816047210 */ /* 0x000fc60007fde0ff */
[----:B------:R-:W-:Y:S04]  /*5070*/  STL [R1+0x42c], R2 ;  /* 0x00042c0201007387 */ /* 0x000fe80000100800 */
[----:B------:R-:W2:Y:S01]  /*5080*/  LDL R22, [R1+0x14c] ;  /* 0x00014c0001167983 */ /* 0x000ea20000100800 */
[C---:B------:R-:W-:Y:S02]  /*5090*/  IMAD R26, R3.reuse, 0x1f2, RZ ;  /* 0x000001f2031a7824 */ /* 0x040fe400078e02ff */
[C---:B0-----:R-:W-:Y:S01]  /*50a0*/  IMAD R24, R3.reuse, 0x1f6, RZ ;  /* 0x000001f603187824 */ /* 0x041fe200078e02ff */
[----:B------:R0:W-:Y:S01]  /*50b0*/  STL [R1+0x43c], R4 ;  /* 0x00043c0401007387 */ /* 0x0001e20000100800 */
[----:B------:R-:W-:-:S03]  /*50c0*/  IMAD R28, R3, 0x1ee, RZ ;  /* 0x000001ee031c7824 */ /* 0x000fc600078e02ff */
[----:B------:R-:W-:Y:S01]  /*50d0*/  STL [R1+0x148], R0 ;  /* 0x0001480001007387 */ /* 0x000fe20000100800 */
[C---:B0-----:R-:W-:Y:S01]  /*50e0*/  IMAD R4, R3.reuse, 0x1ea, RZ ;  /* 0x000001ea03047824 */ /* 0x041fe200078e02ff */
[-C--:B--2---:R-:W-:Y:S02]  /*50f0*/  IADD3 R2, P5, R24, R22.reuse, RZ ;  /* 0x0000001618027210 */ /* 0x084fe40007fbe0ff */
[-C--:B------:R-:W-:Y:S02]  /*5100*/  IADD3 R20, P1, R26, R22.reuse, RZ ;  /* 0x000000161a147210 */ /* 0x080fe40007f3e0ff */
[-C--:B------:R-:W-:Y:S01]  /*5110*/  IADD3 R24, P2, R28, R22.reuse, RZ ;  /* 0x000000161c187210 */ /* 0x080fe20007f5e0ff */
[----:B------:R0:W-:Y:S04]  /*5120*/  STL [R1+0x44c], R2 ;  /* 0x00044c0201007387 */ /* 0x0001e80000100800 */
[----:B------:R1:W-:Y:S01]  /*5130*/  STL [R1+0x45c], R20 ;  /* 0x00045c1401007387 */ /* 0x0003e20000100800 */
[----:B0-----:R-:W-:Y:S01]  /*5140*/  IMAD R2, R3, 0x1e6, RZ ;  /* 0x000001e603027824 */ /* 0x001fe200078e02ff */
[----:B-1----:R-:W-:-:S02]  /*5150*/  IADD3 R20, P3, R4, R22, RZ ;  /* 0x0000001604147210 */ /* 0x002fc40007f7e0ff */
[----:B------:R0:W-:Y:S01]  /*5160*/  STL [R1+0x46c], R24 ;  /* 0x00046c1801007387 */ /* 0x0001e20000100800 */
[----:B------:R-:W-:-:S03]  /*5170*/  IMAD R4, R3, 0xff, RZ ;  /* 0x000000ff03047824 */ /* 0x000fc600078e02ff */
[----:B------:R1:W-:Y:S01]  /*5180*/  STL [R1+0x47c], R20 ;  /* 0x00047c1401007387 */ /* 0x0003e20000100800 */
[----:B0-----:R-:W-:Y:S01]  /*5190*/  IADD3 R24, P4, R2, R22, RZ ;  /* 0x0000001602187210 */ /* 0x001fe20007f9e0ff */
[C---:B------:R-:W-:Y:S02]  /*51a0*/  IMAD R2, R3.reuse, 0xfd, RZ ;  /* 0x000000fd03027824 */ /* 0x040fe400078e02ff */
[C---:B-1----:R-:W-:Y:S02]  /*51b0*/  IMAD R20, R3.reuse, 0x1e2, RZ ;  /* 0x000001e203147824 */ /* 0x042fe400078e02ff */
[----:B------:R0:W-:Y:S01]  /*51c0*/  STL [R1+0x48c], R24 ;  /* 0x00048c1801007387 */ /* 0x0001e20000100800 */
[----:B------:R-:W-:Y:S01]  /*51d0*/  LEA.HI.X.SX32 R26, R4, R0, 0x1, P0 ;  /* 0x00000000041a7211 */ /* 0x000fe200000f0eff */
[----:B------:R-:W-:-:S04]  /*51e0*/  IMAD R4, R3, 0x1de, RZ ;  /* 0x000001de03047824 */ /* 0x000fc800078e02ff */
[----:B------:R1:W-:Y:S01]  /*51f0*/  STL [R1+0x428], R26 ;  /* 0x0004281a01007387 */ /* 0x0003e20000100800 */
[----:B0-----:R-:W-:Y:S02]  /*5200*/  IADD3 R24, P0, R20, R22, RZ ;  /* 0x0000001614187210 */ /* 0x001fe40007f1e0ff */
[-C--:B------:R-:W-:Y:S01]  /*5210*/  LEA.HI.X.SX32 R20, R2, R0.reuse, 0x1, P6 ;  /* 0x0000000002147211 */ /* 0x080fe200030f0eff */
[----:B------:R-:W-:Y:S02]  /*5220*/  IMAD R2, R3, 0xfb, RZ ;  /* 0x000000fb03027824 */ /* 0x000fe400078e02ff */
[----:B------:R0:W-:Y:S04]  /*5230*/  STL [R1+0x49c], R24 ;  /* 0x00049c1801007387 */ /* 0x0001e80000100800 */
[----:B------:R2:W-:Y:S01]  /*5240*/  STL [R1+0x438], R20 ;  /* 0x0004381401007387 */ /* 0x0005e20000100800 */
[----:B-1----:R-:W-:-:S02]  /*5250*/  LEA.HI.X.SX32 R26, R2, R0, 0x1, P5 ;  /* 0x00000000021a7211 */ /* 0x002fc400028f0eff */
[----:B0-----:R-:W-:Y:S01]  /*5260*/  IADD3 R24, P6, R4, R22, RZ ;  /* 0x0000001604187210 */ /* 0x001fe20007fde0ff */
[C---:B------:R-:W-:Y:S02]  /*5270*/  IMAD R4, R3.reuse, 0xf9, RZ ;  /* 0x000000f903047824 */ /* 0x040fe400078e02ff */
[C---:B--2---:R-:W-:Y:S02]  /*5280*/  IMAD R20, R3.reuse, 0x1da, RZ ;  /* 0x000001da03147824 */ /* 0x044fe400078e02ff */
[----:B------:R0:W-:Y:S01]  /*5290*/  STL [R1+0x4ac], R24 ;  /* 0x0004ac1801007387 */ /* 0x0001e20000100800 */
[----:B------:R-:W-:-:S03]  /*52a0*/  IMAD R2, R3, 0x1d6, RZ ;  /* 0x000001d603027824 */ /* 0x000fc600078e02ff */
        /* <DEDUP_REMOVED lines=347> */
[C---:B------:R-:W-:Y:S01]  /*6860*/  IMAD R4, R3.reuse, 0x1dc, RZ ;  /* 0x000001dc03047824 */ /* 0x040fe200078e02ff */
[----:B------:R-:W-:Y:S02]  /*6870*/  LEA.HI.X.SX32 R2, R2, R0, 0x1, P3 ;  /* 0x0000000002027211 */ /* 0x000fe400018f0eff */
[----:B------:R1:W-:Y:S01]  /*6880*/  STL [R1+0x7e8], R26 ;  /* 0x0007e81a01007387 */ /* 0x0003e20000100800 */
[----:B0-----:R-:W-:Y:S01]  /*6890*/  IADD3 R24, P2, R20, R22, RZ ;  /* 0x0000001614187210 */ /* 0x001fe20007f5e0ff */
[----:B------:R-:W-:-:S02]  /*68a0*/  IMAD R20, R3, 0x83, RZ ;  /* 0x0000008303147824 */ /* 0x000fc400078e02ff */
[----:B------:R-:W-:Y:S02]  /*68b0*/  IMAD R5, R3, 0xfe, RZ ;  /* 0x000000fe03057824 */ /* 0x000fe400078e02ff */
[----:B------:R0:W-:Y:S01]  /*68c0*/  STL [R1+0x494], R24 ;  /* 0x0004941801007387 */ /* 0x0001e20000100800 */
[----:B------:R-:W-:-:S03]  /*68d0*/  LEA.HI.X.SX32 R20, R20, R0, 0x1, P4 ;  /* 0x0000000014147211 */ /* 0x000fc600020f0eff */
[----:B------:R2:W-:Y:S01]  /*68e0*/  STL [R1+0x7f8], R2 ;  /* 0x0007f80201007387 */ /* 0x0005e20000100800 */
[-C--:B-1----:R-:W-:Y:S02]  /*68f0*/  IADD3 R26, P4, R5, R22.reuse, RZ ;  /* 0x00000016051a7210 */ /* 0x082fe40007f9e0ff */
[----:B0-----:R-:W-:Y:S01]  /*6900*/  IADD3 R24, P3, R4, R22, RZ ;  /* 0x0000001604187210 */ /* 0x001fe20007f7e0ff */
[C---:B------:R-:W-:Y:S02]  /*6910*/  IMAD R4, R3.reuse, 0x1d4, RZ ;  /* 0x000001d403047824 */ /* 0x040fe400078e02ff */
[C---:B--2---:R-:W-:Y:S02]  /*6920*/  IMAD R2, R3.reuse, 0x81, RZ ;  /* 0x0000008103027824 */ /* 0x044fe400078e02ff */
[----:B------:R0:W-:Y:S01]  /*6930*/  STL [R1+0x4b4], R24 ;  /* 0x0004b41801007387 */ /* 0x0001e20000100800 */
[----:B------:R-:W-:Y:S01]  /*6940*/  IMAD R6, R3, 0xfa, RZ ;  /* 0x000000fa03067824 */ /* 0x000fe200078e02ff */
[----:B------:R-:W-:-:S02]  /*6950*/  LEA.HI.X.SX32 R5, R5, R0, 0x1, P6 ;  /* 0x0000000005057211 */ /* 0x000fc400030f0eff */
[----:B------:R1:W-:Y:S01]  /*6960*/  STL [R1+0x808], R20 ;  /* 0x0008081401007387 */ /* 0x0003e20000100800 */
[----:B0-----:R-:W-:Y:S01]  /*6970*/  LEA.HI.X.SX32 R24, R2, R0, 0x1, P0 ;  /* 0x0000000002187211 */ /* 0x001fe200000f0eff */
[C---:B------:R-:W-:Y:S01]  /*6980*/  IMAD R2, R3.reuse, 0x7f, RZ ;  /* 0x0000007f03027824 */ /* 0x040fe200078e02ff */
[-C--:B-1----:R-:W-:Y:S01]  /*6990*/  IADD3 R20, P0, R4, R22.reuse, RZ ;  /* 0x0000001604147210 */ /* 0x082fe20007f1e0ff */
[----:B------:R-:W-:Y:S01]  /*69a0*/  IMAD R4, R3, 0x1cc, RZ ;  /* 0x000001cc03047824 */ /* 0x000fe200078e02ff */
[----:B------:R-:W-:Y:S04]  /*69b0*/  STL [R1+0x82c], R26 ;  /* 0x00082c1a01007387 */ /* 0x000fe80000100800 */
[----:B------:R0:W-:Y:S04]  /*69c0*/  STL [R1+0x818], R24 ;  /* 0x0008181801007387 */ /* 0x0001e80000100800 */
[----:B------:R1:W-:Y:S04]  /*69d0*/  STL [R1+0x4d4], R20 ;  /* 0x0004d41401007387 */ /* 0x0003e80000100800 */
[----:B------:R2:W-:Y:S01]  /*69e0*/  STL [R1+0x430], R5 ;  /* 0x0004300501007387 */ /* 0x0005e20000100800 */
[----:B0-----:R-:W-:-:S02]  /*69f0*/  IADD3 R24, P6, R6, R22, RZ ;  /* 0x0000001606187210 */ /* 0x001fc40007fde0ff */
[----:B-1----:R-:W-:-:S03]  /*6a00*/  LEA.HI.X.SX32 R20, R2, R0, 0x1, P4 ;  /* 0x0000000002147211 */ /* 0x002fc600020f0eff */
[----:B------:R-:W-:Y:S01]  /*6a10*/  STL [R1+0x83c], R24 ;  /* 0x00083c1801007387 */ /* 0x000fe20000100800 */
[----:B--2---:R-:W-:-:S03]  /*6a20*/  IADD3 R5, P4, R4, R22, RZ ;  /* 0x0000001604057210 */ /* 0x004fc60007f9e0ff */
[----:B------:R-:W-:Y:S01]  /*6a30*/  STL [R1+0x828], R20 ;  /* 0x0008281401007387 */ /* 0x000fe20000100800 */
[C---:B------:R-:W-:Y:S02]  /*6a40*/  IMAD R7, R3.reuse, 0xf6, RZ ;  /* 0x000000f603077824 */ /* 0x040fe400078e02ff */
[C---:B------:R-:W-:Y:S01]  /*6a50*/  IMAD R2, R3.reuse, 0x7d, RZ ;  /* 0x0000007d03027824 */ /* 0x040fe200078e02ff */
[----:B------:R0:W-:Y:S01]  /*6a60*/  STL [R1+0x4f4], R5 ;  /* 0x0004f40501007387 */ /* 0x0001e20000100800 */
[----:B------:R-:W-:Y:S01]  /*6a70*/  IMAD R4, R3, 0x1c4, RZ ;  /* 0x000001c403047824 */ /* 0x000fe200078e02ff */
[----:B0-----:R-:W-:Y:S02]  /*6a80*/  LEA.HI.X.SX32 R5, R6, R0, 0x1, P5 ;  /* 0x0000000006057211 */ /* 0x001fe400028f0eff */
[----:B------:R-:W-:Y:S02]  /*6a90*/  IADD3 R20, P5, R7, R22, RZ ;  /* 0x0000001607147210 */ /* 0x000fe40007fbe0ff */
[----:B------:R-:W-:Y:S01]  /*6aa0*/  LEA.HI.X.SX32 R6, R2, R0, 0x1, P6 ;  /* 0x0000000002067211 */ /* 0x000fe200030f0eff */
[----:B------:R0:W-:Y:S01]  /*6ab0*/  STL [R1+0x450], R5 ;  /* 0x0004500501007387 */ /* 0x0001e20000100800 */
[----:B------:R-:W-:-:S03]  /*6ac0*/  IMAD R8, R3, 0xf2, RZ ;  /* 0x000000f203087824 */ /* 0x000fc600078e02ff */
[----:B------:R-:W-:Y:S01]  /*6ad0*/  STL [R1+0x84c], R20 ;  /* 0x00084c1401007387 */ /* 0x000fe20000100800 */
[----:B0-----:R-:W-:-:S03]  /*6ae0*/  IADD3 R5, P6, R4, R22, RZ ;  /* 0x0000001604057210 */ /* 0x001fc60007fde0ff */
[----:B------:R-:W-:Y:S01]  /*6af0*/  STL [R1+0x838], R6 ;  /* 0x0008380601007387 */ /* 0x000fe20000100800 */
[----:B------:R-:W-:-:S03]  /*6b00*/  IMAD R2, R3, 0x7b, RZ ;  /* 0x0000007b03027824 */ /* 0x000fc600078e02ff */
        /* <DEDUP_REMOVED lines=155> */
[C---:B------:R-:W-:Y:S02]  /*74c0*/  IMAD R4, R3.reuse, 0x14c, RZ ;  /* 0x0000014c03047824 */ /* 0x040fe400078e02ff */
[----:B------:R-:W-:Y:S01]  /*74d0*/  IMAD R27, R3, 0xb6, RZ ;  /* 0x000000b6031b7824 */ /* 0x000fe200078e02ff */
[----:B0-----:R-:W-:Y:S02]  /*74e0*/  LEA.HI.X.SX32 R5, R23, R0, 0x1, P1 ;  /* 0x0000000017057211 */ /* 0x001fe400008f0eff */
[----:B------:R-:W-:Y:S02]  /*74f0*/  IADD3 R7, P1, R25, R22, RZ ;  /* 0x0000001619077210 */ /* 0x000fe40007f3e0ff */
[----:B------:R-:W-:Y:S01]  /*7500*/  LEA.HI.X.SX32 R6, R2, R0, 0x1, P5 ;  /* 0x0000000002067211 */ /* 0x000fe200028f0eff */
[----:B------:R0:W-:Y:S01]  /*7510*/  STL [R1+0x630], R5 ;  /* 0x0006300501007387 */ /* 0x0001e20000100800 */
[----:B------:R-:W-:-:S03]  /*7520*/  IMAD R2, R3, 0x5d, RZ ;  /* 0x0000005d03027824 */ /* 0x000fc600078e02ff */
[----:B------:R1:W-:Y:S01]  /*7530*/  STL [R1+0x93c], R7 ;  /* 0x00093c0701007387 */ /* 0x0003e20000100800 */
[----:B0-----:R-:W-:Y:S01]  /*7540*/  IADD3 R5, P5, R4, R22, RZ ;  /* 0x0000001604057210 */ /* 0x001fe20007fbe0ff */
[----:B------:R-:W-:Y:S02]  /*7550*/  IMAD R4, R3, 0x144, RZ ;  /* 0x0000014403047824 */ /* 0x000fe400078e02ff */
[----:B------:R0:W-:Y:S01]  /*7560*/  STL [R1+0x928], R6 ;  /* 0x0009280601007387 */ /* 0x0001e20000100800 */
[----:B-1----:R-:W-:-:S03]  /*7570*/  LEA.HI.X.SX32 R7, R25, R0, 0x1, P2 ;  /* 0x0000000019077211 */ /* 0x002fc600010f0eff */
[----:B------:R1:W-:Y:S01]  /*7580*/  STL [R1+0x6f4], R5 ;  /* 0x0006f40501007387 */ /* 0x0003e20000100800 */
[----:B------:R-:W-:Y:S01]  /*7590*/  IMAD R29, R3, 0xb2, RZ ;  /* 0x000000b2031d7824 */ /* 0x000fe200078e02ff */
[C---:B0-----:R-:W-:Y:S02]  /*75a0*/  IADD3 R6, P2, R27.reuse, R22, RZ ;  /* 0x000000161b067210 */ /* 0x041fe40007f5e0ff */
[----:B------:R-:W-:Y:S01]  /*75b0*/  STL [R1+0x650], R7 ;  /* 0x0006500701007387 */ /* 0x000fe20000100800 */
[----:B-1----:R-:W-:Y:S02]  /*75c0*/  LEA.HI.X.SX32 R5, R2, R0, 0x1, P1 ;  /* 0x0000000002057211 */ /* 0x002fe400008f0eff */
[----:B------:R-:W-:Y:S01]  /*75d0*/  IADD3 R2, P1, R4, R22, RZ ;  /* 0x0000001604027210 */ /* 0x000fe20007f3e0ff */
[----:B------:R-:W-:Y:S01]  /*75e0*/  STL [R1+0x94c], R6 ;  /* 0x00094c0601007387 */ /* 0x000fe20000100800 */
[----:B------:R-:W-:Y:S01]  /*75f0*/  LEA.HI.X.SX32 R4, R27, R0, 0x1, P3 ;  /* 0x000000001b047211 */ /* 0x000fe200018f0eff */
[----:B------:R-:W-:-:S02]  /*7600*/  IMAD R20, R3, 0x5b, RZ ;  /* 0x0000005b03147824 */ /* 0x000fc400078e02ff */
[----:B------:R0:W-:Y:S04]  /*7610*/  STL [R1+0x938], R5 ;  /* 0x0009380501007387 */ /* 0x0001e80000100800 */
[----:B------:R1:W-:Y:S01]  /*7620*/  STL [R1+0x714], R2 ;  /* 0x0007140201007387 */ /* 0x0003e20000100800 */
[----:B0-----:R-:W-:-:S03]  /*7630*/  IADD3 R5, P3, R29, R22, RZ ;  /* 0x000000161d057210 */ /* 0x001fc60007f7e0ff */
[----:B------:R0:W-:Y:S01]  /*7640*/  STL [R1+0x670], R4 ;  /* 0x0006700401007387 */ /* 0x0001e20000100800 */
[C---:B-1----:R-:W-:Y:S01]  /*7650*/  IMAD R2, R3.reuse, 0x13c, RZ ;  /* 0x0000013c03027824 */ /* 0x042fe200078e02ff */
[----:B------:R-:W-:Y:S02]  /*7660*/  LEA.HI.X.SX32 R6, R20, R0, 0x1, P2 ;  /* 0x0000000014067211 */ /* 0x000fe400010f0eff */
[----:B------:R1:W-:Y:S01]  /*7670*/  STL [R1+0x95c], R5 ;  /* 0x00095c0501007387 */ /* 0x0003e20000100800 */
[----:B0-----:R-:W-:-:S03]  /*7680*/  IMAD R4, R3, 0xae, RZ ;  /* 0x000000ae03047824 */ /* 0x001fc600078e02ff */
[----:B------:R0:W-:Y:S01]  /*7690*/  STL [R1+0x948], R6 ;  /* 0x0009480601007387 */ /* 0x0001e20000100800 */
[----:B-1----:R-:W-:Y:S01]  /*76a0*/  IADD3 R5, P2, R2, R22, RZ ;  /* 0x0000001602057210 */ /* 0x002fe20007f5e0ff */
[----:B------:R-:W-:Y:S01]  /*76b0*/  IMAD R24, R3, 0x59, RZ ;  /* 0x0000005903187824 */ /* 0x000fe200078e02ff */
[-C--:B------:R-:W-:Y:S01]  /*76c0*/  LEA.HI.X.SX32 R2, R29, R0.reuse, 0x1, P0 ;  /* 0x000000001d027211 */ /* 0x080fe200000f0eff */
[----:B------:R-:W-:Y:S02]  /*76d0*/  IMAD R20, R3, 0x134, RZ ;  /* 0x0000013403147824 */ /* 0x000fe400078e02ff */
[----:B------:R1:W-:Y:S01]  /*76e0*/  STL [R1+0x734], R5 ;  /* 0x0007340501007387 */ /* 0x0003e20000100800 */
[----:B0-----:R-:W-:-:S03]  /*76f0*/  LEA.HI.X.SX32 R6, R24, R0, 0x1, P3 ;  /* 0x0000000018067211 */ /* 0x001fc600018f0eff */
[----:B------:R0:W-:Y:S01]  /*7700*/  STL [R1+0x690], R2 ;  /* 0x0006900201007387 */ /* 0x0001e20000100800 */
[----:B-1----:R-:W-:-:S05]  /*7710*/  IADD3 R5, P0, R4, R22, RZ ;  /* 0x0000001604057210 */ /* 0x002fca0007f1e0ff */
[----:B------:R1:W-:Y:S01]  /*7720*/  STL [R1+0x96c], R5 ;  /* 0x00096c0501007387 */ /* 0x0003e20000100800 */
[C---:B0-----:R-:W-:Y:S01]  /*7730*/  IMAD R2, R3.reuse, 0xaa, RZ ;  /* 0x000000aa03027824 */ /* 0x041fe200078e02ff */
[----:B------:R-:W-:Y:S02]  /*7740*/  LEA.HI.X.SX32 R4, R4, R0, 0x1, P4 ;  /* 0x0000000004047211 */ /* 0x000fe400020f0eff */
[----:B------:R0:W-:Y:S01]  /*7750*/  STL [R1+0x958], R6 ;  /* 0x0009580601007387 */ /* 0x0001e20000100800 */
[----:B-1----:R-:W-:Y:S01]  /*7760*/  IADD3 R5, P3, R20, R22, RZ ;  /* 0x0000001614057210 */ /* 0x002fe20007f7e0ff */
[C---:B------:R-:W-:Y:S02]  /*7770*/  IMAD R24, R3.reuse, 0x57, RZ ;  /* 0x0000005703187824 */ /* 0x040fe400078e02ff */
        /* <DEDUP_REMOVED lines=84> */
[----:B------:R-:W-:Y:S01]  /*7cc0*/  LEA.HI.X.SX32 R4, R4, R0, 0x1, P6 ;  /* 0x0000000004047211 */ /* 0x000fe200030f0eff */
[C---:B------:R-:W-:Y:S01]  /*7cd0*/  IMAD R24, R3.reuse, 0x47, RZ ;  /* 0x0000004703187824 */ /* 0x040fe200078e02ff */
[----:B------:R0:W-:Y:S01]  /*7ce0*/  STL [R1+0x9d8], R6 ;  /* 0x0009d80601007387 */ /* 0x0001e20000100800 */
[----:B-1----:R-:W-:Y:S01]  /*7cf0*/  IADD3 R5, P0, R20, R22, RZ ;  /* 0x0000001614057210 */ /* 0x002fe20007f1e0ff */
[----:B------:R-:W-:-:S04]  /*7d00*/  IMAD R20, R3, 0x1d8, RZ ;  /* 0x000001d803147824 */ /* 0x000fc800078e02ff */
[----:B------:R1:W-:Y:S01]  /*7d10*/  STL [R1+0x484], R5 ;  /* 0x0004840501007387 */ /* 0x0003e20000100800 */
[----:B------:R-:W-:Y:S02]  /*7d20*/  LEA.HI.X.SX32 R7, R24, R0, 0x1, P4 ;  /* 0x0000000018077211 */ /* 0x000fe400020f0eff */
[-C--:B0-----:R-:W-:Y:S01]  /*7d30*/  IADD3 R6, P4, R20, R22.reuse, RZ ;  /* 0x0000001614067210 */ /* 0x081fe20007f9e0ff */
[----:B------:R0:W-:Y:S01]  /*7d40*/  STL [R1+0x7b0], R4 ;  /* 0x0007b00401007387 */ /* 0x0001e20000100800 */
[----:B-1----:R-:W-:-:S05]  /*7d50*/  IADD3 R5, P6, R2, R22, RZ ;  /* 0x0000001602057210 */ /* 0x002fca0007fde0ff */
[----:B------:R1:W-:Y:S01]  /*7d60*/  STL [R1+0x9fc], R5 ;  /* 0x0009fc0501007387 */ /* 0x0003e20000100800 */
[----:B0-----:R-:W-:-:S03]  /*7d70*/  IMAD R4, R3, 0x86, RZ ;  /* 0x0000008603047824 */ /* 0x001fc600078e02ff */
[----:B------:R-:W-:Y:S01]  /*7d80*/  STL [R1+0x9e8], R7 ;  /* 0x0009e80701007387 */ /* 0x000fe20000100800 */
[----:B-1----:R-:W-:-:S03]  /*7d90*/  LEA.HI.X.SX32 R5, R2, R0, 0x1, P5 ;  /* 0x0000000002057211 */ /* 0x002fc600028f0eff */
[----:B------:R-:W-:Y:S01]  /*7da0*/  STL [R1+0x4c4], R6 ;  /* 0x0004c40601007387 */ /* 0x000fe20000100800 */
[----:B------:R-:W-:-:S03]  /*7db0*/  IMAD R24, R3, 0x45, RZ ;  /* 0x0000004503187824 */ /* 0x000fc600078e02ff */
[----:B------:R0:W-:Y:S01]  /*7dc0*/  STL [R1+0x7d0], R5 ;  /* 0x0007d00501007387 */ /* 0x0001e20000100800 */
[C---:B------:R-:W-:Y:S02]  /*7dd0*/  IMAD R2, R3.reuse, 0x1c8, RZ ;  /* 0x000001c803027824 */ /* 0x040fe400078e02ff */
[----:B------:R-:W-:Y:S01]  /*7de0*/  IMAD R20, R3, 0x82, RZ ;  /* 0x0000008203147824 */ /* 0x000fe200078e02ff */
[----:B0-----:R-:W-:Y:S02]  /*7df0*/  IADD3 R5, P5, R4, R22, RZ ;  /* 0x0000001604057210 */ /* 0x001fe40007fbe0ff */
[----:B------:R-:W-:-:S03]  /*7e00*/  LEA.HI.X.SX32 R6, R24, R0, 0x1, P6 ;  /* 0x0000000018067211 */ /* 0x000fc600030f0eff */
[----:B------:R0:W-:Y:S04]  /*7e10*/  STL [R1+0xa0c], R5 ;  /* 0x000a0c0501007387 */ /* 0x0001e80000100800 */
[----:B------:R1:W-:Y:S01]  /*7e20*/  STL [R1+0x9f8], R6 ;  /* 0x0009f80601007387 */ /* 0x0003e20000100800 */
[----:B0-----:R-:W-:Y:S01]  /*7e30*/  IADD3 R5, P6, R2, R22, RZ ;  /* 0x0000001602057210 */ /* 0x001fe20007fde0ff */
[----:B------:R-:W-:Y:S01]  /*7e40*/  IMAD R2, R3, 0x43, RZ ;  /* 0x0000004303027824 */ /* 0x000fe200078e02ff */
[----:B-1----:R-:W-:-:S03]  /*7e50*/  LEA.HI.X.SX32 R6, R4, R0, 0x1, P1 ;  /* 0x0000000004067211 */ /* 0x002fc600008f0eff */
[----:B------:R0:W-:Y:S01]  /*7e60*/  STL [R1+0x504], R5 ;  /* 0x0005040501007387 */ /* 0x0001e20000100800 */
[----:B------:R-:W-:-:S03]  /*7e70*/  IMAD R4, R3, 0x1b8, RZ ;  /* 0x000001b803047824 */ /* 0x000fc600078e02ff */
[----:B------:R1:W-:Y:S01]  /*7e80*/  STL [R1+0x7f0], R6 ;  /* 0x0007f00601007387 */ /* 0x0003e20000100800 */
[----:B0-----:R-:W-:Y:S02]  /*7e90*/  IADD3 R5, P1, R20, R22, RZ ;  /* 0x0000001614057210 */ /* 0x001fe40007f3e0ff */
[----:B-1----:R-:W-:-:S03]  /*7ea0*/  LEA.HI.X.SX32 R6, R2, R0, 0x1, P5 ;  /* 0x0000000002067211 */ /* 0x002fc600028f0eff */
[----:B------:R0:W-:Y:S01]  /*7eb0*/  STL [R1+0xa1c], R5 ;  /* 0x000a1c0501007387 */ /* 0x0001e20000100800 */
[C---:B------:R-:W-:Y:S01]  /*7ec0*/  IMAD R2, R3.reuse, 0xfc, RZ ;  /* 0x000000fc03027824 */ /* 0x040fe200078e02ff */
[----:B------:R-:W-:Y:S02]  /*7ed0*/  LEA.HI.X.SX32 R7, R20, R0, 0x1, P2 ;  /* 0x0000000014077211 */ /* 0x000fe400010f0eff */
[----:B------:R1:W-:Y:S01]  /*7ee0*/  STL [R1+0xa08], R6 ;  /* 0x000a080601007387 */ /* 0x0003e20000100800 */
[----:B0-----:R-:W-:Y:S01]  /*7ef0*/  IADD3 R5, P5, R4, R22, RZ ;  /* 0x0000001604057210 */ /* 0x001fe20007fbe0ff */
[C---:B------:R-:W-:Y:S02]  /*7f00*/  IMAD R4, R3.reuse, 0x41, RZ ;  /* 0x0000004103047824 */ /* 0x040fe400078e02ff */
[----:B------:R-:W-:Y:S02]  /*7f10*/  IMAD R24, R3, 0x7e, RZ ;  /* 0x0000007e03187824 */ /* 0x000fe400078e02ff */
[----:B------:R0:W-:Y:S01]  /*7f20*/  STL [R1+0x544], R5 ;  /* 0x0005440501007387 */ /* 0x0001e20000100800 */
[----:B-1----:R-:W-:-:S03]  /*7f30*/  LEA.HI.X.SX32 R6, R4, R0, 0x1, P1 ;  /* 0x0000000004067211 */ /* 0x002fc600008f0eff */
[----:B------:R-:W-:Y:S01]  /*7f40*/  STL [R1+0x810], R7 ;  /* 0x0008100701007387 */ /* 0x000fe20000100800 */
[----:B0-----:R-:W-:Y:S01]  /*7f50*/  IADD3 R5, P2, R2, R22, RZ ;  /* 0x0000001602057210 */ /* 0x001fe20007f5e0ff */
[----:B------:R-:W-:-:S04]  /*7f60*/  IMAD R4, R3, 0x1a8, RZ ;  /* 0x000001a803047824 */ /* 0x000fc800078e02ff */
[----:B------:R0:W-:Y:S04]  /*7f70*/  STL [R1+0x834], R5 ;  /* 0x0008340501007387 */ /* 0x0001e80000100800 */
        /* <DEDUP_REMOVED lines=221> */
[C---:B0-----:R-:W-:Y:S01]  /*8d50*/  IADD3 R5, P2, R2.reuse, R22, RZ ;  /* 0x0000001602057210 */ /* 0x041fe20007f5e0ff */
[----:B------:R-:W-:Y:S01]  /*8d60*/  IMAD R4, R3, 0x190, RZ ;  /* 0x0000019003047824 */ /* 0x000fe200078e02ff */
[----:B------:R-:W-:-:S03]  /*8d70*/  LEA.HI.X.SX32 R2, R2, R0, 0x1, P5 ;  /* 0x0000000002027211 */ /* 0x000fc600028f0eff */
[----:B------:R0:W-:Y:S01]  /*8d80*/  STL [R1+0x9f4], R5 ;  /* 0x0009f40501007387 */ /* 0x0001e20000100800 */
[----:B------:R-:W-:-:S03]  /*8d90*/  IMAD R20, R3, 0x84, RZ ;  /* 0x0000008403147824 */ /* 0x000fc600078e02ff */
[----:B------:R-:W-:Y:S01]  /*8da0*/  STL [R1+0xaf8], R6 ;  /* 0x000af80601007387 */ /* 0x000fe20000100800 */
[----:B0-----:R-:W-:-:S05]  /*8db0*/  IADD3 R5, P1, R24, R22, RZ ;  /* 0x0000001618057210 */ /* 0x001fca0007f3e0ff */
[----:B------:R0:W-:Y:S04]  /*8dc0*/  STL [R1+0xb0c], R5 ;  /* 0x000b0c0501007387 */ /* 0x0001e80000100800 */
[----:B------:R1:W-:Y:S01]  /*8dd0*/  STL [R1+0x7c0], R2 ;  /* 0x0007c00201007387 */ /* 0x0003e20000100800 */
[----:B------:R-:W-:Y:S02]  /*8de0*/  LEA.HI.X.SX32 R7, R24, R0, 0x1, P2 ;  /* 0x0000000018077211 */ /* 0x000fe400010f0eff */
[----:B0-----:R-:W-:Y:S01]  /*8df0*/  IADD3 R5, P5, R4, R22, RZ ;  /* 0x0000001604057210 */ /* 0x001fe20007fbe0ff */
[----:B-1----:R-:W-:-:S04]  /*8e00*/  IMAD R2, R3, 0x23, RZ ;  /* 0x0000002303027824 */ /* 0x002fc800078e02ff */
[----:B------:R0:W-:Y:S01]  /*8e10*/  STL [R1+0x5e4], R5 ;  /* 0x0005e40501007387 */ /* 0x0001e20000100800 */
[----:B------:R-:W-:Y:S01]  /*8e20*/  IADD3 R6, P2, R20, R22, RZ ;  /* 0x0000001614067210 */ /* 0x000fe20007f5e0ff */
[C---:B------:R-:W-:Y:S02]  /*8e30*/  IMAD R4, R3.reuse, 0x42, RZ ;  /* 0x0000004203047824 */ /* 0x040fe400078e02ff */
[----:B------:R-:W-:Y:S01]  /*8e40*/  STL [R1+0x9f0], R7 ;  /* 0x0009f00701007387 */ /* 0x000fe20000100800 */
[----:B0-----:R-:W-:Y:S01]  /*8e50*/  LEA.HI.X.SX32 R5, R2, R0, 0x1, P1 ;  /* 0x0000000002057211 */ /* 0x001fe200008f0eff */
[----:B------:R-:W-:Y:S02]  /*8e60*/  IMAD R2, R3, 0x170, RZ ;  /* 0x0000017003027824 */ /* 0x000fe400078e02ff */
[----:B------:R0:W-:Y:S04]  /*8e70*/  STL [R1+0xa14], R6 ;  /* 0x000a140601007387 */ /* 0x0001e80000100800 */
[----:B------:R1:W-:Y:S01]  /*8e80*/  STL [R1+0xb08], R5 ;  /* 0x000b080501007387 */ /* 0x0003e20000100800 */
[----:B0-----:R-:W-:-:S02]  /*8e90*/  IADD3 R6, P1, R4, R22, RZ ;  /* 0x0000001604067210 */ /* 0x001fc40007f3e0ff */
[----:B-1----:R-:W-:Y:S01]  /*8ea0*/  LEA.HI.X.SX32 R5, R20, R0, 0x1, P3 ;  /* 0x0000000014057211 */ /* 0x002fe200018f0eff */
[C---:B------:R-:W-:Y:S01]  /*8eb0*/  IMAD R20, R3.reuse, 0xf8, RZ ;  /* 0x000000f803147824 */ /* 0x040fe200078e02ff */
[----:B------:R-:W-:Y:S01]  /*8ec0*/  IADD3 R2, P3, R2, R22, RZ ;  /* 0x0000001602027210 */ /* 0x000fe20007f7e0ff */
[----:B------:R-:W-:Y:S01]  /*8ed0*/  STL [R1+0xb1c], R6 ;  /* 0x000b1c0601007387 */ /* 0x000fe20000100800 */
[-C--:B------:R-:W-:Y:S01]  /*8ee0*/  LEA.HI.X.SX32 R4, R4, R0.reuse, 0x1, P2 ;  /* 0x0000000004047211 */ /* 0x080fe200010f0eff */
[----:B------:R-:W-:Y:S02]  /*8ef0*/  IMAD R24, R3, 0x21, RZ ;  /* 0x0000002103187824 */ /* 0x000fe400078e02ff */
[----:B------:R0:W-:Y:S04]  /*8f00*/  STL [R1+0x800], R5 ;  /* 0x0008000501007387 */ /* 0x0001e80000100800 */
[----:B------:R1:W-:Y:S01]  /*8f10*/  STL [R1+0x664], R2 ;  /* 0x0006640201007387 */ /* 0x0003e20000100800 */
[----:B------:R-:W-:-:S02]  /*8f20*/  LEA.HI.X.SX32 R7, R24, R0, 0x1, P1 ;  /* 0x0000000018077211 */ /* 0x000fc400008f0eff */
[----:B0-----:R-:W-:Y:S01]  /*8f30*/  IADD3 R5, P2, R20, R22, RZ ;  /* 0x0000001614057210 */ /* 0x001fe20007f5e0ff */
[----:B------:R0:W-:Y:S01]  /*8f40*/  STL [R1+0xa10], R4 ;  /* 0x000a100401007387 */ /* 0x0001e20000100800 */
[----:B-1----:R-:W-:-:S03]  /*8f50*/  IMAD R2, R3, 0x7c, RZ ;  /* 0x0000007c03027824 */ /* 0x002fc600078e02ff */
[----:B------:R1:W-:Y:S01]  /*8f60*/  STL [R1+0x844], R5 ;  /* 0x0008440501007387 */ /* 0x0003e20000100800 */
[----:B------:R-:W-:Y:S01]  /*8f70*/  LEA.HI.X.SX32 R6, R20, R0, 0x1, P0 ;  /* 0x0000000014067211 */ /* 0x000fe200000f0eff */
[C---:B0-----:R-:W-:Y:S01]  /*8f80*/  IMAD R4, R3.reuse, 0x3e, RZ ;  /* 0x0000003e03047824 */ /* 0x041fe200078e02ff */
[----:B-1----:R-:W-:Y:S01]  /*8f90*/  IADD3 R5, P1, R2, R22, RZ ;  /* 0x0000001602057210 */ /* 0x002fe20007f3e0ff */
[----:B------:R-:W-:Y:S01]  /*8fa0*/  STL [R1+0xb18], R7 ;  /* 0x000b180701007387 */ /* 0x000fe20000100800 */
[----:B------:R-:W-:-:S03]  /*8fb0*/  IMAD R20, R3, 0x150, RZ ;  /* 0x0000015003147824 */ /* 0x000fc600078e02ff */
[----:B------:R0:W-:Y:S04]  /*8fc0*/  STL [R1+0xa34], R5 ;  /* 0x000a340501007387 */ /* 0x0001e80000100800 */
[----:B------:R1:W-:Y:S01]  /*8fd0*/  STL [R1+0x460], R6 ;  /* 0x0004600601007387 */ /* 0x0003e20000100800 */
[----:B0-----:R-:W-:Y:S02]  /*8fe0*/  IADD3 R5, P0, R4, R22, RZ ;  /* 0x0000001604057210 */ /* 0x001fe40007f1e0ff */
[----:B-1----:R-:W-:-:S03]  /*8ff0*/  LEA.HI.X.SX32 R6, R2, R0, 0x1, P2 ;  /* 0x0000000002067211 */ /* 0x002fc600010f0eff */
[----:B------:R0:W-:Y:S01]  /*9000*/  STL [R1+0xb2c], R5 ;  /* 0x000b2c0501007387 */ /* 0x0001e20000100800 */
[C---:B------:R-:W-:Y:S01]  /*9010*/  IMAD R2, R3.reuse, 0xe8, RZ ;  /* 0x000000e803027824 */ /* 0x040fe200078e02ff */
[----:B------:R-:W-:Y:S01]  /*9020*/  LEA.HI.X.SX32 R4, R4, R0, 0x1, P1 ;  /* 0x0000000004047211 */ /* 0x000fe200008f0eff */
[C---:B------:R-:W-:Y:S01]  /*9030*/  IMAD R24, R3.reuse, 0x1f, RZ ;  /* 0x0000001f03187824 */ /* 0x040fe200078e02ff */
[----:B------:R1:W-:Y:S01]  /*9040*/  STL [R1+0x840], R6 ;  /* 0x0008400601007387 */ /* 0x0003e20000100800 */
[----:B0-----:R-:W-:Y:S01]  /*9050*/  IADD3 R5, P2, R20, R22, RZ ;  /* 0x0000001614057210 */ /* 0x001fe20007f5e0ff */
[----:B------:R-:W-:-:S04]  /*9060*/  IMAD R20, R3, 0x74, RZ ;  /* 0x0000007403147824 */ /* 0x000fc800078e02ff */
[----:B------:R0:W-:Y:S01]  /*9070*/  STL [R1+0x6e4], R5 ;  /* 0x0006e40501007387 */ /* 0x0001e20000100800 */
[----:B------:R-:W-:Y:S02]  /*9080*/  LEA.HI.X.SX32 R7, R24, R0, 0x1, P0 ;  /* 0x0000000018077211 */ /* 0x000fe400000f0eff */
[-C--:B-1----:R-:W-:Y:S01]  /*9090*/  IADD3 R6, P0, R20, R22.reuse, RZ ;  /* 0x0000001614067210 */ /* 0x082fe20007f1e0ff */
[----:B------:R1:W-:Y:S01]  /*90a0*/  STL [R1+0xa30], R4 ;  /* 0x000a300401007387 */ /* 0x0003e20000100800 */
[----:B0-----:R-:W-:Y:S01]  /*90b0*/  IADD3 R5, P1, R2, R22, RZ ;  /* 0x0000001602057210 */ /* 0x001fe20007f3e0ff */
[----:B-1----:R-:W-:-:S04]  /*90c0*/  IMAD R4, R3, 0x3a, RZ ;  /* 0x0000003a03047824 */ /* 0x002fc800078e02ff */
[----:B------:R0:W-:Y:S04]  /*90d0*/  STL [R1+0x884], R5 ;  /* 0x0008840501007387 */ /* 0x0001e80000100800 */
        /* <DEDUP_REMOVED lines=72> */
[----:B------:R-:W-:Y:S02]  /*9560*/  LEA.HI.X.SX32 R4, R4, R0, 0x1, P5 ;  /* 0x0000000004047211 */ /* 0x000fe400028f0eff */
[----:B------:R-:W-:Y:S01]  /*9570*/  STL [R1+0x940], R6 ;  /* 0x0009400601007387 */ /* 0x000fe20000100800 */
[----:B0-----:R-:W-:Y:S01]  /*9580*/  IADD3 R5, P6, R20, R22, RZ ;  /* 0x0000001614057210 */ /* 0x001fe20007fde0ff */
[C---:B------:R-:W-:Y:S02]  /*9590*/  IMAD R24, R3.reuse, 0x17, RZ ;  /* 0x0000001703187824 */ /* 0x040fe400078e02ff */
[----:B------:R-:W-:Y:S02]  /*95a0*/  IMAD R20, R3, 0x54, RZ ;  /* 0x0000005403147824 */ /* 0x000fe400078e02ff */
[----:B------:R0:W-:Y:S01]  /*95b0*/  STL [R1+0x5a4], R5 ;  /* 0x0005a40501007387 */ /* 0x0001e20000100800 */
[----:B------:R-:W-:-:S03]  /*95c0*/  LEA.HI.X.SX32 R7, R24, R0, 0x1, P3 ;  /* 0x0000000018077211 */ /* 0x000fc600018f0eff */
[----:B------:R1:W-:Y:S01]  /*95d0*/  STL [R1+0xab0], R4 ;  /* 0x000ab00401007387 */ /* 0x0003e20000100800 */
[----:B0-----:R-:W-:-:S05]  /*95e0*/  IADD3 R5, P5, R2, R22, RZ ;  /* 0x0000001602057210 */ /* 0x001fca0007fbe0ff */
[----:B------:R0:W-:Y:S01]  /*95f0*/  STL [R1+0x984], R5 ;  /* 0x0009840501007387 */ /* 0x0001e20000100800 */
[C---:B-1----:R-:W-:Y:S01]  /*9600*/  IMAD R4, R3.reuse, 0x2a, RZ ;  /* 0x0000002a03047824 */ /* 0x042fe200078e02ff */
[----:B------:R-:W-:Y:S02]  /*9610*/  LEA.HI.X.SX32 R6, R2, R0, 0x1, P2 ;  /* 0x0000000002067211 */ /* 0x000fe400010f0eff */
        /* <DEDUP_REMOVED lines=8> */
[----:B------:R-:W-:-:S03]  /*96a0*/  IMAD R20, R3, 0x98, RZ ;  /* 0x0000009803147824 */ /* 0x000fc600078e02ff */
[----:B------:R-:W-:Y:S01]  /*96b0*/  STL [R1+0x980], R6 ;  /* 0x0009800601007387 */ /* 0x000fe20000100800 */
[----:B0-----:R-:W-:Y:S01]  /*96c0*/  IADD3 R5, P5, R2, R22, RZ ;  /* 0x0000001602057210 */ /* 0x001fe20007fbe0ff */
[C---:B------:R-:W-:Y:S01]  /*96d0*/  IMAD R24, R3.reuse, 0x15, RZ ;  /* 0x0000001503187824 */ /* 0x040fe200078e02ff */
[-C--:B------:R-:W-:Y:S01]  /*96e0*/  LEA.HI.X.SX32 R2, R4, R0.reuse, 0x1, P3 ;  /* 0x0000000004027211 */ /* 0x080fe200018f0eff */
        /* <DEDUP_REMOVED lines=32> */
[----:B------:R0:W-:Y:S01]  /*98f0*/  STL [R1+0xb14], R5 ;  /* 0x000b140501007387 */ /* 0x0001e20000100800 */
[----:B------:R-:W-:-:S03]  /*9900*/  IMAD R24, R3, 0xf0, RZ ;  /* 0x000000f003187824 */ /* 0x000fc600078e02ff */
[----:B------:R1:W-:Y:S01]  /*9910*/  STL [R1+0x7e0], R6 ;  /* 0x0007e00601007387 */ /* 0x0003e20000100800 */
[----:B0-----:R-:W-:Y:S02]  /*9920*/  IADD3 R5, P0, R2, R22, RZ ;  /* 0x0000001602057210 */ /* 0x001fe40007f1e0ff */
[----:B-1----:R-:W-:-:S03]  /*9930*/  LEA.HI.X.SX32 R6, R20, R0, 0x1, P2 ;  /* 0x0000000014067211 */ /* 0x002fc600010f0eff */
[----:B------:R0:W-:Y:S04]  /*9940*/  STL [R1+0xb9c], R5 ;  /* 0x000b9c0501007387 */ /* 0x0001e80000100800 */
[----:B------:R1:W-:Y:S01]  /*9950*/  STL [R1+0xa00], R6 ;  /* 0x000a000601007387 */ /* 0x0003e20000100800 */
[----:B0-----:R-:W-:Y:S01]  /*9960*/  IADD3 R5, P2, R4, R22, RZ ;  /* 0x0000001604057210 */ /* 0x001fe20007f5e0ff */
[----:B------:R-:W-:Y:S01]  /*9970*/  IMAD R4, R3, 0x11, RZ ;  /* 0x0000001103047824 */ /* 0x000fe200078e02ff */
[----:B-1----:R-:W-:-:S03]  /*9980*/  LEA.HI.X.SX32 R6, R2, R0, 0x1, P1 ;  /* 0x0000000002067211 */ /* 0x002fc600008f0eff */
[----:B------:R0:W-:Y:S01]  /*9990*/  STL [R1+0x524], R5 ;  /* 0x0005240501007387 */ /* 0x0001e20000100800 */
[C---:B------:R-:W-:Y:S01]  /*99a0*/  IMAD R2, R3.reuse, 0x78, RZ ;  /* 0x0000007803027824 */ /* 0x040fe200078e02ff */
[----:B------:R-:W-:Y:S02]  /*99b0*/  LEA.HI.X.SX32 R4, R4, R0, 0x1, P0 ;  /* 0x0000000004047211 */ /* 0x000fe400000f0eff */
[----:B------:R-:W-:Y:S01]  /*99c0*/  STL [R1+0xb10], R6 ;  /* 0x000b100601007387 */ /* 0x000fe20000100800 */
[----:B0-----:R-:W-:Y:S01]  /*99d0*/  IADD3 R5, P1, R24, R22, RZ ;  /* 0x0000001618057210 */ /* 0x001fe20007f3e0ff */
[----:B------:R-:W-:-:S04]  /*99e0*/  IMAD R20, R3, 0x3c, RZ ;  /* 0x0000003c03147824 */ /* 0x000fc800078e02ff */
        /* <DEDUP_REMOVED lines=30> */
[----:B------:R-:W-:-:S04]  /*9bd0*/  IMAD R20, R3, 0x1a, RZ ;  /* 0x0000001a03147824 */ /* 0x000fc800078e02ff */
        /* <DEDUP_REMOVED lines=28> */
[----:B------:R-:W-:Y:S01]  /*9da0*/  IMAD R24, R3, 0x90, RZ ;  /* 0x0000009003187824 */ /* 0x000fe200078e02ff */
[----:B0-----:R-:W-:Y:S02]  /*9db0*/  IADD3 R5, P5, R4, R22, RZ ;  /* 0x0000001604057210 */ /* 0x001fe40007fbe0ff */
[----:B-1----:R-:W-:-:S03]  /*9dc0*/  LEA.HI.X.SX32 R6, R20, R0, 0x1, P6 ;  /* 0x0000000014067211 */ /* 0x002fc600030f0eff */
[----:B------:R0:W-:Y:S01]  /*9dd0*/  STL [R1+0xb74], R5 ;  /* 0x000b740501007387 */ /* 0x0001e20000100800 */
[----:B------:R-:W-:Y:S01]  /*9de0*/  LEA.HI.X.SX32 R4, R4, R0, 0x1, P4 ;  /* 0x0000000004047211 */ /* 0x000fe200020f0eff */
[----:B------:R-:W-:Y:S02]  /*9df0*/  IMAD R20, R3, 0x48, RZ ;  /* 0x0000004803147824 */ /* 0x000fe400078e02ff */
[----:B------:R1:W-:Y:S01]  /*9e00*/  STL [R1+0x960], R6 ;  /* 0x0009600601007387 */ /* 0x0003e20000100800 */
[-C--:B0-----:R-:W-:Y:S02]  /*9e10*/  IADD3 R5, P6, R2, R22.reuse, RZ ;  /* 0x0000001602057210 */ /* 0x081fe40007fde0ff */
[----:B-1----:R-:W-:-:S03]  /*9e20*/  IADD3 R6, P4, R24, R22, RZ ;  /* 0x0000001618067210 */ /* 0x002fc60007f9e0ff */
[----:B------:R0:W-:Y:S04]  /*9e30*/  STL [R1+0xbcc], R5 ;  /* 0x000bcc0501007387 */ /* 0x0001e80000100800 */
[----:B------:R1:W-:Y:S04]  /*9e40*/  STL [R1+0xac0], R4 ;  /* 0x000ac00401007387 */ /* 0x0003e80000100800 */
[----:B------:R2:W-:Y:S01]  /*9e50*/  STL [R1+0x9e4], R6 ;  /* 0x0009e40601007387 */ /* 0x0005e20000100800 */
[----:B0-----:R-:W-:Y:S01]  /*9e60*/  LEA.HI.X.SX32 R5, R2, R0, 0x1, P5 ;  /* 0x0000000002057211 */ /* 0x001fe200028f0eff */
[----:B------:R-:W-:-:S02]  /*9e70*/  IMAD R2, R3, 0x24, RZ ;  /* 0x0000002403027824 */ /* 0x000fc400078e02ff */
[----:B-1----:R-:W-:Y:S02]  /*9e80*/  IMAD R4, R3, 0xb, RZ ;  /* 0x0000000b03047824 */ /* 0x002fe400078e02ff */
[----:B------:R0:W-:Y:S01]  /*9e90*/  STL [R1+0xb70], R5 ;  /* 0x000b700501007387 */ /* 0x0001e20000100800 */
[----:B--2---:R-:W-:-:S05]  /*9ea0*/  IADD3 R6, P5, R20, R22, RZ ;  /* 0x0000001614067210 */ /* 0x004fca0007fbe0ff */
[----:B------:R1:W-:Y:S01]  /*9eb0*/  STL [R1+0xb04], R6 ;  /* 0x000b040601007387 */ /* 0x0003e20000100800 */
[----:B0-----:R-:W-:Y:S01]  /*9ec0*/  LEA.HI.X.SX32 R5, R4, R0, 0x1, P6 ;  /* 0x0000000004057211 */ /* 0x001fe200030f0eff */
[----:B------:R-:W-:-:S04]  /*9ed0*/  IMAD R4, R3, 0x12, RZ ;  /* 0x0000001203047824 */ /* 0x000fc800078e02ff */
[----:B------:R0:W-:Y:S01]  /*9ee0*/  STL [R1+0xbc8], R5 ;  /* 0x000bc80501007387 */ /* 0x0001e20000100800 */
[----:B-1----:R-:W-:-:S05]  /*9ef0*/  IADD3 R6, P6, R2, R22, RZ ;  /* 0x0000001602067210 */ /* 0x002fca0007fde0ff */
        /* <DEDUP_REMOVED lines=12> */
[C---:B------:R-:W-:Y:S02]  /*9fc0*/  IMAD R2, R3.reuse, 0x38, RZ ;  /* 0x0000003803027824 */ /* 0x040fe400078e02ff */
[----:B------:R-:W-:Y:S02]  /*9fd0*/  IMAD R26, R3, 0x9, RZ ;  /* 0x00000009031a7824 */ /* 0x000fe400078e02ff */
[----:B------:R0:W-:Y:S01]  /*9fe0*/  STL [R1+0xb00], R5 ;  /* 0x000b000501007387 */ /* 0x0001e20000100800 */
[----:B-1----:R-:W-:-:S05]  /*9ff0*/  IADD3 R6, P5, R20, R22, RZ ;  /* 0x0000001614067210 */ /* 0x002fca0007fbe0ff */
[----:B------:R1:W-:Y:S01]  /*a000*/  STL [R1+0xa64], R6 ;  /* 0x000a640601007387 */ /* 0x0003e20000100800 */
[----:B0-----:R-:W-:Y:S01]  /*a010*/  LEA.HI.X.SX32 R5, R4, R0, 0x1, P6 ;  /* 0x0000000004057211 */ /* 0x001fe200030f0eff */
[----:B------:R-:W-:-:S04]  /*a020*/  IMAD R4, R3, 0x1c, RZ ;  /* 0x0000001c03047824 */ /* 0x000fc800078e02ff */
[----:B------:R0:W-:Y:S01]  /*a030*/  STL [R1+0xb90], R5 ;  /* 0x000b900501007387 */ /* 0x0001e20000100800 */
[----:B-1----:R-:W-:Y:S01]  /*a040*/  IADD3 R6, P6, R2, R22, RZ ;  /* 0x0000001602067210 */ /* 0x002fe20007fde0ff */
[----:B------:R-:W-:-:S04]  /*a050*/  IMAD R28, R3, 0xe, RZ ;  /* 0x0000000e031c7824 */ /* 0x000fc800078e02ff */
[----:B------:R1:W-:Y:S01]  /*a060*/  STL [R1+0xb44], R6 ;  /* 0x000b440601007387 */ /* 0x0003e20000100800 */
[----:B0-----:R-:W-:-:S05]  /*a070*/  LEA.HI.X.SX32 R5, R26, R0, 0x1, P3 ;  /* 0x000000001a057211 */ /* 0x001fca00018f0eff */
        /* <DEDUP_REMOVED lines=24> */
[----:B0-----:R-:W-:Y:S02]  /*a200*/  LEA.HI.X.SX32 R5, R28, R0, 0x1, P3 ;  /* 0x000000001c057211 */ /* 0x001fe400018f0eff */
[----:B------:R-:W-:-:S03]  /*a210*/  IADD3 R7, P3, R4, R22, RZ ;  /* 0x0000001604077210 */ /* 0x000fc60007f7e0ff */
[----:B------:R0:W-:Y:S01]  /*a220*/  STL [R1+0xbb0], R5 ;  /* 0x000bb00501007387 */ /* 0x0001e20000100800 */
[----:B-1----:R-:W-:-:S03]  /*a230*/  IMAD R6, R3, 0xa, RZ ;  /* 0x0000000a03067824 */ /* 0x002fc600078e02ff */
[----:B------:R1:W-:Y:S01]  /*a240*/  STL [R1+0xbd4], R7 ;  /* 0x000bd40701007387 */ /* 0x0003e20000100800 */
[----:B------:R-:W-:Y:S01]  /*a250*/  IMAD R28, R3, 0xc0, RZ ;  /* 0x000000c0031c7824 */ /* 0x000fe200078e02ff */
[----:B0-----:R-:W-:Y:S02]  /*a260*/  LEA.HI.X.SX32 R5, R26, R0, 0x1, P2 ;  /* 0x000000001a057211 */ /* 0x001fe400010f0eff */
[----:B-1----:R-:W-:-:S03]  /*a270*/  IADD3 R7, P2, R6, R22, RZ ;  /* 0x0000001606077210 */ /* 0x002fc60007f5e0ff */
[----:B------:R0:W-:Y:S01]  /*a280*/  STL [R1+0xbe8], R5 ;  /* 0x000be80501007387 */ /* 0x0001e20000100800 */
[----:B------:R-:W-:-:S03]  /*a290*/  IMAD R26, R3, 0x60, RZ ;  /* 0x00000060031a7824 */ /* 0x000fc600078e02ff */
[----:B------:R1:W-:Y:S01]  /*a2a0*/  STL [R1+0xbfc], R7 ;  /* 0x000bfc0701007387 */ /* 0x0003e20000100800 */
[----:B0-----:R-:W-:Y:S02]  /*a2b0*/  LEA.HI.X.SX32 R5, R24, R0, 0x1, P0 ;  /* 0x0000000018057211 */ /* 0x001fe400000f0eff */
[----:B-1----:R-:W-:-:S03]  /*a2c0*/  IADD3 R7, P0, R28, R22, RZ ;  /* 0x000000161c077210 */ /* 0x002fc60007f1e0ff */
[----:B------:R0:W-:Y:S01]  /*a2d0*/  STL [R1+0x720], R5 ;  /* 0x0007200501007387 */ /* 0x0001e20000100800 */
[----:B------:R-:W-:-:S03]  /*a2e0*/  IMAD R24, R3, 0x30, RZ ;  /* 0x0000003003187824 */ /* 0x000fc600078e02ff */
[----:B------:R1:W-:Y:S01]  /*a2f0*/  STL [R1+0x924], R7 ;  /* 0x0009240701007387 */ /* 0x0003e20000100800 */
[----:B0-----:R-:W-:Y:S02]  /*a300*/  LEA.HI.X.SX32 R5, R20, R0, 0x1, P4 ;  /* 0x0000000014057211 */ /* 0x001fe400020f0eff */
[----:B-1----:R-:W-:-:S03]  /*a310*/  IADD3 R7, P4, R26, R22, RZ ;  /* 0x000000161a077210 */ /* 0x002fc60007f9e0ff */
[----:B------:R0:W-:Y:S04]  /*a320*/  STL [R1+0x9a0], R5 ;  /* 0x0009a00501007387 */ /* 0x0001e80000100800 */
[----:B------:R1:W-:Y:S01]  /*a330*/  STL [R1+0xaa4], R7 ;  /* 0x000aa40701007387 */ /* 0x0003e20000100800 */
[----:B0-----:R-:W-:Y:S01]  /*a340*/  LEA.HI.X.SX32 R5, R2, R0, 0x1, P5 ;  /* 0x0000000002057211 */ /* 0x001fe200028f0eff */
[----:B------:R-:W-:Y:S01]  /*a350*/  IMAD R2, R3, 0x18, RZ ;  /* 0x0000001803027824 */ /* 0x000fe200078e02ff */
[----:B-1----:R-:W-:-:S03]  /*a360*/  IADD3 R7, P5, R24, R22, RZ ;  /* 0x0000001618077210 */ /* 0x002fc60007fbe0ff */
[----:B------:R0:W-:Y:S04]  /*a370*/  STL [R1+0xae0], R5 ;  /* 0x000ae00501007387 */ /* 0x0001e80000100800 */
[----:B------:R1:W-:Y:S01]  /*a380*/  STL [R1+0xb64], R7 ;  /* 0x000b640701007387 */ /* 0x0003e20000100800 */
[----:B0-----:R-:W-:Y:S02]  /*a390*/  LEA.HI.X.SX32 R5, R4, R0, 0x1, P6 ;  /* 0x0000000004057211 */ /* 0x001fe400030f0eff */
[----:B-1----:R-:W-:-:S03]  /*a3a0*/  IADD3 R7, P6, R2, R22, RZ ;  /* 0x0000001602077210 */ /* 0x002fc60007fde0ff */
[----:B------:R0:W-:Y:S01]  /*a3b0*/  STL [R1+0xb80], R5 ;  /* 0x000b800501007387 */ /* 0x0001e20000100800 */
[----:B------:R-:W-:-:S03]  /*a3c0*/  IMAD R4, R3, 0xc, RZ ;  /* 0x0000000c03047824 */ /* 0x000fc600078e02ff */
[----:B------:R1:W-:Y:S01]  /*a3d0*/  STL [R1+0xbc4], R7 ;  /* 0x000bc40701007387 */ /* 0x0003e20000100800 */
[C---:B------:R-:W-:Y:S02]  /*a3e0*/  IMAD R20, R3.reuse, 0x6, RZ ;  /* 0x0000000603147824 */ /* 0x040fe400078e02ff */
[----:B0-----:R-:W-:Y:S01]  /*a3f0*/  IMAD R5, R3, 0x5, RZ ;  /* 0x0000000503057824 */ /* 0x001fe200078e02ff */
[----:B-1----:R-:W-:Y:S02]  /*a400*/  LEA.HI.X.SX32 R7, R6, R0, 0x1, P3 ;  /* 0x0000000006077211 */ /* 0x002fe400018f0eff */
[----:B------:R-:W-:Y:S02]  /*a410*/  IADD3 R8, P3, R4, R22, RZ ;  /* 0x0000001604087210 */ /* 0x000fe40007f7e0ff */
[-C--:B------:R-:W-:Y:S01]  /*a420*/  LEA.HI.X.SX32 R6, R5, R0.reuse, 0x1, P2 ;  /* 0x0000000005067211 */ /* 0x080fe200010f0eff */
[----:B------:R0:W-:Y:S01]  /*a430*/  STL [R1+0xbd0], R7 ;  /* 0x000bd00701007387 */ /* 0x0001e20000100800 */
[----:B------:R-:W-:-:S03]  /*a440*/  LEA.HI.X.SX32 R5, R28, R0, 0x1, P1 ;  /* 0x000000001c057211 */ /* 0x000fc600008f0eff */
[----:B------:R-:W-:Y:S01]  /*a450*/  STL [R1+0xbf4], R8 ;  /* 0x000bf40801007387 */ /* 0x000fe20000100800 */
[----:B0-----:R-:W-:-:S03]  /*a460*/  IADD3 R7, P2, R20, R22, RZ ;  /* 0x0000001614077210 */ /* 0x001fc60007f5e0ff */
[----:B------:R0:W-:Y:S04]  /*a470*/  STL [R1+0xbf8], R6 ;  /* 0x000bf80601007387 */ /* 0x0001e80000100800 */
[----:B------:R1:W-:Y:S04]  /*a480*/  STL [R1+0xc0c], R7 ;  /* 0x000c0c0701007387 */ /* 0x0003e80000100800 */
[----:B------:R2:W-:Y:S01]  /*a490*/  STL [R1+0x620], R5 ;  /* 0x0006200501007387 */ /* 0x0005e20000100800 */
[----:B0-----:R-:W-:Y:S02]  /*a4a0*/  LEA R6, P1, R3, R22, 0x8 ;  /* 0x0000001603067211 */ /* 0x001fe400078240ff */
[----:B-1----:R-:W-:-:S03]  /*a4b0*/  LEA.HI.X.SX32 R7, R26, R0, 0x1, P0 ;  /* 0x000000001a077211 */ /* 0x002fc600000f0eff */
[----:B------:R0:W-:Y:S01]  /*a4c0*/  STL [R1+0x824], R6 ;  /* 0x0008240601007387 */ /* 0x0001e20000100800 */
[----:B--2---:R-:W-:-:S03]  /*a4d0*/  LEA R5, P0, R3, R22, 0x7 ;  /* 0x0000001603057211 */ /* 0x004fc600078038ff */
[----:B------:R1:W-:Y:S04]  /*a4e0*/  STL [R1+0x920], R7 ;  /* 0x0009200701007387 */ /* 0x0003e80000100800 */
[----:B------:R2:W-:Y:S01]  /*a4f0*/  STL [R1+0xa24], R5 ;  /* 0x000a240501007387 */ /* 0x0005e20000100800 */
[----:B0-----:R-:W-:Y:S02]  /*a500*/  LEA.HI.X.SX32 R6, R24, R0, 0x1, P4 ;  /* 0x0000000018067211 */ /* 0x001fe400020f0eff */
[----:B-1----:R-:W-:-:S03]  /*a510*/  LEA R7, P4, R3, R22, 0x6 ;  /* 0x0000001603077211 */ /* 0x002fc600078830ff */
[----:B------:R0:W-:Y:S01]  /*a520*/  STL [R1+0xaa0], R6 ;  /* 0x000aa00601007387 */ /* 0x0001e20000100800 */
[----:B--2---:R-:W-:-:S03]  /*a530*/  LEA.HI.X.SX32 R5, R2, R0, 0x1, P5 ;  /* 0x0000000002057211 */ /* 0x004fc600028f0eff */
[----:B------:R-:W-:Y:S01]  /*a540*/  STL [R1+0xb24], R7 ;  /* 0x000b240701007387 */ /* 0x000fe20000100800 */
[----:B------:R-:W-:-:S03]  /*a550*/  LEA.HI.X.SX32 R2, R4, R0, 0x1, P6 ;  /* 0x0000000004027211 */ /* 0x000fc600030f0eff */
[----:B------:R1:W-:Y:S01]  /*a560*/  STL [R1+0xb60], R5 ;  /* 0x000b600501007387 */ /* 0x0003e20000100800 */
[C---:B0-----:R-:W-:Y:S01]  /*a570*/  LEA R6, P5, R3.reuse, R22, 0x5 ;  /* 0x0000001603067211 */ /* 0x041fe200078a28ff */
[----:B------:R-:W-:-:S04]  /*a580*/  IMAD R4, R3, 0x3, RZ ;  /* 0x0000000303047824 */ /* 0x000fc800078e02ff */
[----:B------:R0:W-:Y:S01]  /*a590*/  STL [R1+0xba4], R6 ;  /* 0x000ba40601007387 */ /* 0x0001e20000100800 */
[----:B-1----:R-:W-:-:S03]  /*a5a0*/  LEA R5, P6, R3, R22, 0x4 ;  /* 0x0000001603057211 */ /* 0x002fc600078c20ff */
[----:B------:R1:W-:Y:S01]  /*a5b0*/  STL [R1+0xbc0], R2 ;  /* 0x000bc00201007387 */ /* 0x0003e20000100800 */
[----:B------:R-:W-:-:S03]  /*a5c0*/  LEA.HI.X.SX32 R4, R4, R0, 0x1, P2 ;  /* 0x0000000004047211 */ /* 0x000fc600010f0eff */
[----:B------:R2:W-:Y:S01]  /*a5d0*/  STL [R1+0xbe4], R5 ;  /* 0x000be40501007387 */ /* 0x0005e20000100800 */
[----:B0-----:R-:W-:Y:S01]  /*a5e0*/  LEA.HI.X.SX32 R6, R20, R0, 0x1, P3 ;  /* 0x0000000014067211 */ /* 0x001fe200018f0eff */
[C---:B-1----:R-:W-:Y:S01]  /*a5f0*/  IMAD.SHL.U32 R2, R3.reuse, 0x2, RZ ;  /* 0x0000000203027824 */ /* 0x042fe200078e00ff */
[----:B--2---:R-:W-:-:S03]  /*a600*/  LEA R5, P3, R3, R22, 0x3 ;  /* 0x0000001603057211 */ /* 0x004fc600078618ff */
[----:B------:R-:W-:Y:S01]  /*a610*/  STL [R1+0xbf0], R6 ;  /* 0x000bf00601007387 */ /* 0x000fe20000100800 */
[----:B------:R-:W-:-:S03]  /*a620*/  IMAD.SHL.U32 R24, R3, 0x80, RZ ;  /* 0x0000008003187824 */ /* 0x000fc600078e00ff */
[----:B------:R0:W-:Y:S01]  /*a630*/  STL [R1+0xc04], R5 ;  /* 0x000c040501007387 */ /* 0x0001e20000100800 */
[----:B------:R-:W-:-:S03]  /*a640*/  IMAD.SHL.U32 R20, R3, 0x40, RZ ;  /* 0x0000004003147824 */ /* 0x000fc600078e00ff */
[----:B------:R1:W-:Y:S01]  /*a650*/  STL [R1+0xc08], R4 ;  /* 0x000c080401007387 */ /* 0x0003e20000100800 */
[----:B------:R-:W-:Y:S02]  /*a660*/  LEA.HI.X.SX32 R7, R24, R0, 0x1, P1 ;  /* 0x0000000018077211 */ /* 0x000fe400008f0eff */
[----:B0-----:R-:W-:Y:S01]  /*a670*/  IADD3 R5, P2, R2, R22, RZ ;  /* 0x0000001602057210 */ /* 0x001fe20007f5e0ff */
[----:B-1----:R-:W-:-:S04]  /*a680*/  IMAD.SHL.U32 R4, R3, 0x20, RZ ;  /* 0x0000002003047824 */ /* 0x002fc800078e00ff */
[----:B------:R0:W-:Y:S01]  /*a690*/  STL [R1+0xc1c], R5 ;  /* 0x000c1c0501007387 */ /* 0x0001e20000100800 */
[C---:B------:R-:W-:Y:S01]  /*a6a0*/  LEA R6, P1, R3.reuse, R22, 0x2 ;  /* 0x0000001603067211 */ /* 0x040fe200078210ff */
[----:B------:R-:W-:Y:S01]  /*a6b0*/  IMAD.SHL.U32 R24, R3, 0x10, RZ ;  /* 0x0000001003187824 */ /* 0x000fe200078e00ff */
[-C--:B------:R-:W-:Y:S01]  /*a6c0*/  LEA.HI.X.SX32 R4, R4, R0.reuse, 0x1, P4 ;  /* 0x0000000004047211 */ /* 0x080fe200020f0eff */
[----:B------:R-:W-:Y:S01]  /*a6d0*/  STL [R1+0x820], R7 ;  /* 0x0008200701007387 */ /* 0x000fe20000100800 */
[----:B0-----:R-:W-:-:S03]  /*a6e0*/  LEA.HI.X.SX32 R5, R20, R0, 0x1, P0 ;  /* 0x0000000014057211 */ /* 0x001fc600000f0eff */
[----:B------:R0:W-:Y:S01]  /*a6f0*/  STL [R1+0xc14], R6 ;  /* 0x000c140601007387 */ /* 0x0001e20000100800 */
[----:B------:R-:W-:-:S03]  /*a700*/  IMAD.SHL.U32 R22, R3, 0x8, RZ ;  /* 0x0000000803167824 */ /* 0x000fc600078e00ff */
[----:B------:R1:W-:Y:S01]  /*a710*/  STL [R1+0xa20], R5 ;  /* 0x000a200501007387 */ /* 0x0003e20000100800 */
[----:B------:R-:W-:-:S03]  /*a720*/  IMAD.SHL.U32 R20, R3, 0x4, RZ ;  /* 0x0000000403147824 */ /* 0x000fc600078e00ff */
[----:B------:R2:W-:Y:S01]  /*a730*/  STL [R1+0xb20], R4 ;  /* 0x000b200401007387 */ /* 0x0005e20000100800 */
[-C--:B0-----:R-:W-:Y:S02]  /*a740*/  LEA.HI.X.SX32 R6, R24, R0.reuse, 0x1, P5 ;  /* 0x0000000018067211 */ /* 0x081fe400028f0eff */
[-C--:B-1----:R-:W-:Y:S01]  /*a750*/  LEA.HI.X.SX32 R5, R22, R0.reuse, 0x1, P6 ;  /* 0x0000000016057211 */ /* 0x082fe200030f0eff */
[----:B--2---:R-:W0:Y:S04]  /*a760*/  S2R R4, SR_TID.X ;  /* 0x0000000000047919 */ /* 0x004e280000002100 */
[----:B------:R1:W-:Y:S04]  /*a770*/  STL [R1+0xba0], R6 ;  /* 0x000ba00601007387 */ /* 0x0003e80000100800 */
[----:B------:R2:W-:Y:S01]  /*a780*/  STL [R1+0xbe0], R5 ;  /* 0x000be00501007387 */ /* 0x0005e20000100800 */
[----:B-1----:R-:W-:-:S02]  /*a790*/  LEA.HI.X.SX32 R6, R20, R0, 0x1, P3 ;  /* 0x0000000014067211 */ /* 0x002fc400018f0eff */
[-C--:B--2---:R-:W-:Y:S02]  /*a7a0*/  LEA.HI.X.SX32 R5, R3, R0.reuse, 0x1, P2 ;  /* 0x0000000003057211 */ /* 0x084fe400010f0eff */
[----:B------:R-:W-:Y:S01]  /*a7b0*/  LEA.HI.X.SX32 R3, R2, R0, 0x1, P1 ;  /* 0x0000000002037211 */ /* 0x000fe200008f0eff */
[----:B------:R-:W-:Y:S04]  /*a7c0*/  STL [R1+0xc00], R6 ;  /* 0x000c000601007387 */ /* 0x000fe80000100800 */
[----:B------:R1:W5:Y:S04]  /*a7d0*/  LDL.LU R0, [R1+0xec8] ;  /* 0x000ec80001007983 */ /* 0x0003680000300800 */
[----:B------:R-:W-:Y:S04]  /*a7e0*/  STL [R1+0xc18], R5 ;  /* 0x000c180501007387 */ /* 0x000fe80000100800 */
[----:B------:R2:W-:Y:S04]  /*a7f0*/  STL [R1+0xc10], R3 ;  /* 0x000c100301007387 */ /* 0x0005e80000100800 */
[----:B------:R1:W-:Y:S04]  /*a800*/  STL [R1+0x424], RZ ;  /* 0x000424ff01007387 */ /* 0x0003e80000100800 */
[----:B------:R1:W-:Y:S04]  /*a810*/  STL [R1+0x1a8], RZ ;  /* 0x0001a8ff01007387 */ /* 0x0003e80000100800 */
[----:B------:R1:W-:Y:S04]  /*a820*/  STL [R1+0x1ac], RZ ;  /* 0x0001acff01007387 */ /* 0x0003e80000100800 */
[----:B------:R1:W-:Y:S04]  /*a830*/  STL [R1+0x1b0], RZ ;  /* 0x0001b0ff01007387 */ /* 0x0003e80000100800 */
[----:B------:R1:W-:Y:S01]  /*a840*/  STL [R1+0x1b4], RZ ;  /* 0x0001b4ff01007387 */ /* 0x0003e20000100800 */
[----:B0-----:R-:W-:-:S03]  /*a850*/  LOP3.LUT R4, R4, 0x7f, RZ, 0xc0, !PT ;  /* 0x0000007f04047812 */ /* 0x001fc600078ec0ff */
[----:B------:R1:W-:Y:S04]  /*a860*/  STL [R1+0x198], RZ ;  /* 0x000198ff01007387 */ /* 0x0003e80000100800 */
[----:B------:R1:W-:Y:S04]  /*a870*/  STL [R1+0x19c], RZ ;  /* 0x00019cff01007387 */ /* 0x0003e80000100800 */
[----:B------:R1:W-:Y:S04]  /*a880*/  STL [R1+0x1a0], RZ ;  /* 0x0001a0ff01007387 */ /* 0x0003e80000100800 */
[----:B------:R1:W-:Y:S04]  /*a890*/  STL [R1+0x1a4], RZ ;  /* 0x0001a4ff01007387 */ /* 0x0003e80000100800 */
[----:B------:R1:W-:Y:S01]  /*a8a0*/  STL [R1+0x188], RZ ;  /* 0x000188ff01007387 */ /* 0x0003e20000100800 */
[----:B------:R-:W-:-:S03]  /*a8b0*/  IMAD.SHL.U32 R2, R4, 0x2, RZ ;  /* 0x0000000204027824 */ /* 0x000fc600078e00ff */
[----:B------:R1:W-:Y:S04]  /*a8c0*/  STL [R1+0x18c], RZ ;  /* 0x00018cff01007387 */ /* 0x0003e80000100800 */
[----:B------:R1:W-:Y:S04]  /*a8d0*/  STL [R1+0x190], RZ ;  /* 0x000190ff01007387 */ /* 0x0003e80000100800 */
[----:B------:R1:W-:Y:S04]  /*a8e0*/  STL [R1+0x194], RZ ;  /* 0x000194ff01007387 */ /* 0x0003e80000100800 */
[----:B------:R1:W-:Y:S04]  /*a8f0*/  STL [R1+0x178], RZ ;  /* 0x000178ff01007387 */ /* 0x0003e80000100800 */
[----:B------:R1:W-:Y:S04]  /*a900*/  STL [R1+0x17c], RZ ;  /* 0x00017cff01007387 */ /* 0x0003e80000100800 */
[----:B------:R-:W0:Y:S04]  /*a910*/  S2R R4, SR_TID.X ;  /* 0x0000000000047919 */ /* 0x000e280000002100 */
[----:B------:R1:W-:Y:S04]  /*a920*/  STL [R1+0x180], RZ ;  /* 0x000180ff01007387 */ /* 0x0003e80000100800 */
[----:B------:R1:W-:Y:S04]  /*a930*/  STL [R1+0x184], RZ ;  /* 0x000184ff01007387 */ /* 0x0003e80000100800 */
[----:B------:R1:W-:Y:S04]  /*a940*/  STL [R1+0x168], RZ ;  /* 0x000168ff01007387 */ /* 0x0003e80000100800 */
[----:B------:R1:W-:Y:S04]  /*a950*/  STL [R1+0x16c], RZ ;  /* 0x00016cff01007387 */ /* 0x0003e80000100800 */
[----:B------:R1:W-:Y:S04]  /*a960*/  STL [R1+0x170], RZ ;  /* 0x000170ff01007387 */ /* 0x0003e80000100800 */
[----:B------:R-:W3:Y:S04]  /*a970*/  S2R R20, SR_TID.X ;  /* 0x0000000000147919 */ /* 0x000ee80000002100 */
[----:B------:R1:W-:Y:S04]  /*a980*/  STL [R1+0x174], RZ ;  /* 0x000174ff01007387 */ /* 0x0003e80000100800 */
        /* <DEDUP_REMOVED lines=11> */
[----:B------:R1:W-:Y:S01]  /*aa40*/  STL [R1+0x8c], RZ ;  /* 0x00008cff01007387 */ /* 0x0003e20000100800 */
[----:B0-----:R-:W-:Y:S01]  /*aa50*/  LOP3.LUT R4, R4, 0x7, RZ, 0xc0, !PT ;  /* 0x0000000704047812 */ /* 0x001fe200078ec0ff */
[----:B---3--:R-:W-:Y:S01]  /*aa60*/  IMAD.SHL.U32 R20, R20, 0x2, RZ ;  /* 0x0000000214147824 */ /* 0x008fe200078e00ff */
[----:B------:R-:W-:-:S03]  /*aa70*/  ULDC UR4, c[0x0][0x18c] ;  /* 0x0000630000047ab9 */ /* 0x000fc60000000800 */
[----:B------:R-:W-:Y:S01]  /*aa80*/  IMAD R4, R4, 0x210, RZ ;  /* 0x0000021004047824 */ /* 0x000fe200078e02ff */
[----:B------:R-:W-:Y:S01]  /*aa90*/  USHF.L.U32 UR4, UR4, 0x8, URZ ;  /* 0x0000000804047899 */ /* 0x000fe2000800063f */
[----:B--2---:R-:W-:-:S03]  /*aaa0*/  LOP3.LUT R3, R2, 0x10, RZ, 0x3c, !PT ;  /* 0x0000001002037812 */ /* 0x004fc600078e3cff */
[----:B------:R-:W-:Y:S01]  /*aab0*/  LOP3.LUT R4, R4, 0x30, R20, 0x78, !PT ;  /* 0x0000003004047812 */ /* 0x000fe200078e7814 */
[----:B------:R-:W-:Y:S01]  /*aac0*/  USHF.R.S32.HI UR5, URZ, 0x1f, UR4 ;  /* 0x0000001f3f057899 */ /* 0x000fe20008011404 */
[C---:B------:R-:W-:Y:S02]  /*aad0*/  LOP3.LUT R6, R2.reuse, 0x20, RZ, 0x3c, !PT ;  /* 0x0000002002067812 */ /* 0x040fe400078e3cff */
[C---:B------:R-:W-:Y:S02]  /*aae0*/  LOP3.LUT R5, R2.reuse, 0x30, RZ, 0x3c, !PT ;  /* 0x0000003002057812 */ /* 0x040fe400078e3cff */
[C---:B------:R-:W-:Y:S02]  /*aaf0*/  LOP3.LUT R3, R2.reuse, 0x40, RZ, 0x3c, !PT ;  /* 0x0000004002037812 */ /* 0x040fe400078e3cff */
[C---:B------:R-:W-:Y:S02]  /*ab00*/  LOP3.LUT R6, R2.reuse, 0x50, RZ, 0x3c, !PT ;  /* 0x0000005002067812 */ /* 0x040fe400078e3cff */
[----:B------:R-:W-:-:S02]  /*ab10*/  LOP3.LUT R5, R2, 0x60, RZ, 0x3c, !PT ;  /* 0x0000006002057812 */ /* 0x000fc400078e3cff */
[----:B------:R-:W-:Y:S02]  /*ab20*/  LOP3.LUT R3, R2, 0x70, RZ, 0x3c, !PT ;  /* 0x0000007002037812 */ /* 0x000fe400078e3cff */
[----:B------:R-:W-:Y:S01]  /*ab30*/  LOP3.LUT R2, R4, 0x40, RZ, 0x3c, !PT ;  /* 0x0000004004027812 */ /* 0x000fe200078e3cff */
[----:B------:R-:W-:Y:S02]  /*ab40*/  USHF.L.U32 UR8, UR4, 0x1, URZ ;  /* 0x0000000104087899 */ /* 0x000fe4000800063f */
[----:B-1----:R-:W-:Y:S02]  /*ab50*/  USHF.L.U64.HI UR5, UR4, 0x1, UR5 ;  /* 0x0000000104057899 */ /* 0x002fe40008010205 */
.L_x_2:
[----:B0-----:R-:W2:Y:S01]  /*ab60*/  LDL R5, [R1+0x148] ;  /* 0x0001480001057983 */ /* 0x001ea20000100800 */
[----:B-----5:R-:W-:-:S03]  /*ab70*/  IMAD.MOV.U32 R2, RZ, RZ, c[0x0][0x180] ;  /* 0x00006000ff027624 */ /* 0x020fc600078e00ff */
[----:B--2---:R0:W-:Y:S04]  /*ab80*/  STL [R1+0x1e04], R5 ;  /* 0x001e040501007387 */ /* 0x0041e80000100800 */
[----:B------:R-:W2:Y:S04]  /*ab90*/  LDL R4, [R1+0x14c] ;  /* 0x00014c0001047983 */ /* 0x000ea80000100800 */
[----:B0-----:R-:W3:Y:S04]  /*aba0*/  LDL R5, [R1+0x424] ;  /* 0x0004240001057983 */ /* 0x001ee80000100800 */
[----:B------:R-:W-:Y:S04]  /*abb0*/  STL [R1+0x1b18], R15 ;  /* 0x001b180f01007387 */ /* 0x000fe80000100800 */
        /* <DEDUP_REMOVED lines=149> */
[----:B------:R0:W-:Y:S04]  /*b510*/  STL [R1+0x1e00], R14 ;  /* 0x001e000e01007387 */ /* 0x0001e80000100800 */
        /* <DEDUP_REMOVED lines=60> */
[----:B-----5:R-:W-:Y:S04]  /*b8e0*/  STL [R1+0x1098], R0 ;  /* 0x0010980001007387 */ /* 0x020fe80000100800 */
[----:B------:R-:W-:Y:S04]  /*b8f0*/  STL [R1+0x1980], R0 ;  /* 0x0019800001007387 */ /* 0x000fe80000100800 */
[----:B------:R-:W-:Y:S04]  /*b900*/  STL [R1+0x1988], R0 ;  /* 0x0019880001007387 */ /* 0x000fe80000100800 */
[----:B------:R-:W-:Y:S04]  /*b910*/  STL [R1+0x1990], R0 ;  /* 0x0019900001007387 */ /* 0x000fe80000100800 */
[----:B------:R-:W-:Y:S04]  /*b920*/  STL [R1+0x1998], R0 ;  /* 0x0019980001007387 */ /* 0x000fe80000100800 */
[----:B------:R-:W-:Y:S04]  /*b930*/  STL [R1+0x19a0], R0 ;  /* 0x0019a00001007387 */ /* 0x000fe80000100800 */
[----:B------:R-:W-:Y:S04]  /*b940*/  STL [R1+0x19a4], R0 ;  /* 0x0019a40001007387 */ /* 0x000fe80000100800 */
[----:B------:R-:W-:Y:S04]  /*b950*/  STL [R1+0x19ac], R0 ;  /* 0x0019ac0001007387 */ /* 0x000fe80000100800 */
[----:B------:R-:W-:Y:S01]  /*b960*/  STL [R1+0x19b4], R0 ;  /* 0x0019b40001007387 */ /* 0x000fe20000100800 */
[----:B---3--:R-:W-:-:S03]  /*b970*/  IMAD R2, R5, -0x100, R2 ;  /* 0xffffff0005027824 */ /* 0x008fc600078e0202 */
[----:B------:R-:W-:Y:S04]  /*b980*/  STL [R1+0x19bc], R0 ;  /* 0x0019bc0001007387 */ /* 0x000fe80000100800 */
[----:B------:R-:W-:Y:S04]  /*b990*/  STL [R1+0x19c4], R0 ;  /* 0x0019c40001007387 */ /* 0x000fe80000100800 */
[----:B------:R-:W-:Y:S04]  /*b9a0*/  STL [R1+0x19cc], R0 ;  /* 0x0019cc0001007387 */ /* 0x000fe80000100800 */
[----:B------:R-:W-:Y:S04]  /*b9b0*/  STL [R1+0x19dc], R0 ;  /* 0x0019dc0001007387 */ /* 0x000fe80000100800 */
[----:B------:R-:W2:Y:S01]  /*b9c0*/  LDL.LU R5, [R1+0x1e04] ;  /* 0x001e040001057983 */ /* 0x000ea20000300800 */
[----:B------:R-:W-:-:S02]  /*b9d0*/  ISETP.GT.AND P0, PT, R2, RZ, PT ;  /* 0x000000ff0200720c */ /* 0x000fc40003f04270 */
[----:B0-----:R-:W-:-:S11]  /*b9e0*/  PRMT R14, RZ, 0x7610, R14 ;  /* 0x00007610ff0e7816 */ /* 0x001fd6000000000e */
[----:B--2---:R-:W2:Y:S01]  /*b9f0*/  @P0 LDG.E.U16 R14, [R4.64] ;  /* 0x00000006040e0981 */ /* 0x004ea2000c1e1500 */
[----:B------:R-:W-:-:S03]  /*ba00*/  ISETP.GT.AND P1, PT, R2, 0x1, PT ;  /* 0x000000010200780c */ /* 0x000fc60003f24270 */
[----:B--2---:R0:W-:Y:S04]  /*ba10*/  STL [R1+0x3e0], R14 ;  /* 0x0003e00e01007387 */ /* 0x0041e80000100800 */
[----:B0-----:R-:W2:Y:S04]  /*ba20*/  LDL.LU R14, [R1+0x1e00] ;  /* 0x001e0000010e7983 */ /* 0x001ea80000300800 */
[----:B------:R-:W3:Y:S04]  /*ba30*/  LDL R4, [R1+0xc18] ;  /* 0x000c180001047983 */ /* 0x000ee80000100800 */
[----:B------:R-:W3:Y:S01]  /*ba40*/  LDL R5, [R1+0xc1c] ;  /* 0x000c1c0001057983 */ /* 0x000ee20000100800 */
[----:B------:R-:W-:-:S02]  /*ba50*/  PRMT R15, RZ, 0x7610, R15 ;  /* 0x00007610ff0f7816 */ /* 0x000fc4000000000f */
[----:B---3--:R-:W-:-:S04]  /*ba60*/  @P1 LOP3.LUT R5, R5, R4, RZ, 0x3c, !PT ;  /* 0x0000000405051212 */ /* 0x008fc800078e3cff */
[----:B------:R-:W-:-:S04]  /*ba70*/  @P1 LOP3.LUT R4, R5, R4, RZ, 0x3c, !PT ;  /* 0x0000000405041212 */ /* 0x000fc800078e3cff */
[----:B------:R-:W-:-:S05]  /*ba80*/  @P1 LOP3.LUT R5, R5, R4, RZ, 0x3c, !PT ;  /* 0x0000000405051212 */ /* 0x000fca00078e3cff */
[----:B------:R-:W3:Y:S01]  /*ba90*/  @P1 LDG.E.U16 R15, [R4.64] ;  /* 0x00000006040f1981 */ /* 0x000ee2000c1e1500 */
[----:B------:R-:W-:-:S03]  /*baa0*/  ISETP.GT.AND P2, PT, R2, 0x2, PT ;  /* 0x000000020200780c */ /* 0x000fc60003f44270 */
[----:B---3--:R0:W-:Y:S04]  /*bab0*/  STL [R1+0x3dc], R15 ;  /* 0x0003dc0f01007387 */ /* 0x0081e80000100800 */
[----:B0-----:R-:W3:Y:S04]  /*bac0*/  LDL.LU R15, [R1+0x1dfc] ;  /* 0x001dfc00010f7983 */ /* 0x001ee80000300800 */
[----:B------:R-:W4:Y:S04]  /*bad0*/  LDL R4, [R1+0xc10] ;  /* 0x000c100001047983 */ /* 0x000f280000100800 */
[----:B------:R-:W4:Y:S01]  /*bae0*/  LDL R5, [R1+0xc14] ;  /* 0x000c140001057983 */ /* 0x000f220000100800 */
[----:B------:R-:W-:-:S02]  /*baf0*/  PRMT R28, RZ, 0x7610, R28 ;  /* 0x00007610ff1c7816 */ /* 0x000fc4000000001c */
[----:B----4-:R-:W-:-:S04]  /*bb00*/  @P2 LOP3.LUT R5, R5, R4, RZ, 0x3c, !PT ;  /* 0x0000000405052212 */ /* 0x010fc800078e3cff */
[----:B------:R-:W-:-:S04]  /*bb10*/  @P2 LOP3.LUT R4, R5, R4, RZ, 0x3c, !PT ;  /* 0x0000000405042212 */ /* 0x000fc800078e3cff */
[----:B------:R-:W-:-:S05]  /*bb20*/  @P2 LOP3.LUT R5, R5, R4, RZ, 0x3c, !PT ;  /* 0x0000000405052212 */ /* 0x000fca00078e3cff */
[----:B------:R-:W4:Y:S01]  /*bb30*/  @P2 LDG.E.U16 R28, [R4.64] ;  /* 0x00000006041c2981 */ /* 0x000f22000c1e1500 */
[----:B------:R-:W-:-:S03]  /*bb40*/  ISETP.GT.AND P3, PT, R2, 0x3, PT ;  /* 0x000000030200780c */ /* 0x000fc60003f64270 */
[----:B----4-:R0:W-:Y:S04]  /*bb50*/  STL [R1+0x3d8], R28 ;  /* 0x0003d81c01007387 */ /* 0x0101e80000100800 */
[----:B0-----:R-:W4:Y:S04]  /*bb60*/  LDL.LU R28, [R1+0x1df8] ;  /* 0x001df800011c7983 */ /* 0x001f280000300800 */
[----:B------:R-:W3:Y:S04]  /*bb70*/  LDL R4, [R1+0xc08] ;  /* 0x000c080001047983 */ /* 0x000ee80000100800 */
[----:B------:R-:W3:Y:S01]  /*bb80*/  LDL R5, [R1+0xc0c] ;  /* 0x000c0c0001057983 */ /* 0x000ee20000100800 */
[----:B--2---:R-:W-:-:S02]  /*bb90*/  PRMT R14, RZ, 0x7610, R14 ;  /* 0x00007610ff0e7816 */ /* 0x004fc4000000000e */
[----:B---3--:R-:W-:-:S04]  /*bba0*/  @P3 LOP3.LUT R5, R5, R4, RZ, 0x3c, !PT ;  /* 0x0000000405053212 */ /* 0x008fc800078e3cff */
[----:B------:R-:W-:-:S04]  /*bbb0*/  @P3 LOP3.LUT R4, R5, R4, RZ, 0x3c, !PT ;  /* 0x0000000405043212 */ /* 0x000fc800078e3cff */
[----:B------:R-:W-:-:S05]  /*bbc0*/  @P3 LOP3.LUT R5, R5, R4, RZ, 0x3c, !PT ;  /* 0x0000000405053212 */ /* 0x000fca00078e3cff */
[----:B------:R-:W2:Y:S01]  /*bbd0*/  @P3 LDG.E.U16 R14, [R4.64] ;  /* 0x00000006040e3981 */ /* 0x000ea2000c1e1500 */
        /* <DEDUP_REMOVED lines=33> */
[----:B------:R-:W2:Y:S04]  /*bdf0*/  LDL R4, [R1+0xbe8] ;  /* 0x000be80001047983 */ /* 0x000ea80000100800 */
[----:B------:R-:W2:Y:S01]  /*be00*/  LDL R5, [R1+0xbec] ;  /* 0x000bec0001057983 */ /* 0x000ea20000100800 */
[----:B----4-:R-:W-:-:S02]  /*be10*/  PRMT R28, RZ, 0x7610, R28 ;  /* 0x00007610ff1c7816 */ /* 0x010fc4000000001c */
[----:B--2---:R-:W-:-:S04]  /*be20*/  @P2 LOP3.LUT R5, R5, R4, RZ, 0x3c, !PT ;  /* 0x0000000405052212 */ /* 0x004fc800078e3cff */
[----:B------:R-:W-:-:S04]  /*be30*/  @P2 LOP3.LUT R4, R5, R4, RZ, 0x3c, !PT ;  /* 0x0000000405042212 */ /* 0x000fc800078e3cff */
[----:B------:R-:W-:-:S05]  /*be40*/  @P2 LOP3.LUT R5, R5, R4, RZ, 0x3c, !PT ;  /* 0x0000000405052212 */ /* 0x000fca00078e3cff */
[----:B------:R-:W2:Y:S01]  /*be50*/  @P2 LDG.E.U16 R28, [R4.64] ;  /* 0x00000006041c2981 */ /* 0x000ea2000c1e1500 */
[----:B------:R-:W-:-:S03]  /*be60*/  ISETP.GT.AND P3, PT, R2, 0x8, PT ;  /* 0x000000080200780c */ /* 0x000fc60003f64270 */
[----:B--2---:R0:W-:Y:S04]  /*be70*/  STL [R1+0x420], R28 ;  /* 0x0004201c01007387 */ /* 0x0041e80000100800 */
[----:B0-----:R-:W2:Y:S04]  /*be80*/  LDL.LU R28, [R1+0x1de4] ;  /* 0x001de400011c7983 */ /* 0x001ea80000300800 */
        /* <DEDUP_REMOVED lines=10> */
[----:B------:R-:W2:Y:S04]  /*bf30*/  LDL R4, [R1+0xbd8] ;  /* 0x000bd80001047983 */ /* 0x000ea80000100800 */
[----:B------:R-:W2:Y:S01]  /*bf40*/  LDL R5, [R1+0xbdc] ;  /* 0x000bdc0001057983 */ /* 0x000ea20000100800 */
[----:B---3--:R-:W-:-:S02]  /*bf50*/  PRMT R15, RZ, 0x7610, R15 ;  /* 0x00007610ff0f7816 */ /* 0x008fc4000000000f */
[----:B--2---:R-:W-:-:S04]  /*bf60*/  @P4 LOP3.LUT R5, R5, R4, RZ, 0x3c, !PT ;  /* 0x0000000405054212 */ /* 0x004fc800078e3cff */
        /* <DEDUP_REMOVED lines=8> */
[----:B----4-:R-:W-:-:S02]  /*bff0*/  PRMT R14, RZ, 0x7610, R14 ;  /* 0x00007610ff0e7816 */ /* 0x010fc4000000000e */
        /* <DEDUP_REMOVED lines=9> */
[----:B--2---:R-:W-:-:S02]  /*c090*/  PRMT R15, RZ, 0x7610, R15 ;  /* 0x00007610ff0f7816 */ /* 0x004fc4000000000f */
[----:B----4-:R-:W-:-:S04]  /*c0a0*/  @P0 LOP3.LUT R5, R5, R4, RZ, 0x3c, !PT ;  /* 0x0000000405050212 */ /* 0x010fc800078e3cff */
        /* <DEDUP_REMOVED lines=352> */
[----:B------:R0:W3:Y:S04]  /*d6b0*/  @P0 LDG.E.U16 R0, [R4.64] ;  /* 0x0000000604000981 */ /* 0x0000e8000c1e1500 */
[----:B0-----:R-:W2:Y:S04]  /*d6c0*/  LDL R4, [R1+0xaa8] ;  /* 0x000aa80001047983 */ /* 0x001ea80000100800 */
[----:B------:R-:W2:Y:S01]  /*d6d0*/  LDL R5, [R1+0xaac] ;  /* 0x000aac0001057983 */ /* 0x000ea20000100800 */
[----:B------:R-:W-:Y:S02]  /*d6e0*/  ISETP.GT.AND P2, PT, R2, 0x2f, PT ;  /* 0x0000002f0200780c */ /* 0x000fe40003f44270 */
[----:B----4-:R-:W-:-:S11]  /*d6f0*/  PRMT R28, RZ, 0x7610, R28 ;  /* 0x00007610ff1c7816 */ /* 0x010fd6000000001c */
[----:B--2---:R-:W-:-:S04]  /*d700*/  @P2 LOP3.LUT R5, R5, R4, RZ, 0x3c, !PT ;  /* 0x0000000405052212 */ /* 0x004fc800078e3cff */
[----:B------:R-:W-:-:S04]  /*d710*/  @P2 LOP3.LUT R4, R5, R4, RZ, 0x3c, !PT ;  /* 0x0000000405042212 */ /* 0x000fc800078e3cff */
[----:B------:R-:W-:-:S05]  /*d720*/  @P2 LOP3.LUT R5, R5, R4, RZ, 0x3c, !PT ;  /* 0x0000000405052212 */ /* 0x000fca00078e3cff */
[----:B------:R-:W2:Y:S04]  /*d730*/  @P2 LDG.E.U16 R28, [R4.64] ;  /* 0x00000006041c2981 */ /* 0x000ea8000c1e1500 */
[----:B---3--:R-:W-:Y:S01]  /*d740*/  STL [R1+0x19e0], R0 ;  /* 0x0019e00001007387 */ /* 0x008fe20000100800 */
        /* <DEDUP_REMOVED lines=445> */
[----:B---3--:R-:W-:-:S02]  /*f320*/  PRMT R14, RZ, 0x7610, R14 ;  /* 0x00007610ff0e7816 */ /* 0x008fc4000000000e */
[----:B----4-:R-:W-:-:S04]  /*f330*/  @P2 LOP3.LUT R5, R5, R4, RZ, 0x3c, !PT ;  /* 0x0000000405052212 */ /* 0x010fc800078e3cff */
        /* <DEDUP_REMOVED lines=12> */
[----:B------:R0:W4:Y:S04]  /*f400*/  @P3 LDG.E.U16 R0, [R4.64] ;  /* 0x0000000604003981 */ /* 0x000128000c1e1500 */
[----:B0-----:R-:W3:Y:S04]  /*f410*/  LDL R4, [R1+0x930] ;  /* 0x0009300001047983 */ /* 0x001ee80000100800 */
[----:B------:R-:W3:Y:S01]  /*f420*/  LDL R5, [R1+0x934] ;  /* 0x0009340001057983 */ /* 0x000ee20000100800 */
[----:B------:R-:W-:Y:S02]  /*f430*/  ISETP.GT.AND P4, PT, R2, 0x5e, PT ;  /* 0x0000005e0200780c */ /* 0x000fe40003f84270 */
[----:B--2---:R-:W-:-:S11]  /*f440*/  PRMT R15, RZ, 0x7610, R15 ;  /* 0x00007610ff0f7816 */ /* 0x004fd6000000000f */
[----:B---3--:R-:W-:-:S04]  /*f450*/  @P4 LOP3.LUT R5, R5, R4, RZ, 0x3c, !PT ;  /* 0x0000000405054212 */ /* 0x008fc800078e3cff */
[----:B------:R-:W-:-:S04]  /*f460*/  @P4 LOP3.LUT R4, R5, R4, RZ, 0x3c, !PT ;  /* 0x0000000405044212 */ /* 0x000fc800078e3cff */
[----:B------:R-:W-:-:S05]  /*f470*/  @P4 LOP3.LUT R5, R5, R4, RZ, 0x3c, !PT ;  /* 0x0000000405054212 */ /* 0x000fca00078e3cff */
[----:B------:R-:W2:Y:S04]  /*f480*/  @P4 LDG.E.U16 R15, [R4.64] ;  /* 0x00000006040f4981 */ /* 0x000ea8000c1e1500 */
[----:B----4-:R-:W-:Y:S01]  /*f490*/  STL [R1+0x1a2c], R0 ;  /* 0x001a2c0001007387 */ /* 0x010fe20000100800 */
        /* <DEDUP_REMOVED lines=632> */
[----:B0-----:R-:W4:Y:S01]  /*11c20*/  LDL.LU R28, [R1+0x1b94] ;  /* 0x001b9400011c7983 */ /* 0x001f220000300800 */
[----:B------:R-:W2:Y:S02]  /*11c30*/  LDL R4, [R1+0x730] ;  /* 0x0007300001047983 */ /* 0x000ea40000100800 */
[----:B------:R-:W2:Y:S01]  /*11c40*/  LDL R5, [R1+0x734] ;  /* 0x0007340001057983 */ /* 0x000ea20000100800 */
[----:B---3--:R-:W-:Y:S02]  /*11c50*/  PRMT R14, RZ, 0x7610, R14 ;  /* 0x00007610ff0e7816 */ /* 0x008fe4000000000e */
[----:B--2---:R-:W-:-:S04]  /*11c60*/  @P3 LOP3.LUT R5, R5, R4, RZ, 0x3c, !PT ;  /* 0x0000000405053212 */ /* 0x004fc800078e3cff */
[----:B------:R-:W-:-:S04]  /*11c70*/  @P3 LOP3.LUT R4, R5, R4, RZ, 0x3c, !PT ;  /* 0x0000000405043212 */ /* 0x000fc800078e3cff */
[----:B------:R-:W-:-:S05]  /*11c80*/  @P3 LOP3.LUT R5, R5, R4, RZ, 0x3c, !PT ;  /* 0x0000000405053212 */ /* 0x000fca00078e3cff */
[----:B------:R-:W2:Y:S01]  /*11c90*/  @P3 LDG.E.U16 R14, [R4.64] ;  /* 0x00000006040e3981 */ /* 0x000ea2000c1e1500 */
[----:B------:R-:W-:-:S03]  /*11ca0*/  ISETP.GT.AND P4, PT, R2, 0x9f, PT ;  /* 0x0000009f0200780c */ /* 0x000fc60003f84270 */
[----:B--2---:R0:W-:Y:S04]  /*11cb0*/  STL [R1+0x2d0], R14 ;  /* 0x0002d00e01007387 */ /* 0x0041e80000100800 */
[----:B0-----:R-:W2:Y:S01]  /*11cc0*/  LDL.LU R14, [R1+0x1b90] ;  /* 0x001b9000010e7983 */ /* 0x001ea20000300800 */
[----:B------:R-:W3:Y:S02]  /*11cd0*/  LDL R4, [R1+0x728] ;  /* 0x0007280001047983 */ /* 0x000ee40000100800 */
[----:B------:R-:W3:Y:S01]  /*11ce0*/  LDL R5, [R1+0x72c] ;  /* 0x00072c0001057983 */ /* 0x000ee20000100800 */
[----:B------:R-:W-:Y:S02]  /*11cf0*/  PRMT R15, RZ, 0x7610, R15 ;  /* 0x00007610ff0f7816 */ /* 0x000fe4000000000f */
[----:B---3--:R-:W-:-:S04]  /*11d00*/  @P4 LOP3.LUT R5, R5, R4, RZ, 0x3c, !PT ;  /* 0x0000000405054212 */ /* 0x008fc800078e3cff */
[----:B------:R-:W-:-:S04]  /*11d10*/  @P4 LOP3.LUT R4, R5, R4, RZ, 0x3c, !PT ;  /* 0x0000000405044212 */ /* 0x000fc800078e3cff */
[----:B------:R-:W-:-:S05]  /*11d20*/  @P4 LOP3.LUT R5, R5, R4, RZ, 0x3c, !PT ;  /* 0x0000000405054212 */ /* 0x000fca00078e3cff */
[----:B------:R-:W3:Y:S01]  /*11d30*/  @P4 LDG.E.U16 R15, [R4.64] ;  /* 0x00000006040f4981 */ /* 0x000ee2000c1e1500 */
[----:B------:R-:W-:-:S03]  /*11d40*/  ISETP.GT.AND P1, PT, R2, 0xa0, PT ;  /* 0x000000a00200780c */ /* 0x000fc60003f24270 */
[----:B---3--:R0:W-:Y:S04]  /*11d50*/  STL [R1+0x2cc], R15 ;  /* 0x0002cc0f01007387 */ /* 0x0081e80000100800 */
[----:B0-----:R-:W3:Y:S01]  /*11d60*/  LDL.LU R15, [R1+0x1b8c] ;  /* 0x001b8c00010f7983 */ /* 0x001ee20000300800 */
[----:B------:R-:W3:Y:S02]  /*11d70*/  LDL R4, [R1+0x720] ;  /* 0x0007200001047983 */ /* 0x000ee40000100800 */
[----:B------:R-:W3:Y:S01]  /*11d80*/  LDL R5, [R1+0x724] ;  /* 0x0007240001057983 */ /* 0x000ee20000100800 */
[----:B--2---:R-:W-:Y:S02]  /*11d90*/  PRMT R14, RZ, 0x7610, R14 ;  /* 0x00007610ff0e7816 */ /* 0x004fe4000000000e */
[----:B---3--:R-:W-:-:S04]  /*11da0*/  @P1 LOP3.LUT R5, R5, R4, RZ, 0x3c, !PT ;  /* 0x0000000405051212 */ /* 0x008fc800078e3cff */
        /* <DEDUP_REMOVED lines=16> */
[----:B------:R-:W2:Y:S02]  /*11eb0*/  LDL R4, [R1+0x710] ;  /* 0x0007100001047983 */ /* 0x000ea40000100800 */
[----:B------:R-:W2:Y:S01]  /*11ec0*/  LDL R5, [R1+0x714] ;  /* 0x0007140001057983 */ /* 0x000ea20000100800 */
[----:B----4-:R-:W-:Y:S02]  /*11ed0*/  PRMT R28, RZ, 0x7610, R28 ;  /* 0x00007610ff1c7816 */ /* 0x010fe4000000001c */
[----:B--2---:R-:W-:-:S04]  /*11ee0*/  @P2 LOP3.LUT R5, R5, R4, RZ, 0x3c, !PT ;  /* 0x0000000405052212 */ /* 0x004fc800078e3cff */
[----:B------:R-:W-:-:S04]  /*11ef0*/  @P2 LOP3.LUT R4, R5, R4, RZ, 0x3c, !PT ;  /* 0x0000000405042212 */ /* 0x000fc800078e3cff */
[----:B------:R-:W-:-:S05]  /*11f00*/  @P2 LOP3.LUT R5, R5, R4, RZ, 0x3c, !PT ;  /* 0x0000000405052212 */ /* 0x000fca00078e3cff */
[----:B------:R-:W2:Y:S01]  /*11f10*/  @P2 LDG.E.U16 R28, [R4.64] ;  /* 0x00000006041c2981 */ /* 0x000ea2000c1e1500 */
[----:B------:R-:W-:-:S03]  /*11f20*/  ISETP.GT.AND P3, PT, R2, 0xa3, PT ;  /* 0x000000a30200780c */ /* 0x000fc60003f64270 */
[----:B--2---:R0:W-:Y:S04]  /*11f30*/  STL [R1+0xd0], R28 ;  /* 0x0000d01c01007387 */ /* 0x0041e80000100800 */
[----:B0-----:R-:W2:Y:S01]  /*11f40*/  LDL.LU R28, [R1+0x1b80] ;  /* 0x001b8000011c7983 */ /* 0x001ea20000300800 */
[----:B------:R-:W4:Y:S02]  /*11f50*/  LDL R4, [R1+0x708] ;  /* 0x0007080001047983 */ /* 0x000f240000100800 */
[----:B------:R-:W4:Y:S01]  /*11f60*/  LDL R5, [R1+0x70c] ;  /* 0x00070c0001057983 */ /* 0x000f220000100800 */
[----:B------:R-:W-:Y:S02]  /*11f70*/  PRMT R14, RZ, 0x7610, R14 ;  /* 0x00007610ff0e7816 */ /* 0x000fe4000000000e */
        /* <DEDUP_REMOVED lines=19> */
[----:B----4-:R-:W-:Y:S02]  /*120b0*/  PRMT R14, RZ, 0x7610, R14 ;  /* 0x00007610ff0e7816 */ /* 0x010fe4000000000e */
[----:B---3--:R-:W-:-:S04]  /*120c0*/  @P1 LOP3.LUT R5, R5, R4, RZ, 0x3c, !PT ;  /* 0x0000000405051212 */ /* 0x008fc800078e3cff */
[----:B------:R-:W-:-:S04]  /*120d0*/  @P1 LOP3.LUT R4, R5, R4, RZ, 0x3c, !PT ;  /* 0x0000000405041212 */ /* 0x000fc800078e3cff */
[----:B------:R-:W-:-:S05]  /*120e0*/  @P1 LOP3.LUT R5, R5, R4, RZ, 0x3c, !PT ;  /* 0x0000000405051212 */ /* 0x000fca00078e3cff */
[----:B------:R-:W3:Y:S01]  /*120f0*/  @P1 LDG.E.U16 R14, [R4.64] ;  /* 0x00000006040e1981 */ /* 0x000ee2000c1e1500 */
[----:B------:R-:W-:-:S03]  /*12100*/  ISETP.GT.AND P0, PT, R2, 0xa6, PT ;  /* 0x000000a60200780c */ /* 0x000fc60003f04270 */
[----:B---3--:R0:W-:Y:S04]  /*12110*/  STL [R1+0xc4], R14 ;  /* 0x0000c40e01007387 */ /* 0x0081e80000100800 */
[----:B0-----:R-:W3:Y:S01]  /*12120*/  LDL.LU R14, [R1+0x1b74] ;  /* 0x001b7400010e7983 */ /* 0x001ee20000300800 */
[----:B------:R-:W4:Y:S02]  /*12130*/  LDL R4, [R1+0x6f0] ;  /* 0x0006f00001047983 */ /* 0x000f240000100800 */
[----:B------:R-:W4:Y:S01]  /*12140*/  LDL R5, [R1+0x6f4] ;  /* 0x0006f40001057983 */ /* 0x000f220000100800 */
[----:B--2---:R-:W-:Y:S02]  /*12150*/  PRMT R15, RZ, 0x7610, R15 ;  /* 0x00007610ff0f7816 */ /* 0x004fe4000000000f */
[----:B----4-:R-:W-:-:S04]  /*12160*/  @P0 LOP3.LUT R5, R5, R4, RZ, 0x3c, !PT ;  /* 0x0000000405050212 */ /* 0x010fc800078e3cff */
        /* <DEDUP_REMOVED lines=258> */
[----:B------:R-:W-:Y:S02]  /*13190*/  PRMT R13, RZ, 0x7610, R13 ;  /* 0x00007610ff0d7816 */ /* 0x000fe4000000000d */
[----:B--2---:R-:W-:-:S04]  /*131a0*/  @P2 LOP3.LUT R5, R5, R4, RZ, 0x3c, !PT ;  /* 0x0000000405052212 */ /* 0x004fc800078e3cff */
[----:B------:R-:W-:-:S04]  /*131b0*/  @P2 LOP3.LUT R4, R5, R4, RZ, 0x3c, !PT ;  /* 0x0000000405042212 */ /* 0x000fc800078e3cff */
[----:B------:R-:W-:-:S05]  /*131c0*/  @P2 LOP3.LUT R5, R5, R4, RZ, 0x3c, !PT ;  /* 0x0000000405052212 */ /* 0x000fca00078e3cff */
[----:B------:R-:W2:Y:S01]  /*131d0*/  @P2 LDG.E.U16 R13, [R4.64] ;  /* 0x00000006040d2981 */ /* 0x000ea2000c1e1500 */
[----:B------:R-:W-:-:S03]  /*131e0*/  ISETP.GT.AND P3, PT, R2, 0xc1, PT ;  /* 0x000000c10200780c */ /* 0x000fc60003f64270 */
[----:B--2---:R0:W-:Y:S04]  /*131f0*/  STL [R1+0x58], R13 ;  /* 0x0000580d01007387 */ /* 0x0041e80000100800 */
[----:B0-----:R-:W2:Y:S01]  /*13200*/  LDL.LU R13, [R1+0x1b08] ;  /* 0x001b0800010d7983 */ /* 0x001ea20000300800 */
        /* <DEDUP_REMOVED lines=126> */
[----:B------:R0:W2:Y:S04]  /*139f0*/  @P0 LDG.E.U16 R15, [R4.64] ;  /* 0x00000006040f0981 */ /* 0x0000a8000c1e1500 */
[----:B0-----:R-:W2:Y:S04]  /*13a00*/  LDL R4, [R1+0x5a0] ;  /* 0x0005a00001047983 */ /* 0x001ea80000100800 */
[----:B------:R-:W2:Y:S01]  /*13a10*/  LDL R5, [R1+0x5a4] ;  /* 0x0005a40001057983 */ /* 0x000ea20000100800 */
[----:B------:R-:W-:Y:S02]  /*13a20*/  ISETP.GT.AND P1, PT, R2, 0xd0, PT ;  /* 0x000000d00200780c */ /* 0x000fe40003f24270 */
[----:B------:R-:W-:-:S11]  /*13a30*/  PRMT R7, RZ, 0x7610, R7 ;  /* 0x00007610ff077816 */ /* 0x000fd60000000007 */
[----:B--2---:R-:W-:-:S04]  /*13a40*/  @P1 LOP3.LUT R5, R5, R4, RZ, 0x3c, !PT ;  /* 0x0000000405051212 */ /* 0x004fc800078e3cff */
[----:B------:R-:W-:-:S04]  /*13a50*/  @P1 LOP3.LUT R4, R5, R4, RZ, 0x3c, !PT ;  /* 0x0000000405041212 */ /* 0x000fc800078e3cff */
[----:B------:R-:W-:-:S05]  /*13a60*/  @P1 LOP3.LUT R5, R5, R4, RZ, 0x3c, !PT ;  /* 0x0000000405051212 */ /* 0x000fca00078e3cff */
[----:B------:R-:W2:Y:S04]  /*13a70*/  @P1 LDG.E.U16 R7, [R4.64] ;  /* 0x0000000604071981 */ /* 0x000ea8000c1e1500 */
[----:B------:R0:W-:Y:S04]  /*13a80*/  STL [R1+0x2c], R15 ;  /* 0x00002c0f01007387 */ /* 0x0001e80000100800 */
[----:B0-----:R-:W3:Y:S04]  /*13a90*/  LDL R15, [R1+0x584] ;  /* 0x00058400010f7983 */ /* 0x001ee80000100800 */
[----:B--2---:R0:W-:Y:S04]  /*13aa0*/  STL [R1+0x28], R7 ;  /* 0x0000280701007387 */ /* 0x0041e80000100800 */
[----:B0-----:R-:W2:Y:S01]  /*13ab0*/  LDL.LU R7, [R1+0x1ad4] ;  /* 0x001ad40001077983 */ /* 0x001ea20000300800 */
[----:B------:R-:W2:Y:S02]  /*13ac0*/  LDL R4, [R1+0x598] ;  /* 0x0005980001047983 */ /* 0x000ea40000100800 */
[----:B------:R-:W2:Y:S01]  /*13ad0*/  LDL R5, [R1+0x59c] ;  /* 0x00059c0001057983 */ /* 0x000ea20000100800 */
[----:B------:R-:W-:-:S02]  /*13ae0*/  ISETP.GT.AND P0, PT, R2, 0xd1, PT ;  /* 0x000000d10200780c */ /* 0x000fc40003f04270 */
[----:B------:R-:W-:-:S11]  /*13af0*/  PRMT R21, RZ, 0x7610, R21 ;  /* 0x00007610ff157816 */ /* 0x000fd60000000015 */
        /* <DEDUP_REMOVED lines=24> */
[C---:B------:R-:W-:Y:S02]  /*13c80*/  ISETP.GT.AND P1, PT, R2.reuse, 0xd4, PT ;  /* 0x000000d40200780c */ /* 0x040fe40003f24270 */
[----:B------:R-:W-:Y:S01]  /*13c90*/  PRMT R0, RZ, 0x7610, R0 ;  /* 0x00007610ff007816 */ /* 0x000fe20000000000 */
[----:B--2---:R0:W-:Y:S04]  /*13ca0*/  STL [R1+0x1c], R6 ;  /* 0x00001c0601007387 */ /* 0x0041e80000100800 */
[----:B0-----:R-:W2:Y:S01]  /*13cb0*/  LDL.LU R6, [R1+0x1ac8] ;  /* 0x001ac80001067983 */ /* 0x001ea20000300800 */
[----:B------:R-:W2:Y:S05]  /*13cc0*/  LDL R5, [R1+0x580] ;  /* 0x0005800001057983 */ /* 0x000eaa0000100800 */
[----:B---3--:R-:W-:Y:S01]  /*13cd0*/  @P1 IMAD.MOV.U32 R4, RZ, RZ, R15 ;  /* 0x000000ffff041224 */ /* 0x008fe200078e000f */
[----:B------:R-:W-:-:S02]  /*13ce0*/  ISETP.GT.AND P0, PT, R2, 0xd5, PT ;  /* 0x000000d50200780c */ /* 0x000fc40003f04270 */
[----:B------:R-:W-:Y:S01]  /*13cf0*/  PRMT R20, RZ, 0x7610, R20 ;  /* 0x00007610ff147816 */ /* 0x000fe20000000014 */
[----:B------:R-:W3:Y:S04]  /*13d00*/  LDL R15, [R1+0x554] ;  /* 0x00055400010f7983 */ /* 0x000ee80000100800 */
[----:B--2---:R0:W2:Y:S04]  /*13d10*/  @P1 LDG.E.U16 R0, [R4.64] ;  /* 0x0000000604001981 */ /* 0x0040a8000c1e1500 */
[----:B0-----:R-:W2:Y:S04]  /*13d20*/  LDL R4, [R1+0x578] ;  /* 0x0005780001047983 */ /* 0x001ea80000100800 */
[----:B------:R-:W2:Y:S02]  /*13d30*/  LDL R5, [R1+0x57c] ;  /* 0x00057c0001057983 */ /* 0x000ea40000100800 */
[----:B--2---:R-:W-:-:S04]  /*13d40*/  @P0 LOP3.LUT R5, R5, R4, RZ, 0x3c, !PT ;  /* 0x0000000405050212 */ /* 0x004fc800078e3cff */
[----:B------:R-:W-:-:S04]  /*13d50*/  @P0 LOP3.LUT R4, R5, R4, RZ, 0x3c, !PT ;  /* 0x0000000405040212 */ /* 0x000fc800078e3cff */
[----:B------:R-:W-:-:S05]  /*13d60*/  @P0 LOP3.LUT R5, R5, R4, RZ, 0x3c, !PT ;  /* 0x0000000405050212 */ /* 0x000fca00078e3cff */
[----:B------:R-:W2:Y:S04]  /*13d70*/  @P0 LDG.E.U16 R20, [R4.64] ;  /* 0x0000000604140981 */ /* 0x000ea8000c1e1500 */
[----:B------:R-:W-:Y:S01]  /*13d80*/  STL [R1+0x1a30], R0 ;  /* 0x001a300001007387 */ /* 0x000fe20000100800 */
        /* <DEDUP_REMOVED lines=34> */
[----:B------:R-:W-:Y:S01]  /*13fb0*/  @P0 LOP3.LUT R5, R5, R4, RZ, 0x3c, !PT ;  /* 0x0000000405050212 */ /* 0x000fe200078e3cff */
[----:B------:R0:W-:Y:S04]  /*13fc0*/  STL [R1+0x8], R14 ;  /* 0x0000080e01007387 */ /* 0x0001e80000100800 */
[----:B------:R1:W2:Y:S01]  /*13fd0*/  @P0 LDG.E.U16 R0, [R4.64] ;  /* 0x0000000604000981 */ /* 0x0002a2000c1e1500 */
[----:B------:R-:W-:Y:S02]  /*13fe0*/  ISETP.GT.AND P1, PT, R2, 0xe0, PT ;  /* 0x000000e00200780c */ /* 0x000fe40003f24270 */
[----:B------:R-:W-:Y:S01]  /*13ff0*/  PRMT R3, RZ, 0x7610, R3 ;  /* 0x00007610ff037816 */ /* 0x000fe20000000003 */
[----:B0-----:R-:W2:Y:S04]  /*14000*/  LDL R14, [R1+0x4a4] ;  /* 0x0004a400010e7983 */ /* 0x001ea80000100800 */
[----:B-1----:R-:W2:Y:S04]  /*14010*/  LDL R4, [R1+0x520] ;  /* 0x0005200001047983 */ /* 0x002ea80000100800 */
[----:B------:R-:W2:Y:S02]  /*14020*/  LDL R5, [R1+0x524] ;  /* 0x0005240001057983 */ /* 0x000ea40000100800 */
[----:B--2---:R-:W-:-:S04]  /*14030*/  @P1 LOP3.LUT R5, R5, R4, RZ, 0x3c, !PT ;  /* 0x0000000405051212 */ /* 0x004fc800078e3cff */
[----:B------:R-:W-:-:S04]  /*14040*/  @P1 LOP3.LUT R4, R5, R4, RZ, 0x3c, !PT ;  /* 0x0000000405041212 */ /* 0x000fc800078e3cff */
[----:B------:R-:W-:-:S05]  /*14050*/  @P1 LOP3.LUT R5, R5, R4, RZ, 0x3c, !PT ;  /* 0x0000000405051212 */ /* 0x000fca00078e3cff */
[----:B------:R-:W2:Y:S04]  /*14060*/  @P1 LDG.E.U16 R3, [R4.64] ;  /* 0x0000000604031981 */ /* 0x000ea8000c1e1500 */
[----:B------:R0:W-:Y:S04]  /*14070*/  STL [R1+0x1a48], R0 ;  /* 0x001a480001007387 */ /* 0x0001e80000100800 */
[----:B0-----:R-:W3:Y:S04]  /*14080*/  LDL.LU R0, [R1+0x424] ;  /* 0x0004240001007983 */ /* 0x001ee80000300800 */
[----:B--2---:R0:W-:Y:S04]  /*14090*/  STL [R1], R3 ;  /* 0x0000000301007387 */ /* 0x0041e80000100800 */
[----:B0-----:R-:W2:Y:S01]  /*140a0*/  LDL.LU R3, [R1+0x1ab8] ;  /* 0x001ab80001037983 */ /* 0x001ea20000300800 */
[----:B------:R-:W2:Y:S02]  /*140b0*/  LDL R4, [R1+0x4e0] ;  /* 0x0004e00001047983 */ /* 0x000ea40000100800 */
[----:B------:R-:W2:Y:S01]  /*140c0*/  LDL R5, [R1+0x4e4] ;  /* 0x0004e40001057983 */ /* 0x000ea20000100800 */
[----:B------:R-:W-:-:S02]  /*140d0*/  ISETP.GT.AND P0, PT, R2, 0xe8, PT ;  /* 0x000000e80200780c */ /* 0x000fc40003f04270 */
[----:B------:R-:W-:Y:S02]  /*140e0*/  PRMT R28, RZ, 0x7610, R28 ;  /* 0x00007610ff1c7816 */ /* 0x000fe4000000001c */
[----:B------:R-:W-:-:S09]  /*140f0*/  ISETP.GT.AND P1, PT, R2, 0xf0, PT ;  /* 0x000000f00200780c */ /* 0x000fd20003f24270 */
[----:B--2---:R-:W-:-:S04]  /*14100*/  @P0 LOP3.LUT R5, R5, R4, RZ, 0x3c, !PT ;  /* 0x0000000405050212 */ /* 0x004fc800078e3cff */
[----:B------:R-:W-:-:S04]  /*14110*/  @P0 LOP3.LUT R4, R5, R4, RZ, 0x3c, !PT ;  /* 0x0000000405040212 */ /* 0x000fc800078e3cff */
[----:B------:R-:W-:-:S05]  /*14120*/  @P0 LOP3.LUT R5, R5, R4, RZ, 0x3c, !PT ;  /* 0x0000000405050212 */ /* 0x000fca00078e3cff */
[----:B------:R0:W2:Y:S01]  /*14130*/  @P0 LDG.E.U16 R28, [R4.64] ;  /* 0x00000006041c0981 */ /* 0x0000a2000c1e1500 */
[----:B----4-:R-:W-:Y:S01]  /*14140*/  PRMT R23, RZ, 0x7610, R23 ;  /* 0x00007610ff177816 */ /* 0x010fe20000000017 */
[----:B0-----:R-:W-:Y:S02]  /*14150*/  @P1 IMAD.MOV.U32 R4, RZ, RZ, R14 ;  /* 0x000000ffff041224 */ /* 0x001fe400078e000e */
[----:B---3--:R-:W-:-:S05]  /*14160*/  @P1 IMAD.MOV.U32 R5, RZ, RZ, R15 ;  /* 0x000000ffff051224 */ /* 0x008fca00078e000f */
[----:B------:R0:W3:Y:S04]  /*14170*/  @P1 LDG.E.U16 R23, [R4.64] ;  /* 0x0000000604171981 */ /* 0x0000e8000c1e1500 */
[----:B--2---:R1:W-:Y:S01]  /*14180*/  STL [R1+0x1aa0], R28 ;  /* 0x001aa01c01007387 */ /* 0x0043e20000100800 */
[----:B0-----:R-:W2:Y:S02]  /*14190*/  LDL R4, [R1+0x460] ;  /* 0x0004600001047983 */ /* 0x001ea40000100800 */
[----:B------:R-:W2:Y:S01]  /*141a0*/  LDL R5, [R1+0x464] ;  /* 0x0004640001057983 */ /* 0x000ea20000100800 */
[----:B------:R-:W-:Y:S02]  /*141b0*/  ISETP.GT.AND P2, PT, R2, 0xf8, PT ;  /* 0x000000f80200780c */ /* 0x000fe40003f44270 */
[----:B------:R-:W-:Y:S01]  /*141c0*/  PRMT R13, RZ, 0x7610, R13 ;  /* 0x00007610ff0d7816 */ /* 0x000fe2000000000d */
[----:B------:R-:W4:Y:S04]  /*141d0*/  LDL R15, [R1+0x4d8] ;  /* 0x0004d800010f7983 */ /* 0x000f280000100800 */
[----:B------:R-:W4:Y:S04]  /*141e0*/  LDL R14, [R1+0x4dc] ;  /* 0x0004dc00010e7983 */ /* 0x000f280000100800 */
[----:B-1----:R-:W4:Y:S04]  /*141f0*/  LDL R28, [R1+0x51c] ;  /* 0x00051c00011c7983 */ /* 0x002f280000100800 */
[----:B---3--:R-:W-:Y:S01]  /*14200*/  STL [R1+0x1aa4], R23 ;  /* 0x001aa41701007387 */ /* 0x008fe20000100800 */
[----:B--2---:R-:W-:-:S04]  /*14210*/  @P2 LOP3.LUT R5, R5, R4, RZ, 0x3c, !PT ;  /* 0x0000000405052212 */ /* 0x004fc800078e3cff */
[----:B------:R-:W-:-:S04]  /*14220*/  @P2 LOP3.LUT R4, R5, R4, RZ, 0x3c, !PT ;  /* 0x0000000405042212 */ /* 0x000fc800078e3cff */
[----:B------:R-:W-:-:S05]  /*14230*/  @P2 LOP3.LUT R5, R5, R4, RZ, 0x3c, !PT ;  /* 0x0000000405052212 */ /* 0x000fca00078e3cff */
[----:B------:R0:W2:Y:S04]  /*14240*/  @P2 LDG.E.U16 R13, [R4.64] ;  /* 0x00000006040d2981 */ /* 0x0000a8000c1e1500 */
[----:B0-----:R-:W3:Y:S01]  /*14250*/  LDL R5, [R1+0x518] ;  /* 0x0005180001057983 */ /* 0x001ee20000100800 */
[----:B------:R-:W-:Y:S02]  /*14260*/  ISETP.GT.AND P0, PT, R2, 0xe1, PT ;  /* 0x000000e10200780c */ /* 0x000fe40003f04270 */
[----:B------:R-:W-:-:S11]  /*14270*/  PRMT R29, RZ, 0x7610, R29 ;  /* 0x00007610ff1d7816 */ /* 0x000fd6000000001d */
[----:B----4-:R-:W-:-:S05]  /*14280*/  @P0 IMAD.MOV.U32 R4, RZ, RZ, R28 ;  /* 0x000000ffff040224 */ /* 0x010fca00078e001c */
[----:B---3--:R0:W3:Y:S01]  /*14290*/  @P0 LDG.E.U16 R29, [R4.64] ;  /* 0x00000006041d0981 */ /* 0x0080e2000c1e1500 */
[----:B------:R-:W-:-:S03]  /*142a0*/  ISETP.GT.AND P1, PT, R2, 0xe9, PT ;  /* 0x000000e90200780c */ /* 0x000fc60003f24270 */
[----:B--2---:R1:W-:Y:S01]  /*142b0*/  STL [R1+0x1aa8], R13 ;  /* 0x001aa80d01007387 */ /* 0x0043e20000100800 */
[----:B------:R-:W2:Y:S01]  /*142c0*/  LDL R28, [R1+0x458] ;  /* 0x00045800011c7983 */ /* 0x000ea20000100800 */
[----:B------:R-:W-:Y:S02]  /*142d0*/  PRMT R25, RZ, 0x7610, R25 ;  /* 0x00007610ff197816 */ /* 0x000fe40000000019 */
[----:B-1----:R-:W4:Y:S06]  /*142e0*/  LDL R13, [R1+0x45c] ;  /* 0x00045c00010d7983 */ /* 0x002f2c0000100800 */
[----:B0-----:R-:W-:-:S02]  /*142f0*/  @P1 IMAD.MOV.U32 R4, RZ, RZ, R14 ;  /* 0x000000ffff041224 */ /* 0x001fc400078e000e */
[----:B------:R-:W-:-:S05]  /*14300*/  @P1 IMAD.MOV.U32 R5, RZ, RZ, R15 ;  /* 0x000000ffff051224 */ /* 0x000fca00078e000f */
[----:B------:R0:W2:Y:S04]  /*14310*/  @P1 LDG.E.U16 R25, [R4.64] ;  /* 0x0000000604191981 */ /* 0x0000a8000c1e1500 */
[----:B---3--:R1:W-:Y:S01]  /*14320*/  STL [R1+0x1a88], R29 ;  /* 0x001a881d01007387 */ /* 0x0083e20000100800 */
[----:B0-----:R-:W3:Y:S02]  /*14330*/  LDL R5, [R1+0x498] ;  /* 0x0004980001057983 */ /* 0x001ee40000100800 */
[----:B------:R-:W3:Y:S02]  /*14340*/  LDL R15, [R1+0x540] ;  /* 0x00054000010f7983 */ /* 0x000ee40000100800 */
[----:B------:R-:W3:Y:S01]  /*14350*/  LDL R14, [R1+0x544] ;  /* 0x00054400010e7983 */ /* 0x000ee20000100800 */
[----:B-1----:R-:W3:Y:S01]  /*14360*/  LDL R29, [R1+0x49c] ;  /* 0x00049c00011d7983 */ /* 0x002ee20000100800 */
[----:B------:R-:W-:-:S02]  /*14370*/  ISETP.GT.AND P0, PT, R2, 0xf1, PT ;  /* 0x000000f10200780c */ /* 0x000fc40003f04270 */
[----:B------:R-:W-:Y:S02]  /*14380*/  ISETP.GT.AND P1, PT, R2, 0xf9, PT ;  /* 0x000000f90200780c */ /* 0x000fe40003f24270 */
[----:B------:R-:W-:Y:S02]  /*14390*/  PRMT R12, RZ, 0x7610, R12 ;  /* 0x00007610ff0c7816 */ /* 0x000fe4000000000c */
[----:B------:R-:W-:Y:S02]  /*143a0*/  PRMT R11, RZ, 0x7610, R11 ;  /* 0x00007610ff0b7816 */ /* 0x000fe4000000000b */
[----:B------:R-:W-:Y:S01]  /*143b0*/  PRMT R27, RZ, 0x7610, R27 ;  /* 0x00007610ff1b7816 */ /* 0x000fe2000000001b */
[----:B--2---:R0:W-:Y:S04]  /*143c0*/  STL [R1+0x1a8c], R25 ;  /* 0x001a8c1901007387 */ /* 0x0041e80000100800 */
[----:B0-----:R-:W2:Y:S01]  /*143d0*/  LDL R25, [R1+0x514] ;  /* 0x0005140001197983 */ /* 0x001ea20000100800 */
[----:B---3--:R-:W-:-:S03]  /*143e0*/  @P0 IMAD.MOV.U32 R4, RZ, RZ, R29 ;  /* 0x000000ffff040224 */ /* 0x008fc600078e001d */
[----:B------:R-:W3:Y:S04]  /*143f0*/  LDL R29, [R1+0x510] ;  /* 0x00051000011d7983 */ /* 0x000ee80000100800 */
[----:B------:R4:W3:Y:S02]  /*14400*/  @P0 LDG.E.U16 R12, [R4.64] ;  /* 0x00000006040c0981 */ /* 0x0008e4000c1e1500 */
[----:B----4-:R-:W-:Y:S02]  /*14410*/  @P1 IMAD.MOV.U32 R4, RZ, RZ, R13 ;  /* 0x000000ffff041224 */ /* 0x010fe400078e000d */
[----:B------:R-:W-:-:S05]  /*14420*/  @P1 IMAD.MOV.U32 R5, RZ, RZ, R28 ;  /* 0x000000ffff051224 */ /* 0x000fca00078e001c */
[----:B------:R0:W4:Y:S01]  /*14430*/  @P1 LDG.E.U16 R11, [R4.64] ;  /* 0x00000006040b1981 */ /* 0x000122000c1e1500 */
[----:B------:R-:W-:-:S13]  /*14440*/  ISETP.GT.AND P0, PT, R2, 0xdc, PT ;  /* 0x000000dc0200780c */ /* 0x000fda0003f04270 */
[----:B0-----:R-:W-:Y:S02]  /*14450*/  @P0 IMAD.MOV.U32 R4, RZ, RZ, R14 ;  /* 0x000000ffff040224 */ /* 0x001fe400078e000e */
[----:B------:R-:W-:-:S05]  /*14460*/  @P0 IMAD.MOV.U32 R5, RZ, RZ, R15 ;  /* 0x000000ffff050224 */ /* 0x000fca00078e000f */
[----:B------:R2:W4:Y:S01]  /*14470*/  @P0 LDG.E.U16 R27, [R4.64] ;  /* 0x00000006041b0981 */ /* 0x000522000c1e1500 */
[----:B------:R-:W-:Y:S02]  /*14480*/  ISETP.GT.AND P1, PT, R2, 0xe2, PT ;  /* 0x000000e20200780c */ /* 0x000fe40003f24270 */
[----:B------:R-:W-:-:S11]  /*14490*/  PRMT R26, RZ, 0x7610, R26 ;  /* 0x00007610ff1a7816 */ /* 0x000fd6000000001a */
[----:B--2---:R-:W-:Y:S01]  /*144a0*/  @P1 IMAD.MOV.U32 R4, RZ, RZ, R25 ;  /* 0x000000ffff041224 */ /* 0x004fe200078e0019 */
[----:B---3--:R-:W-:Y:S01]  /*144b0*/  STL [R1+0x1a90], R12 ;  /* 0x001a900c01007387 */ /* 0x008fe20000100800 */
[----:B------:R-:W2:Y:S02]  /*144c0*/  LDL R28, [R1+0x4d0] ;  /* 0x0004d000011c7983 */ /* 0x000ea40000100800 */
[----:B------:R-:W3:Y:S01]  /*144d0*/  LDL R13, [R1+0x4d4] ;  /* 0x0004d400010d7983 */ /* 0x000ee20000100800 */
[----:B----4-:R-:W-:Y:S01]  /*144e0*/  STL [R1+0x1a94], R11 ;  /* 0x001a940b01007387 */ /* 0x010fe20000100800 */
[----:B------:R-:W4:Y:S02]  /*144f0*/  LDL R15, [R1+0x490] ;  /* 0x00049000010f7983 */ /* 0x000f240000100800 */
[----:B------:R-:W4:Y:S02]  /*14500*/  LDL R14, [R1+0x494] ;  /* 0x00049400010e7983 */ /* 0x000f240000100800 */
[----:B------:R-:W-:-:S05]  /*14510*/  @P1 IMAD.MOV.U32 R5, RZ, RZ, R29 ;  /* 0x000000ffff051224 */ /* 0x000fca00078e001d */
[----:B------:R2:W4:Y:S04]  /*14520*/  @P1 LDG.E.U16 R26, [R4.64] ;  /* 0x00000006041a1981 */ /* 0x000528000c1e1500 */
[----:B------:R0:W-:Y:S01]  /*14530*/  STL [R1+0x1a34], R27 ;  /* 0x001a341b01007387 */ /* 0x0001e20000100800 */
[----:B------:R-:W4:Y:S03]  /*14540*/  LDL R25, [R1+0x454] ;  /* 0x0004540001197983 */ /* 0x000f260000100800 */
[----:B0-----:R-:W4:Y:S01]  /*14550*/  LDL R27, [R1+0x450] ;  /* 0x00045000011b7983 */ /* 0x001f220000100800 */
[C---:B------:R-:W-:Y:S02]  /*14560*/  ISETP.GT.AND P0, PT, R2.reuse, 0xea, PT ;  /* 0x000000ea0200780c */ /* 0x040fe40003f04270 */
[----:B------:R-:W-:-:S02]  /*14570*/  ISETP.GT.AND P1, PT, R2, 0xf2, PT ;  /* 0x000000f20200780c */ /* 0x000fc40003f24270 */
[----:B------:R-:W-:Y:S02]  /*14580*/  PRMT R24, RZ, 0x7610, R24 ;  /* 0x00007610ff187816 */ /* 0x000fe40000000018 */
[----:B------:R-:W-:Y:S02]  /*14590*/  PRMT R10, RZ, 0x7610, R10 ;  /* 0x00007610ff0a7816 */ /* 0x000fe4000000000a */
[----:B------:R-:W-:Y:S02]  /*145a0*/  ISETP.GT.AND P2, PT, R2, 0xfa, PT ;  /* 0x000000fa0200780c */ /* 0x000fe40003f44270 */
[----:B------:R-:W-:-:S03]  /*145b0*/  PRMT R9, RZ, 0x7610, R9 ;  /* 0x00007610ff097816 */ /* 0x000fc60000000009 */
[----:B--2---:R-:W-:Y:S02]  /*145c0*/  @P0 IMAD.MOV.U32 R5, RZ, RZ, R28 ;  /* 0x000000ffff050224 */ /* 0x004fe400078e001c */
[----:B---3--:R-:W-:-:S05]  /*145d0*/  @P0 IMAD.MOV.U32 R4, RZ, RZ, R13 ;  /* 0x000000ffff040224 */ /* 0x008fca00078e000d */
[----:B------:R4:W2:Y:S02]  /*145e0*/  @P0 LDG.E.U16 R24, [R4.64] ;  /* 0x0000000604180981 */ /* 0x0008a4000c1e1500 */
[----:B----4-:R-:W-:Y:S02]  /*145f0*/  @P1 IMAD.MOV.U32 R5, RZ, RZ, R15 ;  /* 0x000000ffff051224 */ /* 0x010fe400078e000f */
[----:B------:R-:W-:-:S05]  /*14600*/  @P1 IMAD.MOV.U32 R4, RZ, RZ, R14 ;  /* 0x000000ffff041224 */ /* 0x000fca00078e000e */
[----:B------:R0:W3:Y:S04]  /*14610*/  @P1 LDG.E.U16 R10, [R4.64] ;  /* 0x00000006040a1981 */ /* 0x0000e8000c1e1500 */
[----:B------:R1:W-:Y:S01]  /*14620*/  STL [R1+0x1a68], R26 ;  /* 0x001a681a01007387 */ /* 0x0003e20000100800 */
[----:B------:R-:W4:Y:S03]  /*14630*/  LDL R13, [R1+0x50c] ;  /* 0x00050c00010d7983 */ /* 0x000f260000100800 */
[----:B-1----:R-:W4:Y:S01]  /*14640*/  LDL R26, [R1+0x508] ;  /* 0x00050800011a7983 */ /* 0x002f220000100800 */
[----:B0-----:R-:W-:Y:S02]  /*14650*/  @P2 IMAD.MOV.U32 R4, RZ, RZ, R25 ;  /* 0x000000ffff042224 */ /* 0x001fe400078e0019 */
[----:B------:R-:W-:-:S05]  /*14660*/  @P2 IMAD.MOV.U32 R5, RZ, RZ, R27 ;  /* 0x000000ffff052224 */ /* 0x000fca00078e001b */
[----:B------:R4:W4:Y:S01]  /*14670*/  @P2 LDG.E.U16 R9, [R4.64] ;  /* 0x0000000604092981 */ /* 0x000922000c1e1500 */
[----:B------:R-:W-:Y:S02]  /*14680*/  ISETP.GT.AND P0, PT, R2, 0xe3, PT ;  /* 0x000000e30200780c */ /* 0x000fe40003f04270 */
[----:B------:R-:W-:Y:S01]  /*14690*/  PRMT R22, RZ, 0x7610, R22 ;  /* 0x00007610ff167816 */ /* 0x000fe20000000016 */
[----:B--2---:R0:W-:Y:S01]  /*146a0*/  STL [R1+0x1a6c], R24 ;  /* 0x001a6c1801007387 */ /* 0x0041e20000100800 */
[----:B------:R-:W2:Y:S02]  /*146b0*/  LDL R15, [R1+0x4c8] ;  /* 0x0004c800010f7983 */ /* 0x000ea40000100800 */
[----:B------:R-:W2:Y:S01]  /*146c0*/  LDL R14, [R1+0x4cc] ;  /* 0x0004cc00010e7983 */ /* 0x000ea20000100800 */
[----:B---3--:R1:W-:Y:S01]  /*146d0*/  STL [R1+0x1a70], R10 ;  /* 0x001a700a01007387 */ /* 0x0083e20000100800 */
[----:B0-----:R-:W3:Y:S02]  /*146e0*/  LDL R24, [R1+0x48c] ;  /* 0x00048c0001187983 */ /* 0x001ee40000100800 */
[----:B------:R-:W3:Y:S03]  /*146f0*/  LDL R25, [R1+0x488] ;  /* 0x0004880001197983 */ /* 0x000ee60000100800 */
[----:B----4-:R-:W-:-:S02]  /*14700*/  @P0 IMAD.MOV.U32 R4, RZ, RZ, R13 ;  /* 0x000000ffff040224 */ /* 0x010fc400078e000d */
[----:B------:R-:W-:-:S05]  /*14710*/  @P0 IMAD.MOV.U32 R5, RZ, RZ, R26 ;  /* 0x000000ffff050224 */ /* 0x000fca00078e001a */
[----:B------:R2:W4:Y:S04]  /*14720*/  @P0 LDG.E.U16 R22, [R4.64] ;  /* 0x0000000604160981 */ /* 0x000528000c1e1500 */
[----:B------:R-:W-:Y:S01]  /*14730*/  STL [R1+0x1a74], R9 ;  /* 0x001a740901007387 */ /* 0x000fe20000100800 */
[----:B------:R-:W4:Y:S02]  /*14740*/  LDL R13, [R1+0x448] ;  /* 0x00044800010d7983 */ /* 0x000f240000100800 */
[----:B-1----:R-:W4:Y:S01]  /*14750*/  LDL R10, [R1+0x44c] ;  /* 0x00044c00010a7983 */ /* 0x002f220000100800 */
[C---:B------:R-:W-:Y:S02]  /*14760*/  ISETP.GT.AND P1, PT, R2.reuse, 0xeb, PT ;  /* 0x000000eb0200780c */ /* 0x040fe40003f24270 */
[----:B------:R-:W-:-:S02]  /*14770*/  ISETP.GT.AND P0, PT, R2, 0xf3, PT ;  /* 0x000000f30200780c */ /* 0x000fc40003f04270 */
[----:B------:R-:W-:Y:S02]  /*14780*/  PRMT R18, RZ, 0x7610, R18 ;  /* 0x00007610ff127816 */ /* 0x000fe40000000012 */
[----:B------:R-:W-:Y:S02]  /*14790*/  PRMT R8, RZ, 0x7610, R8 ;  /* 0x00007610ff087816 */ /* 0x000fe40000000008 */
[----:B------:R-:W-:-:S05]  /*147a0*/  PRMT R7, RZ, 0x7610, R7 ;  /* 0x00007610ff077816 */ /* 0x000fca0000000007 */
[----:B--2---:R-:W-:Y:S02]  /*147b0*/  @P1 IMAD.MOV.U32 R5, RZ, RZ, R15 ;  /* 0x000000ffff051224 */ /* 0x004fe400078e000f */
[----:B------:R-:W-:-:S05]  /*147c0*/  @P1 IMAD.MOV.U32 R4, RZ, RZ, R14 ;  /* 0x000000ffff041224 */ /* 0x000fca00078e000e */
[----:B------:R3:W2:Y:S02]  /*147d0*/  @P1 LDG.E.U16 R18, [R4.64] ;  /* 0x0000000604121981 */ /* 0x0006a4000c1e1500 */
[----:B---3--:R-:W-:Y:S02]  /*147e0*/  @P0 IMAD.MOV.U32 R4, RZ, RZ, R24 ;  /* 0x000000ffff040224 */ /* 0x008fe400078e0018 */
[----:B------:R-:W-:-:S05]  /*147f0*/  @P0 IMAD.MOV.U32 R5, RZ, RZ, R25 ;  /* 0x000000ffff050224 */ /* 0x000fca00078e0019 */
[----:B------:R0:W3:Y:S01]  /*14800*/  @P0 LDG.E.U16 R8, [R4.64] ;  /* 0x0000000604080981 */ /* 0x0000e2000c1e1500 */
[----:B------:R-:W-:-:S03]  /*14810*/  ISETP.GT.AND P1, PT, R2, 0xfb, PT ;  /* 0x000000fb0200780c */ /* 0x000fc60003f24270 */
[----:B----4-:R-:W-:Y:S01]  /*14820*/  STL [R1+0x1a4c], R22 ;  /* 0x001a4c1601007387 */ /* 0x010fe20000100800 */
[----:B------:R-:W4:Y:S02]  /*14830*/  LDL R15, [R1+0x500] ;  /* 0x00050000010f7983 */ /* 0x000f240000100800 */
[----:B------:R-:W4:Y:S07]  /*14840*/  LDL R14, [R1+0x504] ;  /* 0x00050400010e7983 */ /* 0x000f2e0000100800 */
[----:B0-----:R-:W-:-:S02]  /*14850*/  @P1 IMAD.MOV.U32 R5, RZ, RZ, R13 ;  /* 0x000000ffff051224 */ /* 0x001fc400078e000d */
[----:B------:R-:W-:-:S05]  /*14860*/  @P1 IMAD.MOV.U32 R4, RZ, RZ, R10 ;  /* 0x000000ffff041224 */ /* 0x000fca00078e000a */
[----:B------:R4:W4:Y:S01]  /*14870*/  @P1 LDG.E.U16 R7, [R4.64] ;  /* 0x0000000604071981 */ /* 0x000922000c1e1500 */
[----:B------:R-:W-:Y:S02]  /*14880*/  ISETP.GT.AND P0, PT, R2, 0xe4, PT ;  /* 0x000000e40200780c */ /* 0x000fe40003f04270 */
[----:B------:R-:W-:Y:S01]  /*14890*/  PRMT R21, RZ, 0x7610, R21 ;  /* 0x00007610ff157816 */ /* 0x000fe20000000015 */
[----:B--2---:R-:W-:Y:S01]  /*148a0*/  STL [R1+0x1a50], R18 ;  /* 0x001a501201007387 */ /* 0x004fe20000100800 */
[----:B------:R-:W2:Y:S02]  /*148b0*/  LDL R25, [R1+0x4c0] ;  /* 0x0004c00001197983 */ /* 0x000ea40000100800 */
[----:B------:R-:W2:Y:S01]  /*148c0*/  LDL R24, [R1+0x4c4] ;  /* 0x0004c40001187983 */ /* 0x000ea20000100800 */
[----:B---3--:R-:W-:Y:S01]  /*148d0*/  STL [R1+0x1a54], R8 ;  /* 0x001a540801007387 */ /* 0x008fe20000100800 */
[----:B------:R-:W3:Y:S02]  /*148e0*/  LDL R13, [R1+0x480] ;  /* 0x00048000010d7983 */ /* 0x000ee40000100800 */
[----:B------:R-:W3:Y:S03]  /*148f0*/  LDL R10, [R1+0x484] ;  /* 0x00048400010a7983 */ /* 0x000ee60000100800 */
[----:B----4-:R-:W-:-:S02]  /*14900*/  @P0 IMAD.MOV.U32 R5, RZ, RZ, R15 ;  /* 0x000000ffff050224 */ /* 0x010fc400078e000f */
[----:B------:R-:W-:-:S05]  /*14910*/  @P0 IMAD.MOV.U32 R4, RZ, RZ, R14 ;  /* 0x000000ffff040224 */ /* 0x000fca00078e000e */
[----:B------:R2:W4:Y:S04]  /*14920*/  @P0 LDG.E.U16 R21, [R4.64] ;  /* 0x0000000604150981 */ /* 0x000528000c1e1500 */
[----:B------:R-:W-:Y:S01]  /*14930*/  STL [R1+0x1a58], R7 ;  /* 0x001a580701007387 */ /* 0x000fe20000100800 */
[----:B------:R-:W4:Y:S02]  /*14940*/  LDL R15, [R1+0x440] ;  /* 0x00044000010f7983 */ /* 0x000f240000100800 */
[----:B------:R-:W4:Y:S01]  /*14950*/  LDL R14, [R1+0x444] ;  /* 0x00044400010e7983 */ /* 0x000f220000100800 */
[C---:B------:R-:W-:Y:S02]  /*14960*/  ISETP.GT.AND P1, PT, R2.reuse, 0xec, PT ;  /* 0x000000ec0200780c */ /* 0x040fe40003f24270 */
[----:B------:R-:W-:-:S02]  /*14970*/  ISETP.GT.AND P0, PT, R2, 0xf4, PT ;  /* 0x000000f40200780c */ /* 0x000fc40003f04270 */
[----:B------:R-:W-:Y:S02]  /*14980*/  PRMT R17, RZ, 0x7610, R17 ;  /* 0x00007610ff117816 */ /* 0x000fe40000000011 */
[----:B------:R-:W-:-:S07]  /*14990*/  PRMT R6, RZ, 0x7610, R6 ;  /* 0x00007610ff067816 */ /* 0x000fce0000000006 */
[----:B--2---:R-:W-:Y:S02]  /*149a0*/  @P1 IMAD.MOV.U32 R5, RZ, RZ, R25 ;  /* 0x000000ffff051224 */ /* 0x004fe400078e0019 */
[----:B------:R-:W-:-:S05]  /*149b0*/  @P1 IMAD.MOV.U32 R4, RZ, RZ, R24 ;  /* 0x000000ffff041224 */ /* 0x000fca00078e0018 */
[----:B------:R3:W2:Y:S02]  /*149c0*/  @P1 LDG.E.U16 R17, [R4.64] ;  /* 0x0000000604111981 */ /* 0x0006a4000c1e1500 */
[----:B---3--:R-:W-:Y:S02]  /*149d0*/  @P0 IMAD.MOV.U32 R5, RZ, RZ, R13 ;  /* 0x000000ffff050224 */ /* 0x008fe400078e000d */
[----:B------:R-:W-:-:S05]  /*149e0*/  @P0 IMAD.MOV.U32 R4, RZ, RZ, R10 ;  /* 0x000000ffff040224 */ /* 0x000fca00078e000a */
[----:B------:R0:W3:Y:S01]  /*149f0*/  @P0 LDG.E.U16 R6, [R4.64] ;  /* 0x0000000604060981 */ /* 0x0000e2000c1e1500 */
[C---:B------:R-:W-:Y:S02]  /*14a00*/  ISETP.GT.AND P1, PT, R2.reuse, 0xfc, PT ;  /* 0x000000fc0200780c */ /* 0x040fe40003f24270 */
[----:B0-----:R-:W-:Y:S01]  /*14a10*/  PRMT R5, RZ, 0x7610, R5 ;  /* 0x00007610ff057816 */ /* 0x001fe20000000005 */
[----:B----4-:R0:W-:Y:S01]  /*14a20*/  STL [R1+0x1a38], R21 ;  /* 0x001a381501007387 */ /* 0x0101e20000100800 */
[----:B------:R-:W4:Y:S03]  /*14a30*/  LDL R24, [R1+0x538] ;  /* 0x0005380001187983 */ /* 0x000f260000100800 */
[----:B0-----:R-:W4:Y:S06]  /*14a40*/  LDL R21, [R1+0x53c] ;  /* 0x00053c0001157983 */ /* 0x001f2c0000100800 */
[----:B------:R4:W4:Y:S01]  /*14a50*/  @P1 LDG.E.U16 R5, [R14.64] ;  /* 0x000000060e051981 */ /* 0x000922000c1e1500 */
[----:B------:R-:W-:-:S02]  /*14a60*/  ISETP.GT.AND P0, PT, R2, 0xdd, PT ;  /* 0x000000dd0200780c */ /* 0x000fc40003f04270 */
        /* <DEDUP_REMOVED lines=8> */
[----:B------:R-:W-:Y:S01]  /*14af0*/  @P0 IMAD.MOV.U32 R14, RZ, RZ, R21 ;  /* 0x000000ffff0e0224 */ /* 0x000fe200078e0015 */
[----:B------:R-:W-:Y:S01]  /*14b00*/  STL [R1+0x1a44], R5 ;  /* 0x001a440501007387 */ /* 0x000fe20000100800 */
[----:B------:R-:W4:Y:S02]  /*14b10*/  LDL R24, [R1+0x478] ;  /* 0x0004780001187983 */ /* 0x000f240000100800 */
[----:B------:R-:W4:Y:S01]  /*14b20*/  LDL R21, [R1+0x47c] ;  /* 0x00047c0001157983 */ /* 0x000f220000100800 */
[----:B------:R2:W4:Y:S01]  /*14b30*/  @P0 LDG.E.U16 R20, [R14.64] ;  /* 0x000000060e140981 */ /* 0x000522000c1e1500 */
[C---:B------:R-:W-:Y:S02]  /*14b40*/  ISETP.GT.AND P1, PT, R2.reuse, 0xe5, PT ;  /* 0x000000e50200780c */ /* 0x040fe40003f24270 */
[----:B------:R-:W-:Y:S02]  /*14b50*/  ISETP.GT.AND P0, PT, R2, 0xed, PT ;  /* 0x000000ed0200780c */ /* 0x000fe40003f04270 */
[----:B------:R-:W-:-:S02]  /*14b60*/  PRMT R19, RZ, 0x7610, R19 ;  /* 0x00007610ff137816 */ /* 0x000fc40000000013 */
        /* <DEDUP_REMOVED lines=8> */
[----:B------:R-:W-:-:S13]  /*14bf0*/  ISETP.GT.AND P1, PT, R2, 0xf5, PT ;  /* 0x000000f50200780c */ /* 0x000fda0003f24270 */
[----:B----4-:R-:W-:Y:S02]  /*14c00*/  @P1 IMAD.MOV.U32 R15, RZ, RZ, R24 ;  /* 0x000000ffff0f1224 */ /* 0x010fe400078e0018 */
[----:B------:R-:W-:-:S05]  /*14c10*/  @P1 IMAD.MOV.U32 R14, RZ, RZ, R21 ;  /* 0x000000ffff0e1224 */ /* 0x000fca00078e0015 */
[----:B------:R-:W4:Y:S04]  /*14c20*/  @P1 LDG.E.U16 R4, [R14.64] ;  /* 0x000000060e041981 */ /* 0x000f28000c1e1500 */
[----:B------:R-:W-:Y:S01]  /*14c30*/  STL [R1+0x19f8], R20 ;  /* 0x0019f81401007387 */ /* 0x000fe20000100800 */
[----:B------:R-:W4:Y:S02]  /*14c40*/  LDL R13, [R1+0x438] ;  /* 0x00043800010d7983 */ /* 0x000f240000100800 */
[----:B------:R-:W4:Y:S01]  /*14c50*/  LDL R10, [R1+0x43c] ;  /* 0x00043c00010a7983 */ /* 0x000f220000100800 */
[----:B------:R-:W-:Y:S01]  /*14c60*/  ISETP.GT.AND P2, PT, R2, 0xfd, PT ;  /* 0x000000fd0200780c */ /* 0x000fe20003f44270 */
[----:B--2---:R0:W-:Y:S04]  /*14c70*/  STL [R1+0x19fc], R19 ;  /* 0x0019fc1301007387 */ /* 0x0041e80000100800 */
[----:B---3--:R1:W-:Y:S01]  /*14c80*/  STL [R1+0x1a00], R16 ;  /* 0x001a001001007387 */ /* 0x0083e20000100800 */
[----:B------:R-:W2:Y:S02]  /*14c90*/  LDL R27, [R1+0x5b0] ;  /* 0x0005b000011b7983 */ /* 0x000ea40000100800 */
[----:B------:R-:W3:Y:S02]  /*14ca0*/  LDL R26, [R1+0x5b4] ;  /* 0x0005b400011a7983 */ /* 0x000ee40000100800 */
[----:B------:R-:W3:Y:S01]  /*14cb0*/  LDL R25, [R1+0x5a8] ;  /* 0x0005a80001197983 */ /* 0x000ee20000100800 */
[----:B------:R-:W3:Y:S04]  /*14cc0*/  LDL R24, [R1+0x5ac] ;  /* 0x0005ac0001187983 */ /* 0x000ee80000100800 */
[----:B----4-:R4:W-:Y:S01]  /*14cd0*/  STL [R1+0x1a04], R4 ;  /* 0x001a040401007387 */ /* 0x0109e20000100800 */
[----:B------:R-:W4:Y:S02]  /*14ce0*/  LDL R21, [R1+0x570] ;  /* 0x0005700001157983 */ /* 0x000f240000100800 */
[----:B0-----:R-:W4:Y:S02]  /*14cf0*/  LDL R19, [R1+0x574] ;  /* 0x0005740001137983 */ /* 0x001f240000100800 */
[----:B------:R-:W-:-:S02]  /*14d00*/  @P2 IMAD.MOV.U32 R14, RZ, RZ, R10 ;  /* 0x000000ffff0e2224 */ /* 0x000fc400078e000a */
[----:B------:R-:W-:Y:S01]  /*14d10*/  @P2 IMAD.MOV.U32 R15, RZ, RZ, R13 ;  /* 0x000000ffff0f2224 */ /* 0x000fe200078e000d */
[----:B------:R-:W4:Y:S04]  /*14d20*/  LDL R10, [R1+0x56c] ;  /* 0x00056c00010a7983 */ /* 0x000f280000100800 */
[----:B------:R-:W4:Y:S01]  /*14d30*/  LDL R13, [R1+0x568] ;  /* 0x00056800010d7983 */ /* 0x000f220000100800 */
[----:B------:R-:W-:Y:S02]  /*14d40*/  ISETP.GT.AND P0, PT, R2, 0xce, PT ;  /* 0x000000ce0200780c */ /* 0x000fe40003f04270 */
[----:B------:R-:W-:Y:S02]  /*14d50*/  PRMT R3, RZ, 0x7610, R3 ;  /* 0x00007610ff037816 */ /* 0x000fe40000000003 */
[----:B------:R-:W-:-:S04]  /*14d60*/  PRMT R5, RZ, 0x7610, R5 ;  /* 0x00007610ff057816 */ /* 0x000fc80000000005 */
[----:B------:R2:W4:Y:S01]  /*14d70*/  @P2 LDG.E.U16 R3, [R14.64] ;  /* 0x000000060e032981 */ /* 0x000522000c1e1500 */
[----:B------:R-:W-:Y:S02]  /*14d80*/  ISETP.GT.AND P1, PT, R2, 0xcf, PT ;  /* 0x000000cf0200780c */ /* 0x000fe40003f24270 */
[----:B------:R-:W-:Y:S02]  /*14d90*/  PRMT R23, RZ, 0x7610, R23 ;  /* 0x00007610ff177816 */ /* 0x000fe40000000017 */
[----:B-1----:R-:W-:Y:S02]  /*14da0*/  PRMT R16, RZ, 0x7610, R16 ;  /* 0x00007610ff107816 */ /* 0x002fe40000000010 */
[----:B------:R-:W-:Y:S01]  /*14db0*/  PRMT R8, RZ, 0x7610, R8 ;  /* 0x00007610ff087816 */ /* 0x000fe20000000008 */
[----:B--2---:R-:W-:Y:S02]  /*14dc0*/  @P0 IMAD.MOV.U32 R15, RZ, RZ, R27 ;  /* 0x000000ffff0f0224 */ /* 0x004fe400078e001b */
[----:B---3--:R-:W-:-:S05]  /*14dd0*/  @P0 IMAD.MOV.U32 R14, RZ, RZ, R26 ;  /* 0x000000ffff0e0224 */ /* 0x008fca00078e001a */
[----:B------:R0:W2:Y:S01]  /*14de0*/  @P0 LDG.E.U16 R5, [R14.64] ;  /* 0x000000060e050981 */ /* 0x0000a2000c1e1500 */
[----:B------:R-:W-:Y:S01]  /*14df0*/  ISETP.GT.AND P0, PT, R2, 0xd6, PT ;  /* 0x000000d60200780c */ /* 0x000fe20003f04270 */
[----:B0-----:R-:W-:Y:S02]  /*14e00*/  @P1 IMAD.MOV.U32 R14, RZ, RZ, R24 ;  /* 0x000000ffff0e1224 */ /* 0x001fe400078e0018 */
[----:B------:R-:W-:-:S05]  /*14e10*/  @P1 IMAD.MOV.U32 R15, RZ, RZ, R25 ;  /* 0x000000ffff0f1224 */ /* 0x000fca00078e0019 */
[----:B------:R4:W3:Y:S01]  /*14e20*/  @P1 LDG.E.U16 R23, [R14.64] ;  /* 0x000000060e171981 */ /* 0x0008e2000c1e1500 */
[----:B------:R-:W-:-:S04]  /*14e30*/  ISETP.GT.AND P1, PT, R2, 0xd7, PT ;  /* 0x000000d70200780c */ /* 0x000fc80003f24270 */
[----:B----4-:R-:W-:Y:S02]  /*14e40*/  @P0 IMAD.MOV.U32 R14, RZ, RZ, R19 ;  /* 0x000000ffff0e0224 */ /* 0x010fe400078e0013 */
[----:B------:R-:W-:-:S05]  /*14e50*/  @P0 IMAD.MOV.U32 R15, RZ, RZ, R21 ;  /* 0x000000ffff0f0224 */ /* 0x000fca00078e0015 */
[----:B------:R0:W4:Y:S02]  /*14e60*/  @P0 LDG.E.U16 R16, [R14.64] ;  /* 0x000000060e100981 */ /* 0x000124000c1e1500 */
[----:B0-----:R-:W-:Y:S02]  /*14e70*/  @P1 IMAD.MOV.U32 R14, RZ, RZ, R10 ;  /* 0x000000ffff0e1224 */ /* 0x001fe400078e000a */
[----:B------:R-:W-:-:S05]  /*14e80*/  @P1 IMAD.MOV.U32 R15, RZ, RZ, R13 ;  /* 0x000000ffff0f1224 */ /* 0x000fca00078e000d */
[----:B------:R-:W3:Y:S04]  /*14e90*/  @P1 LDG.E.U16 R8, [R14.64] ;  /* 0x000000060e081981 */ /* 0x000ee8000c1e1500 */
[----:B------:R-:W-:Y:S01]  /*14ea0*/  STL [R1+0x1a08], R3 ;  /* 0x001a080301007387 */ /* 0x000fe20000100800 */
[----:B------:R-:W3:Y:S03]  /*14eb0*/  LDL R4, [R1+0x534] ;  /* 0x0005340001047983 */ /* 0x000ee60000100800 */
[----:B--2---:R0:W-:Y:S01]  /*14ec0*/  STL [R1+0x138], R5 ;  /* 0x0001380501007387 */ /* 0x0041e20000100800 */
[----:B------:R-:W2:Y:S02]  /*14ed0*/  LDL R21, [R1+0x528] ;  /* 0x0005280001157983 */ /* 0x000ea40000100800 */
[----:B------:R-:W2:Y:S01]  /*14ee0*/  LDL R19, [R1+0x52c] ;  /* 0x00052c0001137983 */ /* 0x000ea20000100800 */
[----:B0-----:R-:W2:Y:S04]  /*14ef0*/  LDL R5, [R1+0x530] ;  /* 0x0005300001057983 */ /* 0x001ea80000100800 */
[----:B----4-:R0:W-:Y:S01]  /*14f00*/  STL [R1+0x124], R16 ;  /* 0x0001241001007387 */ /* 0x0101e20000100800 */
[----:B------:R-:W4:Y:S02]  /*14f10*/  LDL R13, [R1+0x4f4] ;  /* 0x0004f400010d7983 */ /* 0x000f240000100800 */
[----:B------:R-:W4:Y:S01]  /*14f20*/  LDL R10, [R1+0x4e8] ;  /* 0x0004e800010a7983 */ /* 0x000f220000100800 */
[----:B0-----:R-:W4:Y:S04]  /*14f30*/  LDL R16, [R1+0x4f0] ;  /* 0x0004f00001107983 */ /* 0x001f280000100800 */
[----:B---3--:R0:W-:Y:S04]  /*14f40*/  STL [R1+0x120], R8 ;  /* 0x0001200801007387 */ /* 0x0081e80000100800 */
[----:B0-----:R-:W3:Y:S01]  /*14f50*/  LDL R8, [R1+0x4ec] ;  /* 0x0004ec0001087983 */ /* 0x001ee20000100800 */
[----:B------:R-:W-:-:S02]  /*14f60*/  ISETP.GT.AND P0, PT, R2, 0xde, PT ;  /* 0x000000de0200780c */ /* 0x000fc40003f04270 */
[----:B------:R-:W-:Y:S02]  /*14f70*/  ISETP.GT.AND P1, PT, R2, 0xdf, PT ;  /* 0x000000df0200780c */ /* 0x000fe40003f24270 */
[----:B------:R-:W-:Y:S02]  /*14f80*/  PRMT R22, RZ, 0x7610, R22 ;  /* 0x00007610ff167816 */ /* 0x000fe40000000016 */
[----:B------:R-:W-:-:S07]  /*14f90*/  PRMT R18, RZ, 0x7610, R18 ;  /* 0x00007610ff127816 */ /* 0x000fce0000000012 */
[----:B------:R-:W-:Y:S01]  /*14fa0*/  @P0 IMAD.MOV.U32 R14, RZ, RZ, R4 ;  /* 0x000000ffff0e0224 */ /* 0x000fe200078e0004 */
[----:B------:R-:W-:Y:S02]  /*14fb0*/  PRMT R11, RZ, 0x7610, R11 ;  /* 0x00007610ff0b7816 */ /* 0x000fe4000000000b */
[----:B------:R-:W-:Y:S01]  /*14fc0*/  PRMT R7, RZ, 0x7610, R7 ;  /* 0x00007610ff077816 */ /* 0x000fe20000000007 */
[----:B------:R-:W3:Y:S01]  /*14fd0*/  LDL R4, [R1+0x4b4] ;  /* 0x0004b40001047983 */ /* 0x000ee20000100800 */
[----:B--2---:R-:W-:-:S03]  /*14fe0*/  @P0 IMAD.MOV.U32 R15, RZ, RZ, R5 ;  /* 0x000000ffff0f0224 */ /* 0x004fc600078e0005 */
[----:B------:R-:W2:Y:S04]  /*14ff0*/  LDL R5, [R1+0x4b0] ;  /* 0x0004b00001057983 */ /* 0x000ea80000100800 */
[----:B------:R0:W2:Y:S01]  /*15000*/  @P0 LDG.E.U16 R22, [R14.64] ;  /* 0x000000060e160981 */ /* 0x0000a2000c1e1500 */
[C---:B------:R-:W-:Y:S01]  /*15010*/  ISETP.GT.AND P0, PT, R2.reuse, 0xe6, PT ;  /* 0x000000e60200780c */ /* 0x040fe20003f04270 */
[----:B0-----:R-:W-:Y:S02]  /*15020*/  @P1 IMAD.MOV.U32 R14, RZ, RZ, R19 ;  /* 0x000000ffff0e1224 */ /* 0x001fe400078e0013 */
[----:B------:R-:W-:Y:S01]  /*15030*/  @P1 IMAD.MOV.U32 R15, RZ, RZ, R21 ;  /* 0x000000ffff0f1224 */ /* 0x000fe200078e0015 */
[----:B------:R-:W2:Y:S04]  /*15040*/  LDL R19, [R1+0x4a8] ;  /* 0x0004a80001137983 */ /* 0x000ea80000100800 */
[----:B------:R4:W2:Y:S01]  /*15050*/  @P1 LDG.E.U16 R18, [R14.64] ;  /* 0x000000060e121981 */ /* 0x0008a2000c1e1500 */
[----:B------:R-:W-:-:S04]  /*15060*/  ISETP.GT.AND P1, PT, R2, 0xe7, PT ;  /* 0x000000e70200780c */ /* 0x000fc80003f24270 */
[----:B----4-:R-:W-:Y:S02]  /*15070*/  @P0 IMAD.MOV.U32 R14, RZ, RZ, R13 ;  /* 0x000000ffff0e0224 */ /* 0x010fe400078e000d */
[----:B------:R-:W-:-:S05]  /*15080*/  @P0 IMAD.MOV.U32 R15, RZ, RZ, R16 ;  /* 0x000000ffff0f0224 */ /* 0x000fca00078e0010 */
[----:B------:R0:W4:Y:S02]  /*15090*/  @P0 LDG.E.U16 R11, [R14.64] ;  /* 0x000000060e0b0981 */ /* 0x000124000c1e1500 */
[----:B0-----:R-:W-:Y:S02]  /*150a0*/  @P1 IMAD.MOV.U32 R15, RZ, RZ, R10 ;  /* 0x000000ffff0f1224 */ /* 0x001fe400078e000a */
[----:B---3--:R-:W-:-:S05]  /*150b0*/  @P1 IMAD.MOV.U32 R14, RZ, RZ, R8 ;  /* 0x000000ffff0e1224 */ /* 0x008fca00078e0008 */
[----:B------:R0:W3:Y:S04]  /*150c0*/  @P1 LDG.E.U16 R7, [R14.64] ;  /* 0x000000060e071981 */ /* 0x0000e8000c1e1500 */
[----:B------:R-:W-:Y:S01]  /*150d0*/  STL [R1+0x128], R23 ;  /* 0x0001281701007387 */ /* 0x000fe20000100800 */
[----:B------:R-:W-:-:S13]  /*150e0*/  ISETP.GT.AND P0, PT, R2, 0xee, PT ;  /* 0x000000ee0200780c */ /* 0x000fda0003f04270 */
[----:B0-----:R-:W-:Y:S01]  /*150f0*/  @P0 IMAD.MOV.U32 R14, RZ, RZ, R4 ;  /* 0x000000ffff0e0224 */ /* 0x001fe200078e0004 */
        /* <DEDUP_REMOVED lines=8> */
[----:B---3--:R0:W-:Y:S01]  /*15180*/  STL [R1+0x104], R7 ;  /* 0x0001040701007387 */ /* 0x0081e20000100800 */
[----:B------:R-:W-:-:S02]  /*15190*/  @P0 IMAD.MOV.U32 R15, RZ, RZ, R5 ;  /* 0x000000ffff0f0224 */ /* 0x000fc400078e0005 */
[----:B------:R-:W3:Y:S02]  /*151a0*/  LDL R5, [R1+0x428] ;  /* 0x0004280001057983 */ /* 0x000ee40000100800 */
[----:B------:R-:W3:Y:S01]  /*151b0*/  LDL R4, [R1+0x42c] ;  /* 0x00042c0001047983 */ /* 0x000ee20000100800 */
[----:B0-----:R-:W3:Y:S01]  /*151c0*/  LDL R7, [R1+0x434] ;  /* 0x0004340001077983 */ /* 0x001ee20000100800 */
[----:B------:R-:W-:Y:S02]  /*151d0*/  ISETP.GT.AND P1, PT, R2, 0xef, PT ;  /* 0x000000ef0200780c */ /* 0x000fe40003f24270 */
[----:B------:R-:W-:Y:S02]  /*151e0*/  PRMT R20, RZ, 0x7610, R20 ;  /* 0x00007610ff147816 */ /* 0x000fe40000000014 */
[----:B------:R-:W-:-:S04]  /*151f0*/  PRMT R17, RZ, 0x7610, R17 ;  /* 0x00007610ff117816 */ /* 0x000fc80000000011 */
[----:B------:R0:W3:Y:S01]  /*15200*/  @P0 LDG.E.U16 R20, [R14.64] ;  /* 0x000000060e140981 */ /* 0x0000e2000c1e1500 */
[----:B------:R-:W-:-:S04]  /*15210*/  ISETP.GT.AND P0, PT, R2, 0xf6, PT ;  /* 0x000000f60200780c */ /* 0x000fc80003f04270 */
[----:B0-----:R-:W-:Y:S01]  /*15220*/  @P1 IMAD.MOV.U32 R15, RZ, RZ, R19 ;  /* 0x000000ffff0f1224 */ /* 0x001fe200078e0013 */
[----:B------:R-:W-:Y:S02]  /*15230*/  PRMT R12, RZ, 0x7610, R12 ;  /* 0x00007610ff0c7816 */ /* 0x000fe4000000000c */
[----:B------:R-:W-:Y:S02]  /*15240*/  PRMT R9, RZ, 0x7610, R9 ;  /* 0x00007610ff097816 */ /* 0x000fe40000000009 */
[----:B------:R-:W-:Y:S02]  /*15250*/  PRMT R6, RZ, 0x7610, R6 ;  /* 0x00007610ff067816 */ /* 0x000fe40000000006 */
[----:B------:R-:W-:Y:S01]  /*15260*/  PRMT R3, RZ, 0x7610, R3 ;  /* 0x00007610ff037816 */ /* 0x000fe20000000003 */
[----:B--2---:R-:W-:-:S05]  /*15270*/  @P1 IMAD.MOV.U32 R14, RZ, RZ, R18 ;  /* 0x000000ffff0e1224 */ /* 0x004fca00078e0012 */
[----:B------:R0:W2:Y:S01]  /*15280*/  @P1 LDG.E.U16 R17, [R14.64] ;  /* 0x000000060e111981 */ /* 0x0000a2000c1e1500 */
[----:B------:R-:W-:Y:S01]  /*15290*/  ISETP.GT.AND P1, PT, R2, 0xf7, PT ;  /* 0x000000f70200780c */ /* 0x000fe20003f24270 */
[----:B0-----:R-:W-:Y:S02]  /*152a0*/  @P0 IMAD.MOV.U32 R14, RZ, RZ, R13 ;  /* 0x000000ffff0e0224 */ /* 0x001fe400078e000d */
[----:B------:R-:W-:-:S05]  /*152b0*/  @P0 IMAD.MOV.U32 R15, RZ, RZ, R16 ;  /* 0x000000ffff0f0224 */ /* 0x000fca00078e0010 */
[----:B------:R4:W2:Y:S01]  /*152c0*/  @P0 LDG.E.U16 R12, [R14.64] ;  /* 0x000000060e0c0981 */ /* 0x0008a2000c1e1500 */
[----:B------:R-:W-:-:S04]  /*152d0*/  ISETP.GT.AND P0, PT, R2, 0xfe, PT ;  /* 0x000000fe0200780c */ /* 0x000fc80003f04270 */
[----:B----4-:R-:W-:Y:S02]  /*152e0*/  @P1 IMAD.MOV.U32 R14, RZ, RZ, R10 ;  /* 0x000000ffff0e1224 */ /* 0x010fe400078e000a */
[----:B------:R-:W-:-:S05]  /*152f0*/  @P1 IMAD.MOV.U32 R15, RZ, RZ, R11 ;  /* 0x000000ffff0f1224 */ /* 0x000fca00078e000b */
[----:B------:R3:W4:Y:S01]  /*15300*/  @P1 LDG.E.U16 R9, [R14.64] ;  /* 0x000000060e091981 */ /* 0x000722000c1e1500 */
[----:B------:R-:W-:Y:S01]  /*15310*/  ISETP.GT.AND P1, PT, R2, 0xff, PT ;  /* 0x000000ff0200780c */ /* 0x000fe20003f24270 */
[----:B---3--:R-:W-:Y:S02]  /*15320*/  @P0 IMAD.MOV.U32 R14, RZ, RZ, R7 ;  /* 0x000000ffff0e0224 */ /* 0x008fe400078e0007 */
[----:B------:R-:W-:-:S05]  /*15330*/  @P0 IMAD.MOV.U32 R15, RZ, RZ, R8 ;  /* 0x000000ffff0f0224 */ /* 0x000fca00078e0008 */
[----:B------:R0:W3:Y:S05]  /*15340*/  @P0 LDG.E.U16 R6, [R14.64] ;  /* 0x000000060e060981 */ /* 0x0000ea000c1e1500 */
[----:B0-----:R-:W-:Y:S02]  /*15350*/  @P1 IMAD.MOV.U32 R14, RZ, RZ, R4 ;  /* 0x000000ffff0e1224 */ /* 0x001fe400078e0004 */
[----:B------:R-:W-:-:S05]  /*15360*/  @P1 IMAD.MOV.U32 R15, RZ, RZ, R5 ;  /* 0x000000ffff0f1224 */ /* 0x000fca00078e0005 */
[----:B------:R-:W3:Y:S04]  /*15370*/  @P1 LDG.E.U16 R3, [R14.64] ;  /* 0x000000060e031981 */ /* 0x000ee8000c1e1500 */
[----:B------:R0:W-:Y:S04]  /*15380*/  STL [R1+0x11c], R22 ;  /* 0x00011c1601007387 */ /* 0x0001e80000100800 */
[----:B------:R-:W1:Y:S01]  /*15390*/  S2R R28, SR_TID.X ;  /* 0x00000000001c7919 */ /* 0x000e620000002100 */
[----:B------:R-:W-:Y:S06]  /*153a0*/  BAR.SYNC.DEFER_BLOCKING 0x0 ;  /* 0x0000000000007b1d */ /* 0x000fec0000010000 */
[----:B0-----:R-:W0:Y:S01]  /*153b0*/  S2R R22, SR_TID.X ;  /* 0x0000000000167919 */ /* 0x001e220000002100 */
[----:B------:R-:W-:Y:S02]  /*153c0*/  STL [R1+0x1970], R14 ;  /* 0x0019700e01007387 */ /* 0x000fe40000100800 */
[----:B------:R-:W-:Y:S02]  /*153d0*/  STL [R1+0x1974], R14 ;  /* 0x0019740e01007387 */ /* 0x000fe40000100800 */
[----:B------:R-:W-:Y:S01]  /*153e0*/  STL [R1+0x197c], R14 ;  /* 0x00197c0e01007387 */ /* 0x000fe20000100800 */
[----:B------:R-:W-:Y:S01]  /*153f0*/  STL [R1+0x1984], R14 ;  /* 0x0019840e01007387 */ /* 0x000fe20000100800 */
[----:B------:R-:W-:Y:S02]  /*15400*/  STL [R1+0x198c], R14 ;  /* 0x00198c0e01007387 */ /* 0x000fe40000100800 */
[----:B------:R-:W-:Y:S02]  /*15410*/  STL [R1+0x1994], R14 ;  /* 0x0019940e01007387 */ /* 0x000fe40000100800 */
[----:B------:R-:W-:Y:S01]  /*15420*/  STL [R1+0x199c], R14 ;  /* 0x00199c0e01007387 */ /* 0x000fe20000100800 */
[----:B------:R-:W-:Y:S01]  /*15430*/  STL [R1+0x19a8], R14 ;  /* 0x0019a80e01007387 */ /* 0x000fe20000100800 */
[----:B------:R-:W-:Y:S02]  /*15440*/  STL [R1+0x19b0], R14 ;  /* 0x0019b00e01007387 */ /* 0x000fe40000100800 */
[----:B------:R-:W-:Y:S02]  /*15450*/  STL [R1+0x100], R20 ;  /* 0x0001001401007387 */ /* 0x000fe40000100800 */
[----:B------:R-:W-:Y:S01]  /*15460*/  STL [R1+0x19b8], R14 ;  /* 0x0019b80e01007387 */ /* 0x000fe20000100800 */
[----:B0-----:R-:W-:Y:S04]  /*15470*/  STL [R1+0x1a98], R22 ;  /* 0x001a981601007387 */ /* 0x001fe80000100800 */
[----:B--2---:R-:W-:Y:S01]  /*15480*/  STL [R1+0xf4], R17 ;  /* 0x0000f41101007387 */ /* 0x004fe20000100800 */
[----:B------:R-:W-:Y:S03]  /*15490*/  STL [R1+0x19c0], R14 ;  /* 0x0019c00e01007387 */ /* 0x000fe60000100800 */
[----:B---3--:R-:W-:Y:S01]  /*154a0*/  STL [R1+0xe0], R3 ;  /* 0x0000e00301007387 */ /* 0x008fe20000100800 */
[----:B------:R-:W-:Y:S02]  /*154b0*/  STL [R1+0x19c8], R14 ;  /* 0x0019c80e01007387 */ /* 0x000fe40000100800 */
[----:B------:R-:W-:Y:S02]  /*154c0*/  STL [R1+0x19d0], R14 ;  /* 0x0019d00e01007387 */ /* 0x000fe40000100800 */
[----:B------:R-:W-:Y:S01]  /*154d0*/  STL [R1+0xf0], R12 ;  /* 0x0000f00c01007387 */ /* 0x000fe20000100800 */
[----:B------:R0:W-:Y:S01]  /*154e0*/  STL [R1+0x1aac], R0 ;  /* 0x001aac0001007387 */ /* 0x0001e20000100800 */
[----:B----4-:R-:W-:Y:S03]  /*154f0*/  STL [R1+0xe8], R9 ;  /* 0x0000e80901007387 */ /* 0x010fe60000100800 */
[----:B0-----:R-:W2:Y:S04]  /*15500*/  LDL.LU R0, [R1+0x398] ;  /* 0x0003980001007983 */ /* 0x001ea80000300800 */
[----:B--2---:R0:W-:Y:S04]  /*15510*/  STL [R1+0x1ab0], R0 ;  /* 0x001ab00001007387 */ /* 0x0041e80000100800 */
[----:B0-----:R-:W2:Y:S01]  /*15520*/  LDL.LU R0, [R1+0x3bc] ;  /* 0x0003bc0001007983 */ /* 0x001ea20000300800 */
[----:B-1----:R-:W-:-:S02]  /*15530*/  LOP3.LUT R28, R28, 0x7f, RZ, 0xc0, !PT ;  /* 0x0000007f1c1c7812 */ /* 0x002fc400078ec0ff */
[----:B------:R-:W-:Y:S02]  /*15540*/  LOP3.LUT R27, R22, 0x7f, RZ, 0xc0, !PT ;  /* 0x0000007f161b7812 */ /* 0x000fe400078ec0ff */
[----:B------:R-:W-:-:S04]  /*15550*/  LOP3.LUT R3, R28, 0x80, RZ, 0xfc, !PT ;  /* 0x000000801c037812 */ /* 0x000fc800078efcff */
[----:B------:R-:W-:Y:S01]  /*15560*/  ISETP.GE.AND P1, PT, R3, R2, PT ;  /* 0x000000020300720c */ /* 0x000fe20003f26270 */
[----:B--2---:R0:W-:Y:S01]  /*15570*/  STL [R1+0x1ab4], R0 ;  /* 0x001ab40001007387 */ /* 0x0041e20000100800 */
[----:B------:R1:W-:Y:S03]  /*15580*/  STL [R1+0xe4], R6 ;  /* 0x0000e40601007387 */ /* 0x0003e60000100800 */
[----:B0-----:R-:W2:Y:S01]  /*15590*/  LDL.LU R0, [R1+0x3e0] ;  /* 0x0003e00001007983 */ /* 0x001ea20000300800 */
[----:B------:R-:W3:Y:S02]  /*155a0*/  LDL.LU R13, [R1+0x374] ;  /* 0x00037400010d7983 */ /* 0x000ee40000300800 */
[----:B------:R-:W4:Y:S02]  /*155b0*/  LDL.LU R23, [R1+0x350] ;  /* 0x0003500001177983 */ /* 0x000f240000300800 */
[----:B------:R-:W3:Y:S01]  /*155c0*/  LDL.LU R28, [R1+0x32c] ;  /* 0x00032c00011c7983 */ /* 0x000ee20000300800 */
[----:B------:R-:W3:Y:S01]  /*155d0*/  LDL.LU R14, [R1+0x2e8] ;  /* 0x0002e800010e7983 */ /* 0x000ee20000300800 */
[----:B------:R-:W3:Y:S02]  /*155e0*/  LDL.LU R22, [R1+0x2c4] ;  /* 0x0002c40001167983 */ /* 0x000ee40000300800 */
[----:B------:R-:W3:Y:S02]  /*155f0*/  LDL.LU R15, [R1+0x2a4] ;  /* 0x0002a400010f7983 */ /* 0x000ee40000300800 */
[----:B------:R-:W3:Y:S01]  /*15600*/  LDL.LU R3, [R1+0x284] ;  /* 0x0002840001037983 */ /* 0x000ee20000300800 */
[----:B------:R-:W3:Y:S01]  /*15610*/  LDL.LU R4, [R1+0x264] ;  /* 0x0002640001047983 */ /* 0x000ee20000300800 */
[----:B------:R-:W3:Y:S02]  /*15620*/  LDL.LU R19, [R1+0x248] ;  /* 0x0002480001137983 */ /* 0x000ee40000300800 */
[----:B------:R-:W3:Y:S02]  /*15630*/  LDL.LU R20, [R1+0x228] ;  /* 0x0002280001147983 */ /* 0x000ee40000300800 */
[----:B------:R-:W3:Y:S01]  /*15640*/  LDL.LU R5, [R1+0x210] ;  /* 0x0002100001057983 */ /* 0x000ee20000300800 */
[----:B-1----:R-:W3:Y:S01]  /*15650*/  LDL.LU R6, [R1+0x1f8] ;  /* 0x0001f80001067983 */ /* 0x002ee20000300800 */
[----:B------:R-:W3:Y:S02]  /*15660*/  LDL.LU R17, [R1+0x1e0] ;  /* 0x0001e00001117983 */ /* 0x000ee40000300800 */
[----:B------:R-:W3:Y:S02]  /*15670*/  LDL.LU R21, [R1+0x1c8] ;  /* 0x0001c80001157983 */ /* 0x000ee40000300800 */
[----:B------:R-:W3:Y:S01]  /*15680*/  LDL.LU R7, [R1+0x150] ;  /* 0x0001500001077983 */ /* 0x000ee20000300800 */
[----:B------:R-:W3:Y:S01]  /*15690*/  LDL.LU R8, [R1+0x110] ;  /* 0x0001100001087983 */ /* 0x000ee20000300800 */
[----:B------:R-:W3:Y:S02]  /*156a0*/  LDL.LU R18, [R1+0xd8] ;  /* 0x0000d80001127983 */ /* 0x000ee40000300800 */
[----:B------:R-:W3:Y:S02]  /*156b0*/  LDL.LU R9, [R1+0xc0] ;  /* 0x0000c00001097983 */ /* 0x000ee40000300800 */
[----:B------:R-:W3:Y:S01]  /*156c0*/  LDL.LU R10, [R1+0xa8] ;  /* 0x0000a800010a7983 */ /* 0x000ee20000300800 */
[----:B------:R-:W3:Y:S01]  /*156d0*/  LDL.LU R24, [R1+0x70] ;  /* 0x0000700001187983 */ /* 0x000ee20000300800 */
[----:B------:R-:W-:-:S02]  /*156e0*/  IMAD.SHL.U32 R16, R27, 0x2, RZ ;  /* 0x000000021b107824 */ /* 0x000fc400078e00ff */
[----:B------:R-:W3:Y:S02]  /*156f0*/  LDL.LU R26, [R1+0x58] ;  /* 0x00005800011a7983 */ /* 0x000ee40000300800 */
[----:B------:R-:W3:Y:S01]  /*15700*/  LDL.LU R11, [R1+0x40] ;  /* 0x00004000010b7983 */ /* 0x000ee20000300800 */
[----:B------:R-:W3:Y:S01]  /*15710*/  LDL.LU R12, [R1+0x28] ;  /* 0x00002800010c7983 */ /* 0x000ee20000300800 */
[----:B------:R-:W3:Y:S02]  /*15720*/  LDL.LU R25, [R1+0x10] ;  /* 0x0000100001197983 */ /* 0x000ee40000300800 */
[----:B------:R-:W3:Y:S01]  /*15730*/  LDL.LU R29, [R1] ;  /* 0x00000000011d7983 */ /* 0x000ee20000300800 */
[----:B------:R-:W-:Y:S02]  /*15740*/  ISETP.GE.AND P0, PT, R27, R2, PT ;  /* 0x000000021b00720c */ /* 0x000fe40003f06270 */
[----:B------:R-:W3:Y:S04]  /*15750*/  LDL.LU R2, [R1+0x30c] ;  /* 0x00030c0001027983 */ /* 0x000ee80000300800 */
[----:B--2---:R0:W-:Y:S04]  /*15760*/  STS.U16 [R16], R0 ;  /* 0x0000000010007388 */ /* 0x0041e80000000400 */
[----:B0-----:R-:W2:Y:S04]  /*15770*/  LDL.LU R0, [R1+0x1ab4] ;  /* 0x001ab40001007983 */ /* 0x001ea80000300800 */
[----:B--2---:R0:W-:Y:S04]  /*15780*/  STS.U16 [R16+0x800], R0 ;  /* 0x0008000010007388 */ /* 0x0041e80000000400 */
[----:B0-----:R-:W2:Y:S04]  /*15790*/  LDL.LU R0, [R1+0x1ab0] ;  /* 0x001ab00001007983 */ /* 0x001ea80000300800 */
[----:B--2---:R0:W-:Y:S04]  /*157a0*/  STS.U16 [R16+0x1000], R0 ;  /* 0x0010000010007388 */ /* 0x0041e80000000400 */
[----:B0-----:R-:W2:Y:S01]  /*157b0*/  LDL.LU R0, [R1+0x1aac] ;  /* 0x001aac0001007983 */ /* 0x001ea20000300800 */
[----:B---3--:R0:W-:Y:S02]  /*157c0*/  STS.U16 [R16+0x1800], R13 ;  /* 0x0018000d10007388 */ /* 0x0081e40000000400 */
[----:B----4-:R1:W-:Y:S02]  /*157d0*/  STS.U16 [R16+0x2000], R23 ;  /* 0x0020001710007388 */ /* 0x0103e40000000400 */
[----:B------:R3:W-:Y:S01]  /*157e0*/  STS.U16 [R16+0x2800], R28 ;  /* 0x0028001c10007388 */ /* 0x0007e20000000400 */
[----:B0-----:R-:W4:Y:S01]  /*157f0*/  LDL.LU R13, [R1+0x1aa8] ;  /* 0x001aa800010d7983 */ /* 0x001f220000300800 */
[----:B-1----:R-:W4:Y:S02]  /*15800*/  LDL.LU R23, [R1+0x1aa4] ;  /* 0x001aa40001177983 */ /* 0x002f240000300800 */
[----:B---3--:R-:W3:Y:S01]  /*15810*/  LDL.LU R28, [R1+0x1aa0] ;  /* 0x001aa000011c7983 */ /* 0x008ee20000300800 */
[----:B------:R0:W-:Y:S01]  /*15820*/  STS.U16 [R16+0x3000], R2 ;  /* 0x0030000210007388 */ /* 0x0001e20000000400 */
[----:B------:R-:W-:Y:S02]  /*15830*/  STS.U16 [R16+0x3800], R14 ;  /* 0x0038000e10007388 */ /* 0x000fe40000000400 */
[----:B------:R-:W-:Y:S02]  /*15840*/  STS.U16 [R16+0x4000], R22 ;  /* 0x0040001610007388 */ /* 0x000fe40000000400 */
[----:B------:R-:W-:Y:S01]  /*15850*/  STS.U16 [R16+0x4800], R15 ;  /* 0x0048000f10007388 */ /* 0x000fe20000000400 */
[----:B------:R-:W-:Y:S01]  /*15860*/  STS.U16 [R16+0x5000], R3 ;  /* 0x0050000310007388 */ /* 0x000fe20000000400 */
        /* <DEDUP_REMOVED lines=13> */
[----:B------:R-:W-:Y:S01]  /*15940*/  STS.U16 [R16+0xc000], R26 ;  /* 0x00c0001a10007388 */ /* 0x000fe20000000400 */
[----:B0-----:R-:W0:Y:S01]  /*15950*/  S2R R2, SR_TID.X ;  /* 0x0000000000027919 */ /* 0x001e220000002100 */
[----:B------:R-:W-:Y:S02]  /*15960*/  STS.U16 [R16+0xc800], R11 ;  /* 0x00c8000b10007388 */ /* 0x000fe40000000400 */
[----:B------:R-:W-:Y:S01]  /*15970*/  STS.U16 [R16+0xd000], R12 ;  /* 0x00d0000c10007388 */ /* 0x000fe20000000400 */
[----:B--2---:R1:W-:Y:S04]  /*15980*/  STL [R1+0x1a9c], R0 ;  /* 0x001a9c0001007387 */ /* 0x0043e80000100800 */
[----:B-1----:R-:W2:Y:S01]  /*15990*/  LDL.LU R0, [R1+0x3dc] ;  /* 0x0003dc0001007983 */ /* 0x002ea20000300800 */
[----:B------:R-:W2:Y:S02]  /*159a0*/  LDL.LU R22, [R1+0x3b8] ;  /* 0x0003b80001167983 */ /* 0x000ea40000300800 */
[----:B------:R-:W2:Y:S02]  /*159b0*/  LDL.LU R11, [R1+0x394] ;  /* 0x00039400010b7983 */ /* 0x000ea40000300800 */
[----:B------:R1:W-:Y:S01]  /*159c0*/  STS.U16 [R16+0xd800], R25 ;  /* 0x00d8001910007388 */ /* 0x0003e20000000400 */
[----:B------:R-:W2:Y:S04]  /*159d0*/  LDL.LU R12, [R1+0x370] ;  /* 0x00037000010c7983 */ /* 0x000ea80000300800 */
[----:B------:R0:W-:Y:S04]  /*159e0*/  STS.U16 [R16+0xe000], R29 ;  /* 0x00e0001d10007388 */ /* 0x0001e80000000400 */
[----:B-1----:R-:W2:Y:S01]  /*159f0*/  LDL.LU R25, [R1+0x34c] ;  /* 0x00034c0001197983 */ /* 0x002ea20000300800 */
[----:B0-----:R-:W2:Y:S02]  /*15a00*/  LDL.LU R29, [R1+0x328] ;  /* 0x00032800011d7983 */ /* 0x001ea40000300800 */
[----:B------:R-:W2:Y:S02]  /*15a10*/  LDL.LU R14, [R1+0x260] ;  /* 0x00026000010e7983 */ /* 0x000ea40000300800 */
[----:B------:R-:W2:Y:S01]  /*15a20*/  LDL.LU R15, [R1+0x244] ;  /* 0x00024400010f7983 */ /* 0x000ea20000300800 */
[----:B------:R-:W2:Y:S01]  /*15a30*/  LDL.LU R3, [R1+0x224] ;  /* 0x0002240001037983 */ /* 0x000ea20000300800 */
[----:B------:R-:W2:Y:S02]  /*15a40*/  LDL.LU R4, [R1+0x20c] ;  /* 0x00020c0001047983 */ /* 0x000ea40000300800 */
        /* <DEDUP_REMOVED lines=12> */
[----:B------:R-:W2:Y:S01]  /*15b10*/  LDL.LU R26, [R1+0xc] ;  /* 0x00000c00011a7983 */ /* 0x000ea20000300800 */
[----:B---3--:R-:W-:Y:S01]  /*15b20*/  STS.U16 [R16+0xe800], R28 ;  /* 0x00e8001c10007388 */ /* 0x008fe20000000400 */
[----:B------:R0:W-:Y:S01]  /*15b30*/  STL [R1+0x1a78], R16 ;  /* 0x001a781001007387 */ /* 0x0001e20000100800 */
[----:B------:R-:W-:-:S02]  /*15b40*/  LOP3.LUT R2, R2, 0x7f, RZ, 0xc0, !PT ;  /* 0x0000007f02027812 */ /* 0x000fc400078ec0ff */
[----:B0-----:R-:W3:Y:S01]  /*15b50*/  LDL.LU R16, [R1+0x280] ;  /* 0x0002800001107983 */ /* 0x001ee20000300800 */
[----:B------:R-:W-:Y:S02]  /*15b60*/  STL [R1+0x1968], R28 ;  /* 0x0019681c01007387 */ /* 0x000fe40000100800 */
[----:B------:R-:W-:Y:S02]  /*15b70*/  STL [R1+0x196c], R28 ;  /* 0x00196c1c01007387 */ /* 0x000fe40000100800 */
[----:B------:R-:W-:Y:S01]  /*15b80*/  STL [R1+0x1978], R28 ;  /* 0x0019781c01007387 */ /* 0x000fe20000100800 */
[----:B------:R0:W-:Y:S01]  /*15b90*/  STL [R1+0x19d4], R28 ;  /* 0x0019d41c01007387 */ /* 0x0001e20000100800 */
[----:B------:R-:W-:Y:S02]  /*15ba0*/  IMAD.SHL.U32 R2, R2, 0x2, RZ ;  /* 0x0000000202027824 */ /* 0x000fe400078e00ff */
[----:B------:R1:W-:Y:S02]  /*15bb0*/  STL [R1+0x1a7c], R27 ;  /* 0x001a7c1b01007387 */ /* 0x0003e40000100800 */
[----:B0-----:R-:W-:Y:S01]  /*15bc0*/  IMAD.SHL.U32 R28, R27, 0x2, RZ ;  /* 0x000000021b1c7824 */ /* 0x001fe200078e00ff */
[----:B------:R-:W-:Y:S01]  /*15bd0*/  LOP3.LUT R2, R2, 0x10, RZ, 0x3c, !PT ;  /* 0x0000001002027812 */ /* 0x000fe200078e3cff */
[----:B-1----:R-:W3:Y:S04]  /*15be0*/  LDL.LU R27, [R1+0x2a0] ;  /* 0x0002a000011b7983 */ /* 0x002ee80000300800 */
[----:B----4-:R-:W-:Y:S01]  /*15bf0*/  STS.U16 [R28+0xf000], R23 ;  /* 0x00f000171c007388 */ /* 0x010fe20000000400 */
[----:B------:R0:W-:Y:S02]  /*15c00*/  STL [R1+0x19d8], R23 ;  /* 0x0019d81701007387 */ /* 0x0001e40000100800 */
[----:B------:R-:W-:Y:S01]  /*15c10*/  STS.U16 [R28+0xf800], R13 ;  /* 0x00f8000d1c007388 */ /* 0x000fe20000000400 */
[----:B0-----:R-:W4:Y:S01]  /*15c20*/  LDL.LU R23, [R1+0x2c0] ;  /* 0x0002c00001177983 */ /* 0x001f220000300800 */
[----:B------:R0:W-:Y:S03]  /*15c30*/  STL [R1+0x1a5c], R28 ;  /* 0x001a5c1c01007387 */ /* 0x0001e60000100800 */
[----:B0-----:R-:W3:Y:S01]  /*15c40*/  LDL.LU R28, [R1+0x2e4] ;  /* 0x0002e400011c7983 */ /* 0x001ee20000300800 */
[----:B------:R0:W-:Y:S03]  /*15c50*/  STL [R1+0x19e4], R13 ;  /* 0x0019e40d01007387 */ /* 0x0001e60000100800 */
[----:B0-----:R-:W3:Y:S04]  /*15c60*/  LDL.LU R13, [R1+0x308] ;  /* 0x00030800010d7983 */ /* 0x001ee80000300800 */
[----:B--2---:R0:W-:Y:S04]  /*15c70*/  STS.U16 [R2+0x100], R0 ;  /* 0x0001000002007388 */ /* 0x0041e80000000400 */
[----:B0-----:R-:W2:Y:S01]  /*15c80*/  LDL.LU R0, [R1+0x1a9c] ;  /* 0x001a9c0001007983 */ /* 0x001ea20000300800 */
[----:B------:R0:W-:Y:S02]  /*15c90*/  STS.U16 [R2+0x900], R22 ;  /* 0x0009001602007388 */ /* 0x0001e40000000400 */
[----:B------:R1:W-:Y:S02]  /*15ca0*/  STS.U16 [R2+0x1100], R11 ;  /* 0x0011000b02007388 */ /* 0x0003e40000000400 */
[----:B------:R1:W-:Y:S01]  /*15cb0*/  STS.U16 [R2+0x1900], R12 ;  /* 0x0019000c02007388 */ /* 0x0003e20000000400 */
[----:B------:R1:W-:Y:S01]  /*15cc0*/  STS.U16 [R2+0x2100], R25 ;  /* 0x0021001902007388 */ /* 0x0003e20000000400 */
[----:B------:R1:W-:Y:S03]  /*15cd0*/  STS.U16 [R2+0x2900], R29 ;  /* 0x0029001d02007388 */ /* 0x0003e60000000400 */
[----:B0-----:R-:W3:Y:S01]  /*15ce0*/  LDL.LU R22, [R1+0x1a98] ;  /* 0x001a980001167983 */ /* 0x001ee20000300800 */
[----:B-1----:R-:W4:Y:S03]  /*15cf0*/  LDL.LU R11, [R1+0x1a94] ;  /* 0x001a9400010b7983 */ /* 0x002f260000300800 */
[----:B------:R-:W4:Y:S01]  /*15d00*/  LDL.LU R12, [R1+0x1a90] ;  /* 0x001a9000010c7983 */ /* 0x000f220000300800 */
[----:B------:R-:W4:Y:S03]  /*15d10*/  LDL.LU R25, [R1+0x1a8c] ;  /* 0x001a8c0001197983 */ /* 0x000f260000300800 */
[----:B------:R-:W4:Y:S04]  /*15d20*/  LDL.LU R29, [R1+0x1a88] ;  /* 0x001a8800011d7983 */ /* 0x000f280000300800 */
[----:B--2---:R0:W-:Y:S04]  /*15d30*/  STL [R1+0x1a80], R0 ;  /* 0x001a800001007387 */ /* 0x0041e80000100800 */
[----:B0-----:R-:W2:Y:S04]  /*15d40*/  LDL.LU R0, [R1+0x3d8] ;  /* 0x0003d80001007983 */ /* 0x001ea80000300800 */
[----:B---3--:R-:W-:Y:S01]  /*15d50*/  STS.U16 [R2+0x3100], R13 ;  /* 0x0031000d02007388 */ /* 0x008fe20000000400 */
[----:B------:R-:W-:Y:S02]  /*15d60*/  STS.U16 [R2+0x3900], R28 ;  /* 0x0039001c02007388 */ /* 0x000fe40000000400 */
[----:B----4-:R-:W-:Y:S01]  /*15d70*/  STS.U16 [R2+0x4100], R23 ;  /* 0x0041001702007388 */ /* 0x010fe20000000400 */
[----:B------:R-:W-:Y:S04]  /*15d80*/  STS.U16 [R2+0x4900], R27 ;  /* 0x0049001b02007388 */ /* 0x000fe80000000400 */
        /* <DEDUP_REMOVED lines=17> */
[----:B------:R0:W-:Y:S01]  /*15ea0*/  STS.U16 [R2+0xd900], R26 ;  /* 0x00d9001a02007388 */ /* 0x0001e20000000400 */
[----:B------:R-:W-:-:S05]  /*15eb0*/  LOP3.LUT R22, R22, 0x7f, RZ, 0xc0, !PT ;  /* 0x0000007f16167812 */ /* 0x000fca00078ec0ff */
[----:B0-----:R-:W-:Y:S01]  /*15ec0*/  IMAD.SHL.U32 R2, R22, 0x2, RZ ;  /* 0x0000000216027824 */ /* 0x001fe200078e00ff */
[----:B--2---:R0:W-:Y:S01]  /*15ed0*/  STL [R1+0x1a84], R0 ;  /* 0x001a840001007387 */ /* 0x0041e20000100800 */
[----:B------:R-:W2:Y:S02]  /*15ee0*/  LDL.LU R27, [R1+0x3b4] ;  /* 0x0003b400011b7983 */ /* 0x000ea40000300800 */
[----:B------:R-:W3:Y:S02]  /*15ef0*/  LDL.LU R16, [R1+0x390] ;  /* 0x0003900001107983 */ /* 0x000ee40000300800 */
[----:B------:R-:W4:Y:S01]  /*15f00*/  LDL.LU R9, [R1+0x36c] ;  /* 0x00036c0001097983 */ /* 0x000f220000300800 */
        /* <DEDUP_REMOVED lines=16> */
[C---:B0-----:R-:W-:Y:S01]  /*16010*/  LOP3.LUT R0, R2.reuse, 0x10, RZ, 0x3c, !PT ;  /* 0x0000001002007812 */ /* 0x041fe200078e3cff */
[----:B------:R-:W2:Y:S01]  /*16020*/  LDL.LU R7, [R1+0x50] ;  /* 0x0000500001077983 */ /* 0x000ea20000300800 */
[----:B------:R-:W2:Y:S02]  /*16030*/  LDL.LU R8, [R1+0x38] ;  /* 0x0000380001087983 */ /* 0x000ea40000300800 */
[----:B------:R-:W2:Y:S02]  /*16040*/  LDL.LU R18, [R1+0x20] ;  /* 0x0000200001127983 */ /* 0x000ea40000300800 */
[----:B------:R-:W2:Y:S01]  /*16050*/  LDL.LU R22, [R1+0x8] ;  /* 0x0000080001167983 */ /* 0x000ea20000300800 */
[----:B------:R-:W-:Y:S04]  /*16060*/  STS.U16 [R0+0xe100], R29 ;  /* 0x00e1001d00007388 */ /* 0x000fe80000000400 */
[----:B------:R0:W-:Y:S01]  /*16070*/  STL [R1+0x19e8], R29 ;  /* 0x0019e81d01007387 */ /* 0x0001e20000100800 */
[----:B------:R-:W-:Y:S02]  /*16080*/  STS.U16 [R0+0xe900], R25 ;  /* 0x00e9001900007388 */ /* 0x000fe40000000400 */
[----:B------:R-:W-:Y:S02]  /*16090*/  STS.U16 [R0+0xf100], R12 ;  /* 0x00f1000c00007388 */ /* 0x000fe40000000400 */
[----:B------:R-:W-:Y:S01]  /*160a0*/  STS.U16 [R0+0xf900], R11 ;  /* 0x00f9000b00007388 */ /* 0x000fe20000000400 */
[----:B0-----:R-:W2:Y:S01]  /*160b0*/  LDL.LU R29, [R1+0x27c] ;  /* 0x00027c00011d7983 */ /* 0x001ea20000300800 */
[----:B------:R0:W-:Y:S03]  /*160c0*/  STL [R1+0x19ec], R25 ;  /* 0x0019ec1901007387 */ /* 0x0001e60000100800 */
[----:B0-----:R-:W2:Y:S01]  /*160d0*/  LDL.LU R25, [R1+0x29c] ;  /* 0x00029c0001197983 */ /* 0x001ea20000300800 */
[----:B------:R0:W-:Y:S03]  /*160e0*/  STL [R1+0x19f0], R12 ;  /* 0x0019f00c01007387 */ /* 0x0001e60000100800 */
[----:B0-----:R-:W2:Y:S01]  /*160f0*/  LDL.LU R12, [R1+0x2bc] ;  /* 0x0002bc00010c7983 */ /* 0x001ea20000300800 */
[----:B------:R-:W2:Y:S02]  /*16100*/  LDL.LU R0, [R1+0x1a84] ;  /* 0x001a840001007983 */ /* 0x000ea40000300800 */
[----:B------:R0:W-:Y:S01]  /*16110*/  STL [R1+0x19f4], R11 ;  /* 0x0019f40b01007387 */ /* 0x0001e20000100800 */
[----:B------:R-:W-:Y:S01]  /*16120*/  LOP3.LUT R2, R2, 0x20, RZ, 0x3c, !PT ;  /* 0x0000002002027812 */ /* 0x000fe200078e3cff */
[----:B0-----:R-:W3:Y:S04]  /*16130*/  LDL.LU R11, [R1+0x2e0] ;  /* 0x0002e000010b7983 */ /* 0x001ee80000300800 */
[----:B--2---:R0:W-:Y:S04]  /*16140*/  STS.U16 [R2+0x200], R0 ;  /* 0x0002000002007388 */ /* 0x0041e80000000400 */
[----:B0-----:R-:W2:Y:S01]  /*16150*/  LDL.LU R0, [R1+0x1a80] ;  /* 0x001a800001007983 */ /* 0x001ea20000300800 */
[----:B------:R0:W-:Y:S02]  /*16160*/  STS.U16 [R2+0xa00], R27 ;  /* 0x000a001b02007388 */ /* 0x0001e40000000400 */
[----:B---3--:R1:W-:Y:S02]  /*16170*/  STS.U16 [R2+0x1200], R16 ;  /* 0x0012001002007388 */ /* 0x0083e40000000400 */
[----:B----4-:R3:W-:Y:S01]  /*16180*/  STS.U16 [R2+0x1a00], R9 ;  /* 0x001a000902007388 */ /* 0x0107e20000000400 */
[----:B------:R4:W-:Y:S01]  /*16190*/  STS.U16 [R2+0x2200], R10 ;  /* 0x0022000a02007388 */ /* 0x0009e20000000400 */
[----:B------:R0:W-:Y:S02]  /*161a0*/  STS.U16 [R2+0x2a00], R24 ;  /* 0x002a001802007388 */ /* 0x0001e40000000400 */
[----:B------:R0:W-:Y:S02]  /*161b0*/  STS.U16 [R2+0x3200], R26 ;  /* 0x0032001a02007388 */ /* 0x0001e40000000400 */
        /* <DEDUP_REMOVED lines=12> */
[----:B0-----:R-:W2:Y:S01]  /*16280*/  LDL.LU R27, [R1+0x1a7c] ;  /* 0x001a7c00011b7983 */ /* 0x001ea20000300800 */
[----:B------:R2:W-:Y:S02]  /*16290*/  STS.U16 [R2+0x9a00], R20 ;  /* 0x009a001402007388 */ /* 0x0005e40000000400 */
[----:B-1----:R-:W2:Y:S02]  /*162a0*/  LDL.LU R16, [R1+0x1a78] ;  /* 0x001a780001107983 */ /* 0x002ea40000300800 */
[----:B---3--:R-:W3:Y:S01]  /*162b0*/  LDL.LU R9, [R1+0x1a74] ;  /* 0x001a740001097983 */ /* 0x008ee20000300800 */
[----:B----4-:R-:W2:Y:S01]  /*162c0*/  LDL.LU R10, [R1+0x1a70] ;  /* 0x001a7000010a7983 */ /* 0x010ea20000300800 */
[----:B------:R-:W3:Y:S02]  /*162d0*/  LDL.LU R24, [R1+0x1a6c] ;  /* 0x001a6c0001187983 */ /* 0x000ee40000300800 */
[----:B------:R-:W3:Y:S02]  /*162e0*/  LDL.LU R26, [R1+0x1a68] ;  /* 0x001a6800011a7983 */ /* 0x000ee40000300800 */
[----:B--2---:R-:W-:-:S05]  /*162f0*/  IMAD.MOV.U32 R20, RZ, RZ, R0 ;  /* 0x000000ffff147224 */ /* 0x004fca00078e0000 */
[----:B------:R0:W-:Y:S04]  /*16300*/  STL [R1+0x1a60], R20 ;  /* 0x001a601401007387 */ /* 0x0001e80000100800 */
[----:B0-----:R-:W2:Y:S04]  /*16310*/  LDL.LU R20, [R1+0x3d4] ;  /* 0x0003d40001147983 */ /* 0x001ea80000300800 */
[----:B------:R-:W-:Y:S01]  /*16320*/  STS.U16 [R2+0xa200], R5 ;  /* 0x00a2000502007388 */ /* 0x000fe20000000400 */
[----:B------:R-:W-:Y:S02]  /*16330*/  STS.U16 [R2+0xaa00], R6 ;  /* 0x00aa000602007388 */ /* 0x000fe40000000400 */
[----:B------:R-:W-:Y:S02]  /*16340*/  STS.U16 [R2+0xb200], R17 ;  /* 0x00b2001102007388 */ /* 0x000fe40000000400 */
[----:B------:R-:W-:Y:S01]  /*16350*/  STS.U16 [R2+0xba00], R21 ;  /* 0x00ba001502007388 */ /* 0x000fe20000000400 */
[----:B------:R0:W-:Y:S01]  /*16360*/  STS.U16 [R2+0xc200], R7 ;  /* 0x00c2000702007388 */ /* 0x0001e20000000400 */
[----:B------:R1:W-:Y:S02]  /*16370*/  STS.U16 [R2+0xca00], R8 ;  /* 0x00ca000802007388 */ /* 0x0003e40000000400 */
[----:B------:R0:W-:Y:S02]  /*16380*/  STS.U16 [R2+0xd200], R18 ;  /* 0x00d2001202007388 */ /* 0x0001e40000000400 */
[----:B------:R0:W-:Y:S02]  /*16390*/  STS.U16 [R2+0xda00], R22 ;  /* 0x00da001602007388 */ /* 0x0001e40000000400 */
[----:B------:R-:W-:Y:S01]  /*163a0*/  IMAD.SHL.U32 R27, R27, 0x2, RZ ;  /* 0x000000021b1b7824 */ /* 0x000fe200078e00ff */
[----:B--2---:R2:W-:Y:S01]  /*163b0*/  STL [R1+0x1a64], R20 ;  /* 0x001a641401007387 */ /* 0x0045e20000100800 */
[----:B------:R-:W4:Y:S02]  /*163c0*/  LDL.LU R28, [R1+0x3b0] ;  /* 0x0003b000011c7983 */ /* 0x000f240000300800 */
[----:B0-----:R-:W4:Y:S02]  /*163d0*/  LDL.LU R7, [R1+0x38c] ;  /* 0x00038c0001077983 */ /* 0x001f240000300800 */
[----:B-1----:R-:W4:Y:S01]  /*163e0*/  LDL.LU R8, [R1+0x368] ;  /* 0x0003680001087983 */ /* 0x002f220000300800 */
[----:B------:R-:W4:Y:S01]  /*163f0*/  LDL.LU R18, [R1+0x344] ;  /* 0x0003440001127983 */ /* 0x000f220000300800 */
[----:B------:R-:W4:Y:S02]  /*16400*/  LDL.LU R22, [R1+0x320] ;  /* 0x0003200001167983 */ /* 0x000f240000300800 */
[----:B------:R-:W4:Y:S02]  /*16410*/  LDL.LU R0, [R1+0x300] ;  /* 0x0003000001007983 */ /* 0x000f240000300800 */
[----:B------:R-:W4:Y:S01]  /*16420*/  LDL.LU R12, [R1+0x258] ;  /* 0x00025800010c7983 */ /* 0x000f220000300800 */
        /* <DEDUP_REMOVED lines=10> */
[----:B------:R-:W4:Y:S01]  /*164d0*/  LDL.LU R5, [R1+0x7c] ;  /* 0x00007c0001057983 */ /* 0x000f220000300800 */
[----:B--2---:R-:W-:Y:S01]  /*164e0*/  LOP3.LUT R20, R27, 0x20, RZ, 0x3c, !PT ;  /* 0x000000201b147812 */ /* 0x004fe200078e3cff */
[----:B------:R-:W2:Y:S01]  /*164f0*/  LDL.LU R6, [R1+0x64] ;  /* 0x0000640001067983 */ /* 0x000ea20000300800 */
[----:B------:R-:W2:Y:S02]  /*16500*/  LDL.LU R17, [R1+0x4c] ;  /* 0x00004c0001117983 */ /* 0x000ea40000300800 */
[----:B------:R-:W2:Y:S02]  /*16510*/  LDL.LU R21, [R1+0x34] ;  /* 0x0000340001157983 */ /* 0x000ea40000300800 */
[----:B------:R-:W2:Y:S01]  /*16520*/  LDL.LU R27, [R1+0x1c] ;  /* 0x00001c00011b7983 */ /* 0x000ea20000300800 */
[----:B---3--:R-:W-:Y:S04]  /*16530*/  STS.U16 [R20+0xe200], R26 ;  /* 0x00e2001a14007388 */ /* 0x008fe80000000400 */
[----:B------:R0:W-:Y:S01]  /*16540*/  STL [R1+0x1a0c], R26 ;  /* 0x001a0c1a01007387 */ /* 0x0001e20000100800 */
[----:B------:R-:W-:Y:S02]  /*16550*/  STS.U16 [R20+0xea00], R24 ;  /* 0x00ea001814007388 */ /* 0x000fe40000000400 */
[----:B------:R-:W-:Y:S02]  /*16560*/  STS.U16 [R20+0xf200], R10 ;  /* 0x00f2000a14007388 */ /* 0x000fe40000000400 */
[----:B------:R-:W-:Y:S01]  /*16570*/  STS.U16 [R20+0xfa00], R9 ;  /* 0x00fa000914007388 */ /* 0x000fe20000000400 */
[----:B0-----:R-:W4:Y:S01]  /*16580*/  LDL.LU R26, [R1+0x278] ;  /* 0x00027800011a7983 */ /* 0x001f220000300800 */
[----:B------:R0:W-:Y:S03]  /*16590*/  STL [R1+0x1a10], R24 ;  /* 0x001a101801007387 */ /* 0x0001e60000100800 */
[----:B0-----:R-:W2:Y:S01]  /*165a0*/  LDL.LU R24, [R1+0x298] ;  /* 0x0002980001187983 */ /* 0x001ea20000300800 */
[----:B------:R0:W-:Y:S03]  /*165b0*/  STL [R1+0x1a14], R10 ;  /* 0x001a140a01007387 */ /* 0x0001e60000100800 */
[----:B0-----:R-:W2:Y:S01]  /*165c0*/  LDL.LU R10, [R1+0x2b8] ;  /* 0x0002b800010a7983 */ /* 0x001ea20000300800 */
[----:B------:R-:W2:Y:S02]  /*165d0*/  LDL.LU R20, [R1+0x1a64] ;  /* 0x001a640001147983 */ /* 0x000ea40000300800 */
[----:B------:R0:W-:Y:S01]  /*165e0*/  STL [R1+0x1a18], R9 ;  /* 0x001a180901007387 */ /* 0x0001e20000100800 */
[C---:B------:R-:W-:Y:S01]  /*165f0*/  LOP3.LUT R11, R16.reuse, 0x30, RZ, 0x3c, !PT ;  /* 0x00000030100b7812 */ /* 0x040fe200078e3cff */
[----:B0-----:R-:W4:Y:S04]  /*16600*/  LDL.LU R9, [R1+0x2dc] ;  /* 0x0002dc0001097983 */ /* 0x001f280000300800 */
[----:B--2---:R0:W-:Y:S01]  /*16610*/  STS.U16 [R11+0x300], R20 ;  /* 0x000300140b007388 */ /* 0x0041e20000000400 */
[----:B----4-:R1:W-:Y:S03]  /*16620*/  STS.U16 [R11+0xb00], R28 ;  /* 0x000b001c0b007388 */ /* 0x0103e60000000400 */
[----:B------:R2:W-:Y:S01]  /*16630*/  STS.U16 [R11+0x1300], R7 ;  /* 0x001300070b007388 */ /* 0x0005e20000000400 */
[----:B------:R4:W-:Y:S03]  /*16640*/  STS.U16 [R11+0x1b00], R8 ;  /* 0x001b00080b007388 */ /* 0x0009e60000000400 */
[----:B------:R4:W-:Y:S01]  /*16650*/  STS.U16 [R11+0x2300], R18 ;  /* 0x002300120b007388 */ /* 0x0009e20000000400 */
[----:B------:R4:W-:Y:S03]  /*16660*/  STS.U16 [R11+0x2b00], R22 ;  /* 0x002b00160b007388 */ /* 0x0009e60000000400 */
[----:B0-----:R-:W3:Y:S04]  /*16670*/  LDL.LU R20, [R1+0x1a60] ;  /* 0x001a600001147983 */ /* 0x001ee80000300800 */
[----:B-1----:R-:W3:Y:S01]  /*16680*/  LDL.LU R28, [R1+0x1a5c] ;  /* 0x001a5c00011c7983 */ /* 0x002ee20000300800 */
[----:B--2---:R-:W2:Y:S02]  /*16690*/  LDL.LU R7, [R1+0x1a58] ;  /* 0x001a580001077983 */ /* 0x004ea40000300800 */
[----:B----4-:R-:W4:Y:S01]  /*166a0*/  LDL.LU R8, [R1+0x1a54] ;  /* 0x001a540001087983 */ /* 0x010f220000300800 */
[----:B------:R-:W2:Y:S01]  /*166b0*/  LDL.LU R18, [R1+0x1a50] ;  /* 0x001a500001127983 */ /* 0x000ea20000300800 */
[----:B------:R-:W2:Y:S03]  /*166c0*/  LDL.LU R22, [R1+0x1a4c] ;  /* 0x001a4c0001167983 */ /* 0x000ea60000300800 */
[----:B------:R0:W-:Y:S04]  /*166d0*/  STS.U16 [R11+0x3300], R0 ;  /* 0x003300000b007388 */ /* 0x0001e80000000400 */
[----:B0-----:R-:W2:Y:S01]  /*166e0*/  LDL.LU R0, [R1+0x1a48] ;  /* 0x001a480001007983 */ /* 0x001ea20000300800 */
        /* <DEDUP_REMOVED lines=15> */
[----:B------:R0:W-:Y:S01]  /*167e0*/  STS.U16 [R11+0xb300], R5 ;  /* 0x00b300050b007388 */ /* 0x0001e20000000400 */
[----:B------:R1:W-:Y:S02]  /*167f0*/  STS.U16 [R11+0xbb00], R6 ;  /* 0x00bb00060b007388 */ /* 0x0003e40000000400 */
[----:B------:R1:W-:Y:S02]  /*16800*/  STS.U16 [R11+0xc300], R17 ;  /* 0x00c300110b007388 */ /* 0x0003e40000000400 */
[----:B------:R1:W-:Y:S01]  /*16810*/  STS.U16 [R11+0xcb00], R21 ;  /* 0x00cb00150b007388 */ /* 0x0003e20000000400 */
[----:B------:R1:W-:Y:S04]  /*16820*/  STS.U16 [R11+0xd300], R27 ;  /* 0x00d3001b0b007388 */ /* 0x0003e80000000400 */
[----:B0-----:R-:W3:Y:S01]  /*16830*/  LDL.LU R5, [R1+0x3d0] ;  /* 0x0003d00001057983 */ /* 0x001ee20000300800 */
[----:B-1----:R-:W3:Y:S03]  /*16840*/  LDL.LU R6, [R1+0x3ac] ;  /* 0x0003ac0001067983 */ /* 0x002ee60000300800 */
[----:B------:R-:W3:Y:S01]  /*16850*/  LDL.LU R17, [R1+0x388] ;  /* 0x0003880001117983 */ /* 0x000ee20000300800 */
[----:B------:R-:W3:Y:S03]  /*16860*/  LDL.LU R21, [R1+0x364] ;  /* 0x0003640001157983 */ /* 0x000ee60000300800 */
[----:B------:R-:W3:Y:S01]  /*16870*/  LDL.LU R27, [R1+0x340] ;  /* 0x00034000011b7983 */ /* 0x000ee20000300800 */
[----:B------:R-:W-:-:S03]  /*16880*/  LOP3.LUT R2, R16, 0x40, RZ, 0x3c, !PT ;  /* 0x0000004010027812 */ /* 0x000fc600078e3cff */
[----:B--2---:R0:W-:Y:S04]  /*16890*/  STS.U16 [R11+0xdb00], R0 ;  /* 0x00db00000b007388 */ /* 0x0041e80000000400 */
[----:B0-----:R-:W2:Y:S01]  /*168a0*/  LDL.LU R0, [R1+0x31c] ;  /* 0x00031c0001007983 */ /* 0x001ea20000300800 */
[----:B------:R-:W2:Y:S02]  /*168b0*/  LDL.LU R9, [R1+0x274] ;  /* 0x0002740001097983 */ /* 0x000ea40000300800 */
[----:B------:R-:W2:Y:S02]  /*168c0*/  LDL.LU R15, [R1+0x254] ;  /* 0x00025400010f7983 */ /* 0x000ea40000300800 */
[----:B------:R-:W2:Y:S01]  /*168d0*/  LDL.LU R3, [R1+0x238] ;  /* 0x0002380001037983 */ /* 0x000ea20000300800 */
[----:B------:R-:W2:Y:S04]  /*168e0*/  LDL.LU R4, [R1+0x218] ;  /* 0x0002180001047983 */ /* 0x000ea80000300800 */
[----:B------:R-:W-:Y:S01]  /*168f0*/  STS.U16 [R11+0xe300], R22 ;  /* 0x00e300160b007388 */ /* 0x000fe20000000400 */
[----:B------:R0:W-:Y:S02]  /*16900*/  STL [R1+0x1a1c], R22 ;  /* 0x001a1c1601007387 */ /* 0x0001e40000100800 */
[----:B------:R-:W-:Y:S02]  /*16910*/  STS.U16 [R11+0xeb00], R18 ;  /* 0x00eb00120b007388 */ /* 0x000fe40000000400 */
[----:B----4-:R-:W-:Y:S01]  /*16920*/  STS.U16 [R11+0xf300], R8 ;  /* 0x00f300080b007388 */ /* 0x010fe20000000400 */
[----:B0-----:R-:W4:Y:S01]  /*16930*/  LDL.LU R22, [R1+0x294] ;  /* 0x0002940001167983 */ /* 0x001f220000300800 */
[----:B------:R0:W-:Y:S03]  /*16940*/  STL [R1+0x1a20], R18 ;  /* 0x001a201201007387 */ /* 0x0001e60000100800 */
[----:B------:R-:W-:Y:S04]  /*16950*/  STS.U16 [R11+0xfb00], R7 ;  /* 0x00fb00070b007388 */ /* 0x000fe80000000400 */
[----:B0-----:R-:W4:Y:S01]  /*16960*/  LDL.LU R18, [R1+0x2b4] ;  /* 0x0002b40001127983 */ /* 0x001f220000300800 */
[----:B------:R-:W4:Y:S02]  /*16970*/  LDL.LU R16, [R1+0x200] ;  /* 0x0002000001107983 */ /* 0x000f240000300800 */
[----:B------:R0:W-:Y:S02]  /*16980*/  STL [R1+0x1a24], R8 ;  /* 0x001a240801007387 */ /* 0x0001e40000100800 */
[----:B0-----:R-:W4:Y:S01]  /*16990*/  LDL.LU R8, [R1+0x2d8] ;  /* 0x0002d80001087983 */ /* 0x001f220000300800 */
        /* <DEDUP_REMOVED lines=9> */
[----:B---3--:R-:W-:-:S02]  /*16a30*/  IMAD.MOV.U32 R19, RZ, RZ, R20 ;  /* 0x000000ffff137224 */ /* 0x008fc400078e0014 */
[----:B------:R-:W3:Y:S01]  /*16a40*/  LDL.LU R14, [R1+0x48] ;  /* 0x00004800010e7983 */ /* 0x000ee20000300800 */
[----:B------:R-:W3:Y:S01]  /*16a50*/  LDL.LU R20, [R1+0x30] ;  /* 0x0000300001147983 */ /* 0x000ee20000300800 */
[----:B------:R0:W-:Y:S03]  /*16a60*/  STL [R1+0x1a28], R7 ;  /* 0x001a280701007387 */ /* 0x0001e60000100800 */
[----:B0-----:R-:W3:Y:S04]  /*16a70*/  LDL.LU R7, [R1+0x2f8] ;  /* 0x0002f80001077983 */ /* 0x001ee80000300800 */
[----:B------:R0:W-:Y:S01]  /*16a80*/  STS.U16 [R2+0x400], R5 ;  /* 0x0004000502007388 */ /* 0x0001e20000000400 */
[----:B------:R1:W-:Y:S02]  /*16a90*/  STS.U16 [R2+0xc00], R6 ;  /* 0x000c000602007388 */ /* 0x0003e40000000400 */
[----:B------:R1:W-:Y:S02]  /*16aa0*/  STS.U16 [R2+0x1400], R17 ;  /* 0x0014001102007388 */ /* 0x0003e40000000400 */
[----:B------:R1:W-:Y:S01]  /*16ab0*/  STS.U16 [R2+0x1c00], R21 ;  /* 0x001c001502007388 */ /* 0x0003e20000000400 */
[----:B------:R1:W-:Y:S04]  /*16ac0*/  STS.U16 [R2+0x2400], R27 ;  /* 0x0024001b02007388 */ /* 0x0003e80000000400 */
[----:B0-----:R-:W4:Y:S01]  /*16ad0*/  LDL.LU R5, [R1+0x1a44] ;  /* 0x001a440001057983 */ /* 0x001f220000300800 */
[----:B-1----:R-:W4:Y:S03]  /*16ae0*/  LDL.LU R6, [R1+0x1a40] ;  /* 0x001a400001067983 */ /* 0x002f260000300800 */
[----:B------:R-:W4:Y:S01]  /*16af0*/  LDL.LU R17, [R1+0x1a3c] ;  /* 0x001a3c0001117983 */ /* 0x000f220000300800 */
[----:B------:R-:W4:Y:S03]  /*16b00*/  LDL.LU R21, [R1+0x1a38] ;  /* 0x001a380001157983 */ /* 0x000f260000300800 */
[----:B------:R-:W4:Y:S04]  /*16b10*/  LDL.LU R27, [R1+0x1a34] ;  /* 0x001a3400011b7983 */ /* 0x000f280000300800 */
[----:B--2---:R0:W-:Y:S04]  /*16b20*/  STS.U16 [R2+0x2c00], R0 ;  /* 0x002c000002007388 */ /* 0x0041e80000000400 */
[----:B0-----:R-:W2:Y:S04]  /*16b30*/  LDL.LU R0, [R1+0x1a30] ;  /* 0x001a300001007983 */ /* 0x001ea80000300800 */
[----:B---3--:R-:W-:Y:S01]  /*16b40*/  STS.U16 [R2+0x3400], R7 ;  /* 0x0034000702007388 */ /* 0x008fe20000000400 */
[----:B----4-:R-:W-:Y:S03]  /*16b50*/  STS.U16 [R2+0x3c00], R8 ;  /* 0x003c000802007388 */ /* 0x010fe60000000400 */
[----:B------:R-:W-:Y:S01]  /*16b60*/  STS.U16 [R2+0x4400], R18 ;  /* 0x0044001202007388 */ /* 0x000fe20000000400 */
[----:B------:R-:W-:Y:S03]  /*16b70*/  STS.U16 [R2+0x4c00], R22 ;  /* 0x004c001602007388 */ /* 0x000fe60000000400 */
[----:B------:R-:W-:Y:S01]  /*16b80*/  STS.U16 [R2+0x5400], R9 ;  /* 0x0054000902007388 */ /* 0x000fe20000000400 */
[----:B------:R0:W-:Y:S02]  /*16b90*/  STS.U16 [R2+0x5c00], R15 ;  /* 0x005c000f02007388 */ /* 0x0001e40000000400 */
[----:B------:R1:W-:Y:S02]  /*16ba0*/  STS.U16 [R2+0x6400], R3 ;  /* 0x0064000302007388 */ /* 0x0003e40000000400 */
[----:B------:R3:W-:Y:S01]  /*16bb0*/  STS.U16 [R2+0x6c00], R4 ;  /* 0x006c000402007388 */ /* 0x0007e20000000400 */
[----:B------:R4:W-:Y:S01]  /*16bc0*/  STS.U16 [R2+0x7400], R16 ;  /* 0x0074001002007388 */ /* 0x0009e20000000400 */
[----:B------:R-:W-:Y:S02]  /*16bd0*/  STS.U16 [R2+0x7c00], R10 ;  /* 0x007c000a02007388 */ /* 0x000fe40000000400 */
[----:B------:R-:W-:Y:S02]  /*16be0*/  STS.U16 [R2+0x8400], R24 ;  /* 0x0084001802007388 */ /* 0x000fe40000000400 */
[----:B------:R-:W-:Y:S01]  /*16bf0*/  STS.U16 [R2+0x8c00], R26 ;  /* 0x008c001a02007388 */ /* 0x000fe20000000400 */
[----:B------:R-:W-:Y:S01]  /*16c00*/  STS.U16 [R2+0x9400], R11 ;  /* 0x0094000b02007388 */ /* 0x000fe20000000400 */
[----:B------:R-:W-:Y:S03]  /*16c10*/  STS.U16 [R2+0x9c00], R12 ;  /* 0x009c000c02007388 */ /* 0x000fe60000000400 */
[----:B0-----:R-:W2:Y:S01]  /*16c20*/  LDL.LU R15, [R1+0x3cc] ;  /* 0x0003cc00010f7983 */ /* 0x001ea20000300800 */
[----:B------:R-:W-:Y:S02]  /*16c30*/  STS.U16 [R2+0xa400], R25 ;  /* 0x00a4001902007388 */ /* 0x000fe40000000400 */
[----:B-1----:R-:W2:Y:S02]  /*16c40*/  LDL.LU R3, [R1+0x3a8] ;  /* 0x0003a80001037983 */ /* 0x002ea40000300800 */
[----:B------:R-:W-:Y:S01]  /*16c50*/  STS.U16 [R2+0xac00], R29 ;  /* 0x00ac001d02007388 */ /* 0x000fe20000000400 */
[----:B---3--:R-:W3:Y:S04]  /*16c60*/  LDL.LU R4, [R1+0x384] ;  /* 0x0003840001047983 */ /* 0x008ee80000300800 */
[----:B------:R-:W-:Y:S01]  /*16c70*/  STS.U16 [R2+0xb400], R13 ;  /* 0x00b4000d02007388 */ /* 0x000fe20000000400 */
[----:B----4-:R-:W4:Y:S02]  /*16c80*/  LDL.LU R16, [R1+0x360] ;  /* 0x0003600001107983 */ /* 0x010f240000300800 */
[----:B------:R-:W-:Y:S02]  /*16c90*/  STS.U16 [R2+0xbc00], R23 ;  /* 0x00bc001702007388 */ /* 0x000fe40000000400 */
[----:B------:R-:W-:Y:S01]  /*16ca0*/  STS.U16 [R2+0xc400], R14 ;  /* 0x00c4000e02007388 */ /* 0x000fe20000000400 */
[----:B------:R0:W-:Y:S04]  /*16cb0*/  STS.U16 [R2+0xcc00], R20 ;  /* 0x00cc001402007388 */ /* 0x0001e80000000400 */
[----:B0-----:R-:W4:Y:S04]  /*16cc0*/  LDL.LU R20, [R1+0x338] ;  /* 0x0003380001147983 */ /* 0x001f280000300800 */
[----:B--2---:R0:W-:Y:S04]  /*16cd0*/  STS.U16 [R2+0xd400], R0 ;  /* 0x00d4000002007388 */ /* 0x0041e80000000400 */
[----:B0-----:R-:W2:Y:S01]  /*16ce0*/  LDL.LU R0, [R1+0x318] ;  /* 0x0003180001007983 */ /* 0x001ea20000300800 */
[----:B------:R-:W2:Y:S02]  /*16cf0*/  LDL.LU R12, [R1+0x2f4] ;  /* 0x0002f400010c7983 */ /* 0x000ea40000300800 */
[----:B------:R-:W2:Y:S02]  /*16d00*/  LDL.LU R25, [R1+0x2d4] ;  /* 0x0002d40001197983 */ /* 0x000ea40000300800 */
[----:B------:R-:W2:Y:S01]  /*16d10*/  LDL.LU R29, [R1+0x2b0] ;  /* 0x0002b000011d7983 */ /* 0x000ea20000300800 */
[----:B------:R-:W2:Y:S01]  /*16d20*/  LDL.LU R13, [R1+0x28c] ;  /* 0x00028c00010d7983 */ /* 0x000ea20000300800 */
[----:B------:R-:W2:Y:S02]  /*16d30*/  LDL.LU R23, [R1+0x270] ;  /* 0x0002700001177983 */ /* 0x000ea40000300800 */
[----:B------:R-:W2:Y:S02]  /*16d40*/  LDL.LU R14, [R1+0x234] ;  /* 0x00023400010e7983 */ /* 0x000ea40000300800 */
[----:B------:R-:W2:Y:S01]  /*16d50*/  LDL.LU R7, [R1+0x214] ;  /* 0x0002140001077983 */ /* 0x000ea20000300800 */
[----:B------:R-:W-:Y:S01]  /*16d60*/  STS.U16 [R2+0xdc00], R27 ;  /* 0x00dc001b02007388 */ /* 0x000fe20000000400 */
[----:B------:R-:W-:-:S03]  /*16d70*/  LOP3.LUT R11, R28, 0x50, RZ, 0x3c, !PT ;  /* 0x000000501c0b7812 */ /* 0x000fc600078e3cff */
[----:B------:R-:W2:Y:S01]  /*16d80*/  LDL.LU R8, [R1+0x1fc] ;  /* 0x0001fc0001087983 */ /* 0x000ea20000300800 */
[----:B------:R-:W-:Y:S02]  /*16d90*/  STS.U16 [R2+0xe400], R21 ;  /* 0x00e4001502007388 */ /* 0x000fe40000000400 */
[----:B------:R-:W2:Y:S02]  /*16da0*/  LDL.LU R18, [R1+0x1e4] ;  /* 0x0001e40001127983 */ /* 0x000ea40000300800 */
[----:B------:R-:W-:Y:S01]  /*16db0*/  STS.U16 [R2+0xec00], R17 ;  /* 0x00ec001102007388 */ /* 0x000fe20000000400 */
[----:B------:R-:W2:Y:S04]  /*16dc0*/  LDL.LU R22, [R1+0x1cc] ;  /* 0x0001cc0001167983 */ /* 0x000ea80000300800 */
[----:B------:R-:W-:Y:S01]  /*16dd0*/  STS.U16 [R2+0xf400], R6 ;  /* 0x00f4000602007388 */ /* 0x000fe20000000400 */
[----:B------:R-:W2:Y:S02]  /*16de0*/  LDL.LU R9, [R1+0x154] ;  /* 0x0001540001097983 */ /* 0x000ea40000300800 */
[----:B------:R-:W-:Y:S02]  /*16df0*/  STS.U16 [R2+0xfc00], R5 ;  /* 0x00fc000502007388 */ /* 0x000fe40000000400 */
[----:B------:R-:W2:Y:S01]  /*16e00*/  LDL.LU R10, [R1+0x114] ;  /* 0x00011400010a7983 */ /* 0x000ea20000300800 */
[----:B------:R-:W2:Y:S01]  /*16e10*/  LDL.LU R24, [R1+0xdc] ;  /* 0x0000dc0001187983 */ /* 0x000ea20000300800 */
[----:B------:R-:W2:Y:S03]  /*16e20*/  LDL.LU R26, [R1+0xc4] ;  /* 0x0000c400011a7983 */ /* 0x000ea60000300800 */
[----:B------:R-:W-:Y:S01]  /*16e30*/  STS.U16 [R11+0x500], R15 ;  /* 0x0005000f0b007388 */ /* 0x000fe20000000400 */
[----:B------:R0:W-:Y:S03]  /*16e40*/  STS.U16 [R11+0xd00], R3 ;  /* 0x000d00030b007388 */ /* 0x0001e60000000400 */
[----:B---3--:R1:W-:Y:S01]  /*16e50*/  STS.U16 [R11+0x1500], R4 ;  /* 0x001500040b007388 */ /* 0x0083e20000000400 */
[----:B----4-:R3:W-:Y:S03]  /*16e60*/  STS.U16 [R11+0x1d00], R16 ;  /* 0x001d00100b007388 */ /* 0x0107e60000000400 */
[----:B0-----:R-:W2:Y:S01]  /*16e70*/  LDL.LU R3, [R1+0xac] ;  /* 0x0000ac0001037983 */ /* 0x001ea20000300800 */
[----:B-1----:R-:W2:Y:S02]  /*16e80*/  LDL.LU R4, [R1+0x74] ;  /* 0x0000740001047983 */ /* 0x002ea40000300800 */
[----:B------:R-:W-:Y:S01]  /*16e90*/  IMAD.MOV.U32 R15, RZ, RZ, R19 ;  /* 0x000000ffff0f7224 */ /* 0x000fe200078e0013 */
[----:B---3--:R-:W3:Y:S01]  /*16ea0*/  LDL.LU R16, [R1+0x5c] ;  /* 0x00005c0001107983 */ /* 0x008ee20000300800 */
[----:B------:R-:W3:Y:S02]  /*16eb0*/  LDL.LU R19, [R1+0x44] ;  /* 0x0000440001137983 */ /* 0x000ee40000300800 */
[----:B------:R-:W3:Y:S01]  /*16ec0*/  LDL.LU R2, [R1+0x2c] ;  /* 0x00002c0001027983 */ /* 0x000ee20000300800 */
[----:B------:R0:W-:Y:S04]  /*16ed0*/  STS.U16 [R11+0x2500], R20 ;  /* 0x002500140b007388 */ /* 0x0001e80000000400 */
[----:B0-----:R-:W3:Y:S04]  /*16ee0*/  LDL.LU R20, [R1+0x14] ;  /* 0x0000140001147983 */ /* 0x001ee80000300800 */
[----:B--2---:R0:W-:Y:S04]  /*16ef0*/  STS.U16 [R11+0x2d00], R0 ;  /* 0x002d00000b007388 */ /* 0x0041e80000000400 */
[----:B0-----:R-:W2:Y:S01]  /*16f00*/  LDL.LU R0, [R1+0x1a2c] ;  /* 0x001a2c0001007983 */ /* 0x001ea20000300800 */
[----:B------:R0:W-:Y:S02]  /*16f10*/  STS.U16 [R11+0x3500], R12 ;  /* 0x0035000c0b007388 */ /* 0x0001e40000000400 */
[----:B------:R1:W-:Y:S02]  /*16f20*/  STS.U16 [R11+0x3d00], R25 ;  /* 0x003d00190b007388 */ /* 0x0003e40000000400 */
[----:B------:R1:W-:Y:S01]  /*16f30*/  STS.U16 [R11+0x4500], R29 ;  /* 0x0045001d0b007388 */ /* 0x0003e20000000400 */
[----:B------:R1:W-:Y:S01]  /*16f40*/  STS.U16 [R11+0x4d00], R13 ;  /* 0x004d000d0b007388 */ /* 0x0003e20000000400 */
[----:B------:R-:W-:Y:S03]  /*16f50*/  STS.U16 [R11+0x5500], R23 ;  /* 0x005500170b007388 */ /* 0x000fe60000000400 */
[----:B0-----:R-:W3:Y:S01]  /*16f60*/  LDL.LU R12, [R1+0x3c8] ;  /* 0x0003c800010c7983 */ /* 0x001ee20000300800 */
[----:B-1----:R-:W3:Y:S03]  /*16f70*/  LDL.LU R25, [R1+0x3a4] ;  /* 0x0003a40001197983 */ /* 0x002ee60000300800 */
[----:B------:R-:W3:Y:S01]  /*16f80*/  LDL.LU R29, [R1+0x378] ;  /* 0x00037800011d7983 */ /* 0x000ee20000300800 */
[----:B------:R-:W3:Y:S03]  /*16f90*/  LDL.LU R13, [R1+0x358] ;  /* 0x00035800010d7983 */ /* 0x000ee60000300800 */
[----:B--2---:R0:W-:Y:S01]  /*16fa0*/  STS.U16 [R11+0x5d00], R0 ;  /* 0x005d00000b007388 */ /* 0x0041e20000000400 */
[----:B------:R1:W-:Y:S02]  /*16fb0*/  STS.U16 [R11+0x6500], R14 ;  /* 0x0065000e0b007388 */ /* 0x0003e40000000400 */
[----:B------:R2:W-:Y:S02]  /*16fc0*/  STS.U16 [R11+0x6d00], R7 ;  /* 0x006d00070b007388 */ /* 0x0005e40000000400 */
[----:B------:R2:W-:Y:S01]  /*16fd0*/  STS.U16 [R11+0x7500], R8 ;  /* 0x007500080b007388 */ /* 0x0005e20000000400 */
[----:B------:R3:W-:Y:S01]  /*16fe0*/  STS.U16 [R11+0x7d00], R18 ;  /* 0x007d00120b007388 */ /* 0x0007e20000000400 */
[----:B------:R3:W-:Y:S03]  /*16ff0*/  STS.U16 [R11+0x8500], R22 ;  /* 0x008500160b007388 */ /* 0x0007e60000000400 */
[----:B0-----:R-:W4:Y:S01]  /*17000*/  LDL.LU R0, [R1+0x334] ;  /* 0x0003340001007983 */ /* 0x001f220000300800 */
[----:B------:R-:W4:Y:S02]  /*17010*/  LDL.LU R23, [R1+0x2fc] ;  /* 0x0002fc0001177983 */ /* 0x000f240000300800 */
[----:B-1----:R-:W4:Y:S02]  /*17020*/  LDL.LU R14, [R1+0x2c8] ;  /* 0x0002c800010e7983 */ /* 0x002f240000300800 */
[----:B--2---:R-:W2:Y:S01]  /*17030*/  LDL.LU R7, [R1+0x1a28] ;  /* 0x001a280001077983 */ /* 0x004ea20000300800 */
[----:B------:R-:W2:Y:S01]  /*17040*/  LDL.LU R8, [R1+0x1a24] ;  /* 0x001a240001087983 */ /* 0x000ea20000300800 */
[----:B---3--:R-:W3:Y:S02]  /*17050*/  LDL.LU R18, [R1+0x1a20] ;  /* 0x001a200001127983 */ /* 0x008ee40000300800 */
[----:B------:R-:W2:Y:S01]  /*17060*/  LDL.LU R22, [R1+0x1a1c] ;  /* 0x001a1c0001167983 */ /* 0x000ea20000300800 */
[----:B------:R0:W-:Y:S01]  /*17070*/  STS.U16 [R11+0x8d00], R9 ;  /* 0x008d00090b007388 */ /* 0x0001e20000000400 */
[----:B------:R1:W-:Y:S02]  /*17080*/  STS.U16 [R11+0x9500], R10 ;  /* 0x0095000a0b007388 */ /* 0x0003e40000000400 */
[----:B------:R1:W-:Y:S02]  /*17090*/  STS.U16 [R11+0x9d00], R24 ;  /* 0x009d00180b007388 */ /* 0x0003e40000000400 */
[----:B------:R1:W-:Y:S01]  /*170a0*/  STS.U16 [R11+0xa500], R26 ;  /* 0x00a5001a0b007388 */ /* 0x0003e20000000400 */
[----:B------:R1:W-:Y:S01]  /*170b0*/  STS.U16 [R11+0xad00], R3 ;  /* 0x00ad00030b007388 */ /* 0x0003e20000000400 */
[----:B------:R1:W-:Y:S03]  /*170c0*/  STS.U16 [R11+0xb500], R4 ;  /* 0x00b500040b007388 */ /* 0x0003e60000000400 */
[----:B0-----:R-:W2:Y:S01]  /*170d0*/  LDL.LU R9, [R1+0x1a18] ;  /* 0x001a180001097983 */ /* 0x001ea20000300800 */
[----:B-1----:R-:W2:Y:S03]  /*170e0*/  LDL.LU R10, [R1+0x1a14] ;  /* 0x001a1400010a7983 */ /* 0x002ea60000300800 */
[----:B------:R-:W2:Y:S01]  /*170f0*/  LDL.LU R24, [R1+0x1a10] ;  /* 0x001a100001187983 */ /* 0x000ea20000300800 */
[----:B------:R-:W2:Y:S03]  /*17100*/  LDL.LU R26, [R1+0x1a0c] ;  /* 0x001a0c00011a7983 */ /* 0x000ea60000300800 */
[----:B------:R-:W2:Y:S01]  /*17110*/  LDL.LU R3, [R1+0x1a08] ;  /* 0x001a080001037983 */ /* 0x000ea20000300800 */
[----:B------:R-:W2:Y:S03]  /*17120*/  LDL.LU R4, [R1+0x1a04] ;  /* 0x001a040001047983 */ /* 0x000ea60000300800 */
[----:B------:R0:W-:Y:S01]  /*17130*/  STS.U16 [R11+0xbd00], R16 ;  /* 0x00bd00100b007388 */ /* 0x0001e20000000400 */
[----:B------:R1:W-:Y:S02]  /*17140*/  STS.U16 [R11+0xc500], R19 ;  /* 0x00c500130b007388 */ /* 0x0003e40000000400 */
[----:B------:R1:W-:Y:S02]  /*17150*/  STS.U16 [R11+0xcd00], R2 ;  /* 0x00cd00020b007388 */ /* 0x0003e40000000400 */
[----:B------:R1:W-:Y:S01]  /*17160*/  STS.U16 [R11+0xd500], R20 ;  /* 0x00d500140b007388 */ /* 0x0003e20000000400 */
[----:B0-----:R-:W2:Y:S01]  /*17170*/  LDL.LU R16, [R1+0x1a00] ;  /* 0x001a000001107983 */ /* 0x001ea20000300800 */
[----:B-1----:R-:W2:Y:S02]  /*17180*/  LDL.LU R19, [R1+0x19fc] ;  /* 0x0019fc0001137983 */ /* 0x002ea40000300800 */
[----:B------:R-:W2:Y:S02]  /*17190*/  LDL R2, [R1+0xd48] ;  /* 0x000d480001027983 */ /* 0x000ea40000100800 */
[----:B------:R-:W2:Y:S01]  /*171a0*/  LDL.LU R20, [R1+0x19f8] ;  /* 0x0019f80001147983 */ /* 0x000ea20000300800 */
[----:B------:R-:W-:Y:S01]  /*171b0*/  LOP3.LUT R28, R28, 0x60, RZ, 0x3c, !PT ;  /* 0x000000601c1c7812 */ /* 0x000fe200078e3cff */
[----:B--2---:R-:W-:Y:S01]  /*171c0*/  STS.U16 [R11+0xdd00], R20 ;  /* 0x00dd00140b007388 */ /* 0x004fe20000000400 */
[----:B------:R-:W-:Y:S02]  /*171d0*/  STS.U16 [R11+0xe500], R19 ;  /* 0x00e500130b007388 */ /* 0x000fe40000000400 */
[----:B------:R-:W-:Y:S02]  /*171e0*/  STS.U16 [R11+0xed00], R16 ;  /* 0x00ed00100b007388 */ /* 0x000fe40000000400 */
[----:B------:R-:W-:Y:S01]  /*171f0*/  STS.U16 [R11+0xf500], R4 ;  /* 0x00f500040b007388 */ /* 0x000fe20000000400 */
[----:B------:R0:W-:Y:S01]  /*17200*/  STS.U16 [R11+0xfd00], R3 ;  /* 0x00fd00030b007388 */ /* 0x0001e20000000400 */
[----:B------:R1:W-:Y:S02]  /*17210*/  STS.U16 [R28+0x600], R12 ;  /* 0x0006000c1c007388 */ /* 0x0003e40000000400 */
[----:B------:R2:W-:Y:S02]  /*17220*/  STS.U16 [R28+0xe00], R25 ;  /* 0x000e00191c007388 */ /* 0x0005e40000000400 */
[----:B------:R2:W-:Y:S01]  /*17230*/  STS.U16 [R28+0x1600], R29 ;  /* 0x0016001d1c007388 */ /* 0x0005e20000000400 */
[----:B------:R3:W-:Y:S01]  /*17240*/  STS.U16 [R28+0x1e00], R13 ;  /* 0x001e000d1c007388 */ /* 0x0007e20000000400 */
[----:B----4-:R3:W-:Y:S03]  /*17250*/  STS.U16 [R28+0x2600], R0 ;  /* 0x002600001c007388 */ /* 0x0107e60000000400 */
[----:B0-----:R-:W4:Y:S01]  /*17260*/  LDL.LU R11, [R1+0x19f4] ;  /* 0x0019f400010b7983 */ /* 0x001f220000300800 */
[----:B------:R-:W4:Y:S02]  /*17270*/  LDL R3, [R1+0xd44] ;  /* 0x000d440001037983 */ /* 0x000f240000100800 */
[----:B-1----:R-:W4:Y:S02]  /*17280*/  LDL.LU R12, [R1+0x19f0] ;  /* 0x0019f000010c7983 */ /* 0x002f240000300800 */
[----:B--2---:R-:W2:Y:S01]  /*17290*/  LDL.LU R25, [R1+0x19ec] ;  /* 0x0019ec0001197983 */ /* 0x004ea20000300800 */
[----:B------:R-:W2:Y:S01]  /*172a0*/  LDL.LU R29, [R1+0x19e8] ;  /* 0x0019e800011d7983 */ /* 0x000ea20000300800 */
[----:B---3--:R-:W3:Y:S02]  /*172b0*/  LDL.LU R13, [R1+0x19e4] ;  /* 0x0019e400010d7983 */ /* 0x008ee40000300800 */
[----:B------:R-:W2:Y:S02]  /*172c0*/  LDL.LU R0, [R1+0x19e0] ;  /* 0x0019e00001007983 */ /* 0x000ea40000300800 */
[----:B--2---:R0:W-:Y:S04]  /*172d0*/  STS.U16 [R28+0x2e00], R0 ;  /* 0x002e00001c007388 */ /* 0x0041e80000000400 */
[----:B0-----:R-:W2:Y:S02]  /*172e0*/  LDL.LU R0, [R1+0x19dc] ;  /* 0x0019dc0001007983 */ /* 0x001ea40000300800 */
[----:B--2---:R-:W-:-:S06]  /*172f0*/  PRMT R0, RZ, 0x7610, R0 ;  /* 0x00007610ff007816 */ /* 0x004fcc0000000000 */
[----:B----4-:R-:W2:Y:S04]  /*17300*/  @!P1 LDG.E.U16 R0, [R2.64] ;  /* 0x0000000602009981 */ /* 0x010ea8000c1e1500 */
[----:B------:R0:W-:Y:S01]  /*17310*/  STS.U16 [R28+0x3600], R23 ;  /* 0x003600171c007388 */ /* 0x0001e20000000400 */
[----:B------:R1:W-:Y:S03]  /*17320*/  STS.U16 [R28+0x3e00], R14 ;  /* 0x003e000e1c007388 */ /* 0x0003e60000000400 */
[----:B0-----:R-:W4:Y:S01]  /*17330*/  LDL.LU R23, [R1+0x19d8] ;  /* 0x0019d80001177983 */ /* 0x001f220000300800 */
[----:B-1----:R-:W3:Y:S02]  /*17340*/  LDL.LU R28, [R1+0x19d4] ;  /* 0x0019d400011c7983 */ /* 0x002ee40000300800 */
[----:B------:R-:W3:Y:S01]  /*17350*/  LDL.LU R14, [R1+0x19d0] ;  /* 0x0019d000010e7983 */ /* 0x000ee20000300800 */
[----:B--2---:R0:W-:Y:S04]  /*17360*/  STL [R1+0xb4], R0 ;  /* 0x0000b40001007387 */ /* 0x0041e80000100800 */
[----:B0-----:R-:W2:Y:S01]  /*17370*/  LDL.LU R0, [R1+0x19cc] ;  /* 0x0019cc0001007983 */ /* 0x001ea20000300800 */
[----:B------:R-:W2:Y:S02]  /*17380*/  LDL R2, [R1+0xd34] ;  /* 0x000d340001027983 */ /* 0x000ea40000100800 */
[----:B------:R-:W2:Y:S01]  /*17390*/  LDL R3, [R1+0xd38] ;  /* 0x000d380001037983 */ /* 0x000ea20000100800 */
[----:B---3--:R-:W-:-:S02]  /*173a0*/  PRMT R14, RZ, 0x7610, R14 ;  /* 0x00007610ff0e7816 */ /* 0x008fc4000000000e */
[----:B--2---:R-:W-:-:S04]  /*173b0*/  @!P1 LOP3.LUT R3, R3, R2, RZ, 0x3c, !PT ;  /* 0x0000000203039212 */ /* 0x004fc800078e3cff */
[----:B------:R-:W-:-:S04]  /*173c0*/  @!P1 LOP3.LUT R2, R3, R2, RZ, 0x3c, !PT ;  /* 0x0000000203029212 */ /* 0x000fc800078e3cff */
[----:B------:R-:W-:-:S05]  /*173d0*/  @!P1 LOP3.LUT R3, R3, R2, RZ, 0x3c, !PT ;  /* 0x0000000203039212 */ /* 0x000fca00078e3cff */
[----:B------:R-:W2:Y:S04]  /*173e0*/  @!P1 LDG.E.U16 R14, [R2.64] ;  /* 0x00000006020e9981 */ /* 0x000ea8000c1e1500 */
[----:B--2---:R0:W-:Y:S04]  /*173f0*/  STL [R1+0xb0], R14 ;  /* 0x0000b00e01007387 */ /* 0x0041e80000100800 */
[----:B0-----:R-:W2:Y:S01]  /*17400*/  LDL.LU R14, [R1+0x19c8] ;  /* 0x0019c800010e7983 */ /* 0x001ea20000300800 */
[----:B------:R-:W3:Y:S02]  /*17410*/  LDL R2, [R1+0xd24] ;  /* 0x000d240001027983 */ /* 0x000ee40000100800 */
[----:B------:R-:W3:Y:S01]  /*17420*/  LDL R3, [R1+0xd28] ;  /* 0x000d280001037983 */ /* 0x000ee20000100800 */
[----:B------:R-:W-:-:S02]  /*17430*/  PRMT R0, RZ, 0x7610, R0 ;  /* 0x00007610ff007816 */ /* 0x000fc40000000000 */
[----:B---3--:R-:W-:-:S04]  /*17440*/  @!P1 LOP3.LUT R3, R3, R2, RZ, 0x3c, !PT ;  /* 0x0000000203039212 */ /* 0x008fc800078e3cff */
[----:B------:R-:W-:-:S04]  /*17450*/  @!P1 LOP3.LUT R2, R3, R2, RZ, 0x3c, !PT ;  /* 0x0000000203029212 */ /* 0x000fc800078e3cff */
[----:B------:R-:W-:-:S05]  /*17460*/  @!P1 LOP3.LUT R3, R3, R2, RZ, 0x3c, !PT ;  /* 0x0000000203039212 */ /* 0x000fca00078e3cff */
[----:B------:R-:W3:Y:S04]  /*17470*/  @!P1 LDG.E.U16 R0, [R2.64] ;  /* 0x0000000602009981 */ /* 0x000ee8000c1e1500 */
[----:B---3--:R0:W-:Y:S04]  /*17480*/  STL [R1+0xac], R0 ;  /* 0x0000ac0001007387 */ /* 0x0081e80000100800 */
[----:B0-----:R-:W3:Y:S01]  /*17490*/  LDL.LU R0, [R1+0x19c4] ;  /* 0x0019c40001007983 */ /* 0x001ee20000300800 */
[----:B------:R-:W3:Y:S02]  /*174a0*/  LDL R2, [R1+0xd14] ;  /* 0x000d140001027983 */ /* 0x000ee40000100800 */
[----:B------:R-:W3:Y:S01]  /*174b0*/  LDL R3, [R1+0xd18] ;  /* 0x000d180001037983 */ /* 0x000ee20000100800 */
[----:B--2---:R-:W-:-:S02]  /*174c0*/  PRMT R14, RZ, 0x7610, R14 ;  /* 0x00007610ff0e7816 */ /* 0x004fc4000000000e */
[----:B---3--:R-:W-:-:S04]  /*174d0*/  @!P1 LOP3.LUT R3, R3, R2, RZ, 0x3c, !PT ;  /* 0x0000000203039212 */ /* 0x008fc800078e3cff */
        /* <DEDUP_REMOVED lines=68> */
[----:B------:R-:W2:Y:S02]  /*17920*/  LDL R2, [R1+0xc94] ;  /* 0x000c940001027983 */ /* 0x000ea40000100800 */
[----:B------:R-:W2:Y:S01]  /*17930*/  LDL R3, [R1+0xc98] ;  /* 0x000c980001037983 */ /* 0x000ea20000100800 */
[----:B------:R-:W-:-:S02]  /*17940*/  PRMT R11, RZ, 0x7610, R11 ;  /* 0x00007610ff0b7816 */ /* 0x000fc4000000000b */
[----:B--2---:R-:W-:-:S04]  /*17950*/  @!P1 LOP3.LUT R3, R3, R2, RZ, 0x3c, !PT ;  /* 0x0000000203039212 */ /* 0x004fc800078e3cff */
[----:B------:R-:W-:-:S04]  /*17960*/  @!P1 LOP3.LUT R2, R3, R2, RZ, 0x3c, !PT ;  /* 0x0000000203029212 */ /* 0x000fc800078e3cff */
[----:B------:R-:W-:-:S05]  /*17970*/  @!P1 LOP3.LUT R3, R3, R2, RZ, 0x3c, !PT ;  /* 0x0000000203039212 */ /* 0x000fca00078e3cff */
[----:B------:R0:W2:Y:S04]  /*17980*/  @!P1 LDG.E.U16 R11, [R2.64] ;  /* 0x00000006020b9981 */ /* 0x0000a8000c1e1500 */
[----:B0-----:R-:W2:Y:S04]  /*17990*/  LDL R2, [R1+0xc84] ;  /* 0x000c840001027983 */ /* 0x001ea80000100800 */
[----:B------:R-:W2:Y:S01]  /*179a0*/  LDL R3, [R1+0xc88] ;  /* 0x000c880001037983 */ /* 0x000ea20000100800 */
[----:B---3--:R-:W-:Y:S02]  /*179b0*/  PRMT R0, RZ, 0x7610, R0 ;  /* 0x00007610ff007816 */ /* 0x008fe40000000000 */
[----:B--2---:R-:W-:-:S04]  /*179c0*/  @!P1 LOP3.LUT R3, R3, R2, RZ, 0x3c, !PT ;  /* 0x0000000203039212 */ /* 0x004fc800078e3cff */
[----:B------:R-:W-:-:S04]  /*179d0*/  @!P1 LOP3.LUT R2, R3, R2, RZ, 0x3c, !PT ;  /* 0x0000000203029212 */ /* 0x000fc800078e3cff */
[----:B------:R-:W-:-:S05]  /*179e0*/  @!P1 LOP3.LUT R3, R3, R2, RZ, 0x3c, !PT ;  /* 0x0000000203039212 */ /* 0x000fca00078e3cff */
[----:B------:R-:W2:Y:S04]  /*179f0*/  @!P1 LDG.E.U16 R0, [R2.64] ;  /* 0x0000000602009981 */ /* 0x000ea8000c1e1500 */
[----:B------:R0:W-:Y:S04]  /*17a00*/  STL [R1+0x68], R11 ;  /* 0x0000680b01007387 */ /* 0x0001e80000100800 */
[----:B0-----:R-:W3:Y:S04]  /*17a10*/  LDL R11, [R1+0xc38] ;  /* 0x000c3800010b7983 */ /* 0x001ee80000100800 */
[----:B--2---:R0:W-:Y:S04]  /*17a20*/  STL [R1+0x64], R0 ;  /* 0x0000640001007387 */ /* 0x0041e80000100800 */
[----:B0-----:R-:W2:Y:S01]  /*17a30*/  LDL.LU R0, [R1+0x19a0] ;  /* 0x0019a00001007983 */ /* 0x001ea20000300800 */
[----:B------:R-:W2:Y:S02]  /*17a40*/  LDL R2, [R1+0xc74] ;  /* 0x000c740001027983 */ /* 0x000ea40000100800 */
[----:B------:R-:W2:Y:S01]  /*17a50*/  LDL R3, [R1+0xc78] ;  /* 0x000c780001037983 */ /* 0x000ea20000100800 */
[----:B------:R-:W-:-:S02]  /*17a60*/  PRMT R14, RZ, 0x7610, R14 ;  /* 0x00007610ff0e7816 */ /* 0x000fc4000000000e */
[----:B--2---:R-:W-:-:S04]  /*17a70*/  @!P1 LOP3.LUT R3, R3, R2, RZ, 0x3c, !PT ;  /* 0x0000000203039212 */ /* 0x004fc800078e3cff */
[----:B------:R-:W-:-:S04]  /*17a80*/  @!P1 LOP3.LUT R2, R3, R2, RZ, 0x3c, !PT ;  /* 0x0000000203029212 */ /* 0x000fc800078e3cff */
[----:B------:R-:W-:-:S05]  /*17a90*/  @!P1 LOP3.LUT R3, R3, R2, RZ, 0x3c, !PT ;  /* 0x0000000203039212 */ /* 0x000fca00078e3cff */
[----:B------:R-:W2:Y:S04]  /*17aa0*/  @!P1 LDG.E.U16 R14, [R2.64] ;  /* 0x00000006020e9981 */ /* 0x000ea8000c1e1500 */
        /* <DEDUP_REMOVED lines=26> */
[----:B------:R-:W2:Y:S01]  /*17c50*/  @!P1 LDG.E.U16 R0, [R2.64] ;  /* 0x0000000602009981 */ /* 0x000ea2000c1e1500 */
[----:B------:R-:W-:-:S03]  /*17c60*/  PRMT R10, RZ, 0x7610, R10 ;  /* 0x00007610ff0a7816 */ /* 0x000fc6000000000a */
[----:B--2---:R0:W-:Y:S04]  /*17c70*/  STL [R1+0x54], R0 ;  /* 0x0000540001007387 */ /* 0x0041e80000100800 */
[----:B0-----:R-:W2:Y:S01]  /*17c80*/  LDL.LU R0, [R1+0x1990] ;  /* 0x0019900001007983 */ /* 0x001ea20000300800 */
[----:B------:R-:W2:Y:S02]  /*17c90*/  LDL R3, [R1+0xc34] ;  /* 0x000c340001037983 */ /* 0x000ea40000100800 */
[----:B---3--:R-:W-:Y:S01]  /*17ca0*/  @!P1 IMAD.MOV.U32 R2, RZ, RZ, R11 ;  /* 0x000000ffff029224 */ /* 0x008fe200078e000b */
[----:B------:R-:W-:Y:S01]  /*17cb0*/  PRMT R14, RZ, 0x7610, R14 ;  /* 0x00007610ff0e7816 */ /* 0x000fe2000000000e */
[----:B------:R-:W3:Y:S04]  /*17cc0*/  LDL R11, [R1+0xd94] ;  /* 0x000d9400010b7983 */ /* 0x000ee80000100800 */
[----:B--2---:R0:W2:Y:S04]  /*17cd0*/  @!P1 LDG.E.U16 R10, [R2.64] ;  /* 0x00000006020a9981 */ /* 0x0040a8000c1e1500 */
[----:B0-----:R-:W2:Y:S04]  /*17ce0*/  LDL R2, [R1+0xc24] ;  /* 0x000c240001027983 */ /* 0x001ea80000100800 */
[----:B------:R-:W2:Y:S02]  /*17cf0*/  LDL R3, [R1+0xc28] ;  /* 0x000c280001037983 */ /* 0x000ea40000100800 */
        /* <DEDUP_REMOVED lines=41> */
[----:B------:R3:W2:Y:S01]  /*17f90*/  @!P1 LDG.E.U16 R14, [R2.64] ;  /* 0x00000006020e9981 */ /* 0x0006a2000c1e1500 */
[----:B------:R-:W-:Y:S01]  /*17fa0*/  PRMT R0, RZ, 0x7610, R0 ;  /* 0x00007610ff007816 */ /* 0x000fe20000000000 */
[----:B---3--:R-:W-:Y:S02]  /*17fb0*/  @!P1 IMAD.MOV.U32 R2, RZ, RZ, R10 ;  /* 0x000000ffff029224 */ /* 0x008fe400078e000a */
[----:B------:R-:W-:-:S05]  /*17fc0*/  @!P1 IMAD.MOV.U32 R3, RZ, RZ, R11 ;  /* 0x000000ffff039224 */ /* 0x000fca00078e000b */
[----:B------:R0:W3:Y:S04]  /*17fd0*/  @!P1 LDG.E.U16 R0, [R2.64] ;  /* 0x0000000602009981 */ /* 0x0000e8000c1e1500 */
[----:B--2---:R1:W-:Y:S04]  /*17fe0*/  STL [R1+0x3c], R14 ;  /* 0x00003c0e01007387 */ /* 0x0043e80000100800 */
[----:B-1----:R-:W2:Y:S01]  /*17ff0*/  LDL.LU R14, [R1+0x197c] ;  /* 0x00197c00010e7983 */ /* 0x002ea20000300800 */
[----:B0-----:R-:W2:Y:S02]  /*18000*/  LDL R2, [R1+0xda4] ;  /* 0x000da40001027983 */ /* 0x001ea40000100800 */
[----:B------:R-:W2:Y:S01]  /*18010*/  LDL R3, [R1+0xdb0] ;  /* 0x000db00001037983 */ /* 0x000ea20000100800 */
[----:B------:R-:W-:Y:S01]  /*18020*/  PRMT R28, RZ, 0x7610, R28 ;  /* 0x00007610ff1c7816 */ /* 0x000fe2000000001c */
[----:B------:R-:W3:Y:S04]  /*18030*/  LDL R11, [R1+0xde4] ;  /* 0x000de400010b7983 */ /* 0x000ee80000100800 */
[----:B------:R-:W3:Y:S01]  /*18040*/  LDL R10, [R1+0xdf0] ;  /* 0x000df000010a7983 */ /* 0x000ee20000100800 */
[----:B--2---:R-:W-:-:S04]  /*18050*/  @!P1 LOP3.LUT R3, R3, R2, RZ, 0x3c, !PT ;  /* 0x0000000203039212 */ /* 0x004fc800078e3cff */
[----:B------:R-:W-:-:S04]  /*18060*/  @!P1 LOP3.LUT R2, R3, R2, RZ, 0x3c, !PT ;  /* 0x0000000203029212 */ /* 0x000fc800078e3cff */
[----:B------:R-:W-:-:S05]  /*18070*/  @!P1 LOP3.LUT R3, R3, R2, RZ, 0x3c, !PT ;  /* 0x0000000203039212 */ /* 0x000fca00078e3cff */
[----:B------:R-:W2:Y:S04]  /*18080*/  @!P1 LDG.E.U16 R28, [R2.64] ;  /* 0x00000006021c9981 */ /* 0x000ea8000c1e1500 */
[----:B---3--:R-:W-:Y:S04]  /*18090*/  STL [R1+0x1900], R0 ;  /* 0x0019000001007387 */ /* 0x008fe80000100800 */
        /* <DEDUP_REMOVED lines=20> */
[----:B------:R-:W-:Y:S02]  /*181e0*/  PRMT R6, RZ, 0x7610, R6 ;  /* 0x00007610ff067816 */ /* 0x000fe40000000006 */
[----:B--2---:R-:W-:-:S04]  /*181f0*/  @!P1 LOP3.LUT R3, R3, R2, RZ, 0x3c, !PT ;  /* 0x0000000203039212 */ /* 0x004fc800078e3cff */
[----:B------:R-:W-:-:S04]  /*18200*/  @!P1 LOP3.LUT R2, R3, R2, RZ, 0x3c, !PT ;  /* 0x0000000203029212 */ /* 0x000fc800078e3cff */
[----:B------:R-:W-:-:S05]  /*18210*/  @!P1 LOP3.LUT R3, R3, R2, RZ, 0x3c, !PT ;  /* 0x0000000203039212 */ /* 0x000fca00078e3cff */
[----:B------:R-:W2:Y:S01]  /*18220*/  @!P1 LDG.E.U16 R6, [R2.64] ;  /* 0x0000000602069981 */ /* 0x000ea2000c1e1500 */
[----:B------:R-:W-:-:S03]  /*18230*/  PRMT R4, RZ, 0x7610, R4 ;  /* 0x00007610ff047816 */ /* 0x000fc60000000004 */
[----:B------:R0:W-:Y:S04]  /*18240*/  STL [R1+0x1920], R8 ;  /* 0x0019200801007387 */ /* 0x0001e80000100800 */
[----:B------:R1:W3:Y:S04]  /*18250*/  @!P1 LDG.E.U16 R4, [R10.64] ;  /* 0x000000060a049981 */ /* 0x0002e8000c1e1500 */
[----:B0-----:R-:W4:Y:S04]  /*18260*/  LDL R8, [R1+0xe00] ;  /* 0x000e000001087983 */ /* 0x001f280000100800 */
[----:B--2---:R-:W-:Y:S01]  /*18270*/  STL [R1+0x1918], R6 ;  /* 0x0019180601007387 */ /* 0x004fe20000100800 */
[----:B-1----:R-:W2:Y:S01]  /*18280*/  LDL R11, [R1+0xdf4] ;  /* 0x000df400010b7983 */ /* 0x002ea20000100800 */
[----:B------:R-:W-:-:S02]  /*18290*/  PRMT R3, RZ, 0x7610, R3 ;  /* 0x00007610ff037816 */ /* 0x000fc40000000003 */
[----:B---3--:R-:W-:Y:S01]  /*182a0*/  STL [R1+0x1908], R4 ;  /* 0x0019080401007387 */ /* 0x008fe20000100800 */
[----:B----4-:R-:W-:Y:S01]  /*182b0*/  @!P1 IMAD.MOV.U32 R10, RZ, RZ, R8 ;  /* 0x000000ffff0a9224 */ /* 0x010fe200078e0008 */
[----:B------:R-:W-:Y:S02]  /*182c0*/  PRMT R2, RZ, 0x7610, R2 ;  /* 0x00007610ff027816 */ /* 0x000fe40000000002 */
[----:B------:R-:W3:Y:S04]  /*182d0*/  LDL R8, [R1+0xd20] ;  /* 0x000d200001087983 */ /* 0x000ee80000100800 */
[----:B--2---:R0:W2:Y:S04]  /*182e0*/  @!P1 LDG.E.U16 R3, [R10.64] ;  /* 0x000000060a039981 */ /* 0x0040a8000c1e1500 */
[----:B0-----:R-:W4:Y:S04]  /*182f0*/  LDL R10, [R1+0xe04] ;  /* 0x000e0400010a7983 */ /* 0x001f280000100800 */
[----:B------:R-:W4:Y:S02]  /*18300*/  LDL R11, [R1+0xe10] ;  /* 0x000e1000010b7983 */ /* 0x000f240000100800 */
[----:B----4-:R-:W-:-:S04]  /*18310*/  @!P1 LOP3.LUT R11, R11, R10, RZ, 0x3c, !PT ;  /* 0x0000000a0b0b9212 */ /* 0x010fc800078e3cff */
[----:B------:R-:W-:-:S04]  /*18320*/  @!P1 LOP3.LUT R10, R11, R10, RZ, 0x3c, !PT ;  /* 0x0000000a0b0a9212 */ /* 0x000fc800078e3cff */
[----:B------:R-:W-:Y:S01]  /*18330*/  @!P1 LOP3.LUT R11, R11, R10, RZ, 0x3c, !PT ;  /* 0x0000000a0b0b9212 */ /* 0x000fe200078e3cff */
[----:B--2---:R0:W-:Y:S04]  /*18340*/  STL [R1+0x190c], R3 ;  /* 0x00190c0301007387 */ /* 0x0041e80000100800 */
[----:B------:R1:W2:Y:S01]  /*18350*/  @!P1 LDG.E.U16 R2, [R10.64] ;  /* 0x000000060a029981 */ /* 0x0002a2000c1e1500 */
[----:B------:R-:W-:-:S03]  /*18360*/  PRMT R14, RZ, 0x7610, R14 ;  /* 0x00007610ff0e7816 */ /* 0x000fc6000000000e */
[----:B0-----:R-:W4:Y:S04]  /*18370*/  LDL R3, [R1+0xd1c] ;  /* 0x000d1c0001037983 */ /* 0x001f280000100800 */
[----:B-1----:R-:W2:Y:S04]  /*18380*/  LDL R10, [R1+0xd4c] ;  /* 0x000d4c00010a7983 */ /* 0x002ea80000100800 */
[----:B------:R-:W2:Y:S02]  /*18390*/  LDL R11, [R1+0xd50] ;  /* 0x000d5000010b7983 */ /* 0x000ea40000100800 */
[----:B--2---:R-:W-:-:S04]  /*183a0*/  @!P0 LOP3.LUT R11, R11, R10, RZ, 0x3c, !PT ;  /* 0x0000000a0b0b8212 */ /* 0x004fc800078e3cff */
[----:B------:R-:W-:-:S04]  /*183b0*/  @!P0 LOP3.LUT R10, R11, R10, RZ, 0x3c, !PT ;  /* 0x0000000a0b0a8212 */ /* 0x000fc800078e3cff */
[----:B------:R-:W-:-:S05]  /*183c0*/  @!P0 LOP3.LUT R11, R11, R10, RZ, 0x3c, !PT ;  /* 0x0000000a0b0b8212 */ /* 0x000fca00078e3cff */
[----:B------:R-:W2:Y:S04]  /*183d0*/  @!P0 LDG.E.U16 R14, [R10.64] ;  /* 0x000000060a0e8981 */ /* 0x000ea8000c1e1500 */
[----:B------:R-:W-:Y:S04]  /*183e0*/  STL [R1+0x1904], R2 ;  /* 0x0019040201007387 */ /* 0x000fe80000100800 */
        /* <DEDUP_REMOVED lines=20> */
[----:B----4-:R-:W-:-:S05]  /*18530*/  @!P0 IMAD.MOV.U32 R11, RZ, RZ, R3 ;  /* 0x000000ffff0b8224 */ /* 0x010fca00078e0003 */
[----:B------:R0:W3:Y:S04]  /*18540*/  @!P0 LDG.E.U16 R6, [R10.64] ;  /* 0x000000060a068981 */ /* 0x0000e8000c1e1500 */
[----:B--2---:R1:W-:Y:S01]  /*18550*/  STL [R1+0x24], R14 ;  /* 0x0000240e01007387 */ /* 0x0043e20000100800 */
[----:B0-----:R-:W2:Y:S02]  /*18560*/  LDL R10, [R1+0xd0c] ;  /* 0x000d0c00010a7983 */ /* 0x001ea40000100800 */
[----:B------:R-:W2:Y:S01]  /*18570*/  LDL R11, [R1+0xd10] ;  /* 0x000d1000010b7983 */ /* 0x000ea20000100800 */
[----:B------:R-:W-:Y:S01]  /*18580*/  PRMT R12, RZ, 0x7610, R12 ;  /* 0x00007610ff0c7816 */ /* 0x000fe2000000000c */
[----:B------:R-:W4:Y:S04]  /*18590*/  LDL R8, [R1+0xcdc] ;  /* 0x000cdc0001087983 */ /* 0x000f280000100800 */
[----:B------:R-:W4:Y:S04]  /*185a0*/  LDL R3, [R1+0xce0] ;  /* 0x000ce00001037983 */ /* 0x000f280000100800 */
[----:B-1----:R-:W4:Y:S04]  /*185b0*/  LDL R14, [R1+0xcf0] ;  /* 0x000cf000010e7983 */ /* 0x002f280000100800 */
[----:B---3--:R0:W-:Y:S01]  /*185c0*/  STL [R1+0x191c], R6 ;  /* 0x00191c0601007387 */ /* 0x0081e20000100800 */
[----:B--2---:R-:W-:-:S04]  /*185d0*/  @!P0 LOP3.LUT R11, R11, R10, RZ, 0x3c, !PT ;  /* 0x0000000a0b0b8212 */ /* 0x004fc800078e3cff */
[----:B------:R-:W-:-:S04]  /*185e0*/  @!P0 LOP3.LUT R10, R11, R10, RZ, 0x3c, !PT ;  /* 0x0000000a0b0a8212 */ /* 0x000fc800078e3cff */
[----:B------:R-:W-:-:S05]  /*185f0*/  @!P0 LOP3.LUT R11, R11, R10, RZ, 0x3c, !PT ;  /* 0x0000000a0b0b8212 */ /* 0x000fca00078e3cff */
[----:B------:R1:W2:Y:S04]  /*18600*/  @!P0 LDG.E.U16 R12, [R10.64] ;  /* 0x000000060a0c8981 */ /* 0x0002a8000c1e1500 */
[----:B-1----:R-:W3:Y:S04]  /*18610*/  LDL R10, [R1+0xcfc] ;  /* 0x000cfc00010a7983 */ /* 0x002ee80000100800 */
[----:B------:R-:W3:Y:S01]  /*18620*/  LDL R11, [R1+0xd00] ;  /* 0x000d0000010b7983 */ /* 0x000ee20000100800 */
[----:B------:R-:W-:Y:S02]  /*18630*/  PRMT R2, RZ, 0x7610, R2 ;  /* 0x00007610ff027816 */ /* 0x000fe40000000002 */
[----:B---3--:R-:W-:-:S04]  /*18640*/  @!P0 LOP3.LUT R11, R11, R10, RZ, 0x3c, !PT ;  /* 0x0000000a0b0b8212 */ /* 0x008fc800078e3cff */
[----:B------:R-:W-:-:S04]  /*18650*/  @!P0 LOP3.LUT R10, R11, R10, RZ, 0x3c, !PT ;  /* 0x0000000a0b0a8212 */ /* 0x000fc800078e3cff */
[----:B------:R-:W-:Y:S01]  /*18660*/  @!P0 LOP3.LUT R11, R11, R10, RZ, 0x3c, !PT ;  /* 0x0000000a0b0b8212 */ /* 0x000fe200078e3cff */
[----:B--2---:R1:W-:Y:S01]  /*18670*/  STL [R1+0x1c], R12 ;  /* 0x00001c0c01007387 */ /* 0x0043e20000100800 */
[----:B------:R-:W-:Y:S02]  /*18680*/  PRMT R0, RZ, 0x7610, R0 ;  /* 0x00007610ff007816 */ /* 0x000fe40000000000 */
[----:B------:R-:W-:Y:S01]  /*18690*/  PRMT R28, RZ, 0x7610, R28 ;  /* 0x00007610ff1c7816 */ /* 0x000fe2000000001c */
[----:B0-----:R-:W2:Y:S01]  /*186a0*/  LDL R6, [R1+0xcd0] ;  /* 0x000cd00001067983 */ /* 0x001ea20000100800 */
[----:B------:R0:W3:Y:S04]  /*186b0*/  @!P0 LDG.E.U16 R2, [R10.64] ;  /* 0x000000060a028981 */ /* 0x0000e8000c1e1500 */
[----:B-1----:R-:W2:Y:S04]  /*186c0*/  LDL R12, [R1+0xccc] ;  /* 0x000ccc00010c7983 */ /* 0x002ea80000100800 */
[----:B0-----:R-:W2:Y:S01]  /*186d0*/  LDL R11, [R1+0xcec] ;  /* 0x000cec00010b7983 */ /* 0x001ea20000100800 */
[----:B----4-:R-:W-:-:S05]  /*186e0*/  @!P0 IMAD.MOV.U32 R10, RZ, RZ, R14 ;  /* 0x000000ffff0a8224 */ /* 0x010fca00078e000e */
[----:B--2---:R0:W2:Y:S02]  /*186f0*/  @!P0 LDG.E.U16 R0, [R10.64] ;  /* 0x000000060a008981 */ /* 0x0040a4000c1e1500 */
[----:B0-----:R-:W-:Y:S02]  /*18700*/  @!P0 IMAD.MOV.U32 R10, RZ, RZ, R3 ;  /* 0x000000ffff0a8224 */ /* 0x001fe400078e0003 */
[----:B------:R-:W-:-:S05]  /*18710*/  @!P0 IMAD.MOV.U32 R11, RZ, RZ, R8 ;  /* 0x000000ffff0b8224 */ /* 0x000fca00078e0008 */
[----:B------:R0:W4:Y:S04]  /*18720*/  @!P0 LDG.E.U16 R28, [R10.64] ;  /* 0x000000060a1c8981 */ /* 0x000128000c1e1500 */
[----:B---3--:R1:W-:Y:S01]  /*18730*/  STL [R1+0x1910], R2 ;  /* 0x0019100201007387 */ /* 0x0083e20000100800 */
[----:B------:R-:W3:Y:S02]  /*18740*/  LDL R14, [R1+0xcb0] ;  /* 0x000cb000010e7983 */ /* 0x000ee40000100800 */
[----:B0-----:R-:W-:Y:S01]  /*18750*/  @!P0 IMAD.MOV.U32 R10, RZ, RZ, R6 ;  /* 0x000000ffff0a8224 */ /* 0x001fe200078e0006 */
[----:B-1----:R-:W-:Y:S01]  /*18760*/  PRMT R2, RZ, 0x7610, R2 ;  /* 0x00007610ff027816 */ /* 0x002fe20000000002 */
[----:B------:R-:W-:-:S05]  /*18770*/  @!P0 IMAD.MOV.U32 R11, RZ, RZ, R12 ;  /* 0x000000ffff0b8224 */ /* 0x000fca00078e000c */
[----:B------:R0:W3:Y:S04]  /*18780*/  @!P0 LDG.E.U16 R2, [R10.64] ;  /* 0x000000060a028981 */ /* 0x0000e8000c1e1500 */
[----:B--2---:R-:W-:Y:S01]  /*18790*/  STL [R1+0x1914], R0 ;  /* 0x0019140001007387 */ /* 0x004fe20000100800 */
[----:B------:R-:W2:Y:S02]  /*187a0*/  LDL R8, [R1+0xc9c] ;  /* 0x000c9c0001087983 */ /* 0x000ea40000100800 */
[----:B------:R-:W2:Y:S01]  /*187b0*/  LDL R3, [R1+0xca0] ;  /* 0x000ca00001037983 */ /* 0x000ea20000100800 */
[----:B----4-:R1:W-:Y:S04]  /*187c0*/  STL [R1+0x10], R28 ;  /* 0x0000101c01007387 */ /* 0x0103e80000100800 */
[----:B-1----:R-:W4:Y:S01]  /*187d0*/  LDL.LU R28, [R1+0x1968] ;  /* 0x00196800011c7983 */ /* 0x002f220000300800 */
[----:B0-----:R-:W2:Y:S02]  /*187e0*/  LDL R10, [R1+0xcbc] ;  /* 0x000cbc00010a7983 */ /* 0x001ea40000100800 */
[----:B------:R-:W2:Y:S01]  /*187f0*/  LDL R11, [R1+0xcc0] ;  /* 0x000cc000010b7983 */ /* 0x000ea20000100800 */
[----:B------:R-:W-:Y:S01]  /*18800*/  PRMT R4, RZ, 0x7610, R4 ;  /* 0x00007610ff047816 */ /* 0x000fe20000000004 */
[----:B------:R-:W4:Y:S04]  /*18810*/  LDL R12, [R1+0xc4c] ;  /* 0x000c4c00010c7983 */ /* 0x000f280000100800 */
[----:B------:R-:W4:Y:S01]  /*18820*/  LDL R6, [R1+0xc50] ;  /* 0x000c500001067983 */ /* 0x000f220000100800 */
[----:B---3--:R0:W-:Y:S01]  /*18830*/  STL [R1+0x1944], R2 ;  /* 0x0019440201007387 */ /* 0x0081e20000100800 */
[----:B--2---:R-:W-:-:S04]  /*18840*/  @!P0 LOP3.LUT R11, R11, R10, RZ, 0x3c, !PT ;  /* 0x0000000a0b0b8212 */ /* 0x004fc800078e3cff */
[----:B------:R-:W-:-:S04]  /*18850*/  @!P0 LOP3.LUT R10, R11, R10, RZ, 0x3c, !PT ;  /* 0x0000000a0b0a8212 */ /* 0x000fc800078e3cff */
[----:B------:R-:W-:-:S05]  /*18860*/  @!P0 LOP3.LUT R11, R11, R10, RZ, 0x3c, !PT ;  /* 0x0000000a0b0b8212 */ /* 0x000fca00078e3cff */
[----:B------:R1:W2:Y:S04]  /*18870*/  @!P0 LDG.E.U16 R4, [R10.64] ;  /* 0x000000060a048981 */ /* 0x0002a8000c1e1500 */
[----:B-1----:R-:W3:Y:S01]  /*18880*/  LDL R11, [R1+0xcac] ;  /* 0x000cac00010b7983 */ /* 0x002ee20000100800 */
[----:B------:R-:W-:Y:S01]  /*18890*/  PRMT R13, RZ, 0x7610, R13 ;  /* 0x00007610ff0d7816 */ /* 0x000fe2000000000d */
[----:B------:R-:W-:Y:S01]  /*188a0*/  @!P0 IMAD.MOV.U32 R10, RZ, RZ, R14 ;  /* 0x000000ffff0a8224 */ /* 0x000fe200078e000e */
[----:B------:R-:W-:-:S04]  /*188b0*/  PRMT R0, RZ, 0x7610, R0 ;  /* 0x00007610ff007816 */ /* 0x000fc80000000000 */
[----:B---3--:R1:W3:Y:S02]  /*188c0*/  @!P0 LDG.E.U16 R13, [R10.64] ;  /* 0x000000060a0d8981 */ /* 0x0082e4000c1e1500 */
[----:B-1----:R-:W-:Y:S02]  /*188d0*/  @!P0 IMAD.MOV.U32 R10, RZ, RZ, R3 ;  /* 0x000000ffff0a8224 */ /* 0x002fe400078e0003 */
[----:B------:R-:W-:-:S05]  /*188e0*/  @!P0 IMAD.MOV.U32 R11, RZ, RZ, R8 ;  /* 0x000000ffff0b8224 */ /* 0x000fca00078e0008 */
[----:B------:R-:W3:Y:S04]  /*188f0*/  @!P0 LDG.E.U16 R0, [R10.64] ;  /* 0x000000060a008981 */ /* 0x000ee8000c1e1500 */
[----:B--2---:R1:W-:Y:S01]  /*18900*/  STL [R1+0x8], R4 ;  /* 0x0000080401007387 */ /* 0x0043e20000100800 */
[----:B0-----:R-:W2:Y:S02]  /*18910*/  LDL R2, [R1+0xda8] ;  /* 0x000da80001027983 */ /* 0x001ea40000100800 */
[----:B------:R-:W2:Y:S02]  /*18920*/  LDL R8, [R1+0xc3c] ;  /* 0x000c3c0001087983 */ /* 0x000ea40000100800 */
[----:B------:R-:W2:Y:S01]  /*18930*/  LDL R3, [R1+0xc40] ;  /* 0x000c400001037983 */ /* 0x000ea20000100800 */
[----:B------:R-:W-:Y:S01]  /*18940*/  PRMT R27, RZ, 0x7610, R27 ;  /* 0x00007610ff1b7816 */ /* 0x000fe2000000001b */
[----:B-1----:R-:W2:Y:S04]  /*18950*/  LDL R4, [R1+0xd9c] ;  /* 0x000d9c0001047983 */ /* 0x002ea80000100800 */
[----:B---3--:R0:W-:Y:S01]  /*18960*/  STL [R1+0x1924], R0 ;  /* 0x0019240001007387 */ /* 0x0081e20000100800 */
[----:B------:R4:W-:Y:S03]  /*18970*/  STL [R1+0x4], R13 ;  /* 0x0000040d01007387 */ /* 0x0009e60000100800 */
[----:B0-----:R-:W3:Y:S01]  /*18980*/  LDL R0, [R1+0xdb8] ;  /* 0x000db80001007983 */ /* 0x001ee20000100800 */
[----:B----4-:R-:W-:-:S02]  /*18990*/  @!P0 IMAD.MOV.U32 R13, RZ, RZ, R12 ;  /* 0x000000ffff0d8224 */ /* 0x010fc400078e000c */
[----:B------:R-:W-:Y:S02]  /*189a0*/  @!P0 IMAD.MOV.U32 R12, RZ, RZ, R6 ;  /* 0x000000ffff0c8224 */ /* 0x000fe400078e0006 */
[----:B------:R-:W4:Y:S04]  /*189b0*/  LDL R6, [R1+0xdac] ;  /* 0x000dac0001067983 */ /* 0x000f280000100800 */
[----:B------:R2:W3:Y:S01]  /*189c0*/  @!P0 LDG.E.U16 R27, [R12.64] ;  /* 0x000000060c1b8981 */ /* 0x0004e2000c1e1500 */
[----:B------:R-:W-:Y:S01]  /*189d0*/  PRMT R10, RZ, 0x7610, R10 ;  /* 0x00007610ff0a7816 */ /* 0x000fe2000000000a */
[----:B--2---:R-:W-:Y:S02]  /*189e0*/  @!P0 IMAD.MOV.U32 R12, RZ, RZ, R2 ;  /* 0x000000ffff0c8224 */ /* 0x004fe400078e0002 */
[----:B------:R-:W-:-:S05]  /*189f0*/  @!P0 IMAD.MOV.U32 R13, RZ, RZ, R4 ;  /* 0x000000ffff0d8224 */ /* 0x000fca00078e0004 */
[----:B------:R0:W2:Y:S04]  /*18a00*/  @!P0 LDG.E.U16 R10, [R12.64] ;  /* 0x000000060c0a8981 */ /* 0x0000a8000c1e1500 */
[----:B---3--:R1:W-:Y:S01]  /*18a10*/  STL [R1+0x1948], R27 ;  /* 0x0019481b01007387 */ /* 0x0083e20000100800 */
[----:B------:R-:W3:Y:S02]  /*18a20*/  LDL R14, [R1+0xc90] ;  /* 0x000c9000010e7983 */ /* 0x000ee40000100800 */
[----:B------:R-:W3:Y:S02]  /*18a30*/  LDL R4, [R1+0xc2c] ;  /* 0x000c2c0001047983 */ /* 0x000ee40000100800 */
[----:B------:R-:W3:Y:S01]  /*18a40*/  LDL R2, [R1+0xc30] ;  /* 0x000c300001027983 */ /* 0x000ee20000100800 */
[----:B-1----:R-:W3:Y:S01]  /*18a50*/  LDL R27, [R1+0xc8c] ;  /* 0x000c8c00011b7983 */ /* 0x002ee20000100800 */
[----:B------:R-:W-:Y:S01]  /*18a60*/  PRMT R26, RZ, 0x7610, R26 ;  /* 0x00007610ff1a7816 */ /* 0x000fe2000000001a */
[----:B0-----:R-:W-:-:S02]  /*18a70*/  @!P0 IMAD.MOV.U32 R12, RZ, RZ, R3 ;  /* 0x000000ffff0c8224 */ /* 0x001fc400078e0003 */
[----:B------:R-:W-:Y:S01]  /*18a80*/  @!P0 IMAD.MOV.U32 R13, RZ, RZ, R8 ;  /* 0x000000ffff0d8224 */ /* 0x000fe200078e0008 */
[----:B------:R-:W-:-:S04]  /*18a90*/  PRMT R9, RZ, 0x7610, R9 ;  /* 0x00007610ff097816 */ /* 0x000fc80000000009 */
[----:B------:R0:W3:Y:S01]  /*18aa0*/  @!P0 LDG.E.U16 R26, [R12.64] ;  /* 0x000000060c1a8981 */ /* 0x0000e2000c1e1500 */
[----:B------:R-:W-:Y:S01]  /*18ab0*/  PRMT R29, RZ, 0x7610, R29 ;  /* 0x00007610ff1d7816 */ /* 0x000fe2000000001d */
[----:B0-----:R-:W-:Y:S02]  /*18ac0*/  @!P0 IMAD.MOV.U32 R12, RZ, RZ, R0 ;  /* 0x000000ffff0c8224 */ /* 0x001fe400078e0000 */
[----:B----4-:R-:W-:-:S05]  /*18ad0*/  @!P0 IMAD.MOV.U32 R13, RZ, RZ, R6 ;  /* 0x000000ffff0d8224 */ /* 0x010fca00078e0006 */
[----:B------:R3:W4:Y:S01]  /*18ae0*/  @!P0 LDG.E.U16 R9, [R12.64] ;  /* 0x000000060c098981 */ /* 0x000722000c1e1500 */
[----:B------:R-:W-:-:S03]  /*18af0*/  PRMT R22, RZ, 0x7610, R22 ;  /* 0x00007610ff167816 */ /* 0x000fc60000000016 */
[----:B--2---:R-:W-:Y:S01]  /*18b00*/  STL [R1+0x194c], R10 ;  /* 0x00194c0a01007387 */ /* 0x004fe20000100800 */
[----:B------:R-:W2:Y:S02]  /*18b10*/  LDL R3, [R1+0xdc8] ;  /* 0x000dc80001037983 */ /* 0x000ea40000100800 */
[----:B------:R-:W2:Y:S02]  /*18b20*/  LDL R8, [R1+0xdbc] ;  /* 0x000dbc0001087983 */ /* 0x000ea40000100800 */
[----:B---3--:R-:W-:Y:S02]  /*18b30*/  @!P0 IMAD.MOV.U32 R12, RZ, RZ, R14 ;  /* 0x000000ffff0c8224 */ /* 0x008fe400078e000e */
[----:B------:R-:W-:-:S05]  /*18b40*/  @!P0 IMAD.MOV.U32 R13, RZ, RZ, R27 ;  /* 0x000000ffff0d8224 */ /* 0x000fca00078e001b */
[----:B------:R0:W3:Y:S02]  /*18b50*/  @!P0 LDG.E.U16 R29, [R12.64] ;  /* 0x000000060c1d8981 */ /* 0x0000e4000c1e1500 */
[----:B0-----:R-:W-:Y:S02]  /*18b60*/  @!P0 IMAD.MOV.U32 R12, RZ, RZ, R2 ;  /* 0x000000ffff0c8224 */ /* 0x001fe400078e0002 */
[----:B------:R-:W-:-:S05]  /*18b70*/  @!P0 IMAD.MOV.U32 R13, RZ, RZ, R4 ;  /* 0x000000ffff0d8224 */ /* 0x000fca00078e0004 */
[----:B------:R2:W3:Y:S04]  /*18b80*/  @!P0 LDG.E.U16 R22, [R12.64] ;  /* 0x000000060c168981 */ /* 0x0004e8000c1e1500 */
[----:B------:R-:W-:Y:S01]  /*18b90*/  STL [R1+0x1934], R26 ;  /* 0x0019341a01007387 */ /* 0x000fe20000100800 */
[----:B------:R-:W3:Y:S02]  /*18ba0*/  LDL R6, [R1+0xc7c] ;  /* 0x000c7c0001067983 */ /* 0x000ee40000100800 */
[----:B------:R-:W3:Y:S02]  /*18bb0*/  LDL R0, [R1+0xc80] ;  /* 0x000c800001007983 */ /* 0x000ee40000100800 */
[----:B----4-:R0:W-:Y:S01]  /*18bc0*/  STL [R1+0x1930], R9 ;  /* 0x0019300901007387 */ /* 0x0101e20000100800 */
[----:B------:R-:W-:Y:S01]  /*18bd0*/  PRMT R7, RZ, 0x7610, R7 ;  /* 0x00007610ff077816 */ /* 0x000fe20000000007 */
[----:B--2---:R-:W-:-:S02]  /*18be0*/  @!P0 IMAD.MOV.U32 R12, RZ, RZ, R3 ;  /* 0x000000ffff0c8224 */ /* 0x004fc400078e0003 */
[----:B------:R-:W-:-:S05]  /*18bf0*/  @!P0 IMAD.MOV.U32 R13, RZ, RZ, R8 ;  /* 0x000000ffff0d8224 */ /* 0x000fca00078e0008 */
[----:B------:R1:W2:Y:S04]  /*18c00*/  @!P0 LDG.E.U16 R7, [R12.64] ;  /* 0x000000060c078981 */ /* 0x0002a8000c1e1500 */
[----:B---3--:R-:W-:Y:S01]  /*18c10*/  STL [R1+0x1928], R29 ;  /* 0x0019281d01007387 */ /* 0x008fe20000100800 */
[----:B------:R-:W3:Y:S02]  /*18c20*/  LDL R4, [R1+0xc20] ;  /* 0x000c200001047983 */ /* 0x000ee40000100800 */
[----:B------:R-:W4:Y:S01]  /*18c30*/  LDL R2, [R1+0xd58] ;  /* 0x000d580001027983 */ /* 0x000f220000100800 */
[----:B------:R-:W-:Y:S01]  /*18c40*/  STL [R1+0x192c], R22 ;  /* 0x00192c1601007387 */ /* 0x000fe20000100800 */
[----:B0-----:R-:W4:Y:S02]  /*18c50*/  LDL R9, [R1+0xdcc] ;  /* 0x000dcc0001097983 */ /* 0x001f240000100800 */
[----:B------:R-:W4:Y:S01]  /*18c60*/  LDL R3, [R1+0xdd8] ;  /* 0x000dd80001037983 */ /* 0x000f220000100800 */
[----:B------:R-:W-:Y:S01]  /*18c70*/  PRMT R28, RZ, 0x7610, R28 ;  /* 0x00007610ff1c7816 */ /* 0x000fe2000000001c */
[----:B-1----:R-:W-:-:S02]  /*18c80*/  @!P0 IMAD.MOV.U32 R12, RZ, RZ, R0 ;  /* 0x000000ffff0c8224 */ /* 0x002fc400078e0000 */
[----:B------:R-:W-:Y:S01]  /*18c90*/  @!P0 IMAD.MOV.U32 R13, RZ, RZ, R6 ;  /* 0x000000ffff0d8224 */ /* 0x000fe200078e0006 */
[----:B------:R-:W-:-:S04]  /*18ca0*/  PRMT R18, RZ, 0x7610, R18 ;  /* 0x00007610ff127816 */ /* 0x000fc80000000012 */
[----:B------:R3:W4:Y:S01]  /*18cb0*/  @!P0 LDG.E.U16 R28, [R12.64] ;  /* 0x000000060c1c8981 */ /* 0x000722000c1e1500 */
[----:B------:R-:W-:-:S03]  /*18cc0*/  PRMT R5, RZ, 0x7610, R5 ;  /* 0x00007610ff057816 */ /* 0x000fc60000000005 */
[----:B--2---:R0:W-:Y:S01]  /*18cd0*/  STL [R1+0x1938], R7 ;  /* 0x0019380701007387 */ /* 0x0041e20000100800 */
[----:B------:R-:W2:Y:S02]  /*18ce0*/  LDL R6, [R1+0xd5c] ;  /* 0x000d5c0001067983 */ /* 0x000ea40000100800 */
[----:B------:R-:W2:Y:S02]  /*18cf0*/  LDL R0, [R1+0xd68] ;  /* 0x000d680001007983 */ /* 0x000ea40000100800 */
[----:B---3--:R-:W-:Y:S02]  /*18d00*/  @!P0 IMAD.MOV.U32 R13, RZ, RZ, R4 ;  /* 0x000000ffff0d8224 */ /* 0x008fe400078e0004 */
[----:B----4-:R-:W-:-:S05]  /*18d10*/  @!P0 IMAD.MOV.U32 R12, RZ, RZ, R2 ;  /* 0x000000ffff0c8224 */ /* 0x010fca00078e0002 */
[----:B------:R1:W3:Y:S02]  /*18d20*/  @!P0 LDG.E.U16 R18, [R12.64] ;  /* 0x000000060c128981 */ /* 0x0002e4000c1e1500 */
[----:B-1----:R-:W-:Y:S02]  /*18d30*/  @!P0 IMAD.MOV.U32 R13, RZ, RZ, R9 ;  /* 0x000000ffff0d8224 */ /* 0x002fe400078e0009 */
[----:B------:R-:W-:-:S05]  /*18d40*/  @!P0 IMAD.MOV.U32 R12, RZ, RZ, R3 ;  /* 0x000000ffff0c8224 */ /* 0x000fca00078e0003 */
[----:B------:R2:W4:Y:S04]  /*18d50*/  @!P0 LDG.E.U16 R5, [R12.64] ;  /* 0x000000060c058981 */ /* 0x000528000c1e1500 */
[----:B------:R-:W-:Y:S01]  /*18d60*/  STL [R1+0x193c], R28 ;  /* 0x00193c1c01007387 */ /* 0x000fe20000100800 */
[----:B------:R-:W4:Y:S02]  /*18d70*/  LDL R4, [R1+0xddc] ;  /* 0x000ddc0001047983 */ /* 0x000f240000100800 */
[----:B------:R-:W4:Y:S01]  /*18d80*/  LDL R2, [R1+0xde8] ;  /* 0x000de80001027983 */ /* 0x000f220000100800 */
[----:B------:R-:W-:Y:S01]  /*18d90*/  PRMT R16, RZ, 0x7610, R16 ;  /* 0x00007610ff107816 */ /* 0x000fe20000000010 */
[----:B--2---:R-:W-:Y:S02]  /*18da0*/  @!P0 IMAD.MOV.U32 R13, RZ, RZ, R6 ;  /* 0x000000ffff0d8224 */ /* 0x004fe400078e0006 */
[----:B------:R-:W-:-:S05]  /*18db0*/  @!P0 IMAD.MOV.U32 R12, RZ, RZ, R0 ;  /* 0x000000ffff0c8224 */ /* 0x000fca00078e0000 */
[----:B------:R1:W2:Y:S04]  /*18dc0*/  @!P0 LDG.E.U16 R16, [R12.64] ;  /* 0x000000060c108981 */ /* 0x0002a8000c1e1500 */
[----:B---3--:R-:W-:Y:S01]  /*18dd0*/  STL [R1+0x1940], R18 ;  /* 0x0019401201007387 */ /* 0x008fe20000100800 */
[----:B------:R-:W3:Y:S02]  /*18de0*/  LDL R10, [R1+0xc6c] ;  /* 0x000c6c00010a7983 */ /* 0x000ee40000100800 */
[----:B------:R-:W3:Y:S01]  /*18df0*/  LDL R3, [R1+0xc70] ;  /* 0x000c700001037983 */ /* 0x000ee20000100800 */
[----:B----4-:R4:W-:Y:S01]  /*18e00*/  STL [R1+0x1950], R5 ;  /* 0x0019500501007387 */ /* 0x0109e20000100800 */
[----:B------:R-:W4:Y:S02]  /*18e10*/  LDL R9, [R1+0xd6c] ;  /* 0x000d6c0001097983 */ /* 0x000f240000100800 */
[----:B0-----:R-:W4:Y:S02]  /*18e20*/  LDL R7, [R1+0xd78] ;  /* 0x000d780001077983 */ /* 0x001f240000100800 */
[----:B------:R-:W4:Y:S01]  /*18e30*/  LDL R6, [R1+0xdec] ;  /* 0x000dec0001067983 */ /* 0x000f220000100800 */
[----:B------:R-:W4:Y:S01]  /*18e40*/  LDL R0, [R1+0xdf8] ;  /* 0x000df80001007983 */ /* 0x000f220000100800 */
[----:B------:R-:W-:Y:S01]  /*18e50*/  PRMT R11, RZ, 0x7610, R11 ;  /* 0x00007610ff0b7816 */ /* 0x000fe2000000000b */
[----:B------:R-:W-:Y:S01]  /*18e60*/  IMAD.MOV.U32 R8, RZ, RZ, R15 ;  /* 0x000000ffff087224 */ /* 0x000fe200078e000f */
[----:B------:R-:W-:Y:S01]  /*18e70*/  PRMT R20, RZ, 0x7610, R20 ;  /* 0x00007610ff147816 */ /* 0x000fe20000000014 */
[----:B-1----:R-:W-:-:S02]  /*18e80*/  @!P0 IMAD.MOV.U32 R12, RZ, RZ, R2 ;  /* 0x000000ffff0c8224 */ /* 0x002fc400078e0002 */
[----:B------:R-:W-:-:S05]  /*18e90*/  @!P0 IMAD.MOV.U32 R13, RZ, RZ, R4 ;  /* 0x000000ffff0d8224 */ /* 0x000fca00078e0004 */
[----:B------:R0:W4:Y:S02]  /*18ea0*/  @!P0 LDG.E.U16 R11, [R12.64] ;  /* 0x000000060c0b8981 */ /* 0x000124000c1e1500 */
[----:B0-----:R-:W-:Y:S02]  /*18eb0*/  PRMT R12, RZ, 0x7610, R12 ;  /* 0x00007610ff0c7816 */ /* 0x001fe4000000000c */
[----:B------:R-:W-:Y:S01]  /*18ec0*/  PRMT R13, RZ, 0x7610, R13 ;  /* 0x00007610ff0d7816 */ /* 0x000fe2000000000d */
[----:B--2---:R-:W-:Y:S01]  /*18ed0*/  STL [R1+0x1954], R16 ;  /* 0x0019541001007387 */ /* 0x004fe20000100800 */
[----:B------:R-:W2:Y:S02]  /*18ee0*/  LDL R2, [R1+0xc60] ;  /* 0x000c600001027983 */ /* 0x000ea40000100800 */
[----:B------:R-:W2:Y:S02]  /*18ef0*/  LDL R4, [R1+0xc5c] ;  /* 0x000c5c0001047983 */ /* 0x000ea40000100800 */
[----:B---3--:R-:W-:-:S02]  /*18f00*/  @!P0 IMAD.MOV.U32 R15, RZ, RZ, R10 ;  /* 0x000000ffff0f8224 */ /* 0x008fc400078e000a */
[----:B------:R-:W-:-:S05]  /*18f10*/  @!P0 IMAD.MOV.U32 R14, RZ, RZ, R3 ;  /* 0x000000ffff0e8224 */ /* 0x000fca00078e0003 */
[----:B------:R4:W3:Y:S02]  /*18f20*/  @!P0 LDG.E.U16 R20, [R14.64] ;  /* 0x000000060e148981 */ /* 0x0008e4000c1e1500 */
[----:B----4-:R-:W-:Y:S02]  /*18f30*/  @!P0 IMAD.MOV.U32 R15, RZ, RZ, R9 ;  /* 0x000000ffff0f8224 */ /* 0x010fe400078e0009 */
[----:B------:R-:W-:-:S05]  /*18f40*/  @!P0 IMAD.MOV.U32 R14, RZ, RZ, R7 ;  /* 0x000000ffff0e8224 */ /* 0x000fca00078e0007 */
[----:B------:R0:W4:Y:S02]  /*18f50*/  @!P0 LDG.E.U16 R12, [R14.64] ;  /* 0x000000060e0c8981 */ /* 0x000124000c1e1500 */
[----:B0-----:R-:W-:Y:S02]  /*18f60*/  @!P0 IMAD.MOV.U32 R14, RZ, RZ, R0 ;  /* 0x000000ffff0e8224 */ /* 0x001fe400078e0000 */
[----:B------:R-:W-:-:S05]  /*18f70*/  @!P0 IMAD.MOV.U32 R15, RZ, RZ, R6 ;  /* 0x000000ffff0f8224 */ /* 0x000fca00078e0006 */
[----:B------:R2:W4:Y:S04]  /*18f80*/  @!P0 LDG.E.U16 R13, [R14.64] ;  /* 0x000000060e0d8981 */ /* 0x000528000c1e1500 */
[----:B------:R-:W-:Y:S01]  /*18f90*/  STL [R1+0x1958], R11 ;  /* 0x0019580b01007387 */ /* 0x000fe20000100800 */
[----:B------:R-:W4:Y:S02]  /*18fa0*/  LDL R5, [R1+0xd7c] ;  /* 0x000d7c0001057983 */ /* 0x000f240000100800 */
[----:B------:R-:W4:Y:S02]  /*18fb0*/  LDL R3, [R1+0xd88] ;  /* 0x000d880001037983 */ /* 0x000f240000100800 */
[----:B--2---:R-:W-:Y:S01]  /*18fc0*/  @!P0 IMAD.MOV.U32 R14, RZ, RZ, R2 ;  /* 0x000000ffff0e8224 */ /* 0x004fe200078e0002 */
[----:B---3--:R0:W-:Y:S04]  /*18fd0*/  STL [R1+0x195c], R20 ;  /* 0x00195c1401007387 */ /* 0x0081e80000100800 */
[----:B----4-:R-:W-:Y:S01]  /*18fe0*/  STL [R1+0x1960], R12 ;  /* 0x0019600c01007387 */ /* 0x010fe20000100800 */
[----:B------:R-:W2:Y:S03]  /*18ff0*/  LDL R0, [R1+0xe08] ;  /* 0x000e080001007983 */ /* 0x000ea60000100800 */
[----:B------:R1:W-:Y:S01]  /*19000*/  STL [R1+0x1964], R13 ;  /* 0x0019640d01007387 */ /* 0x0003e20000100800 */
[----:B------:R-:W3:Y:S02]  /*19010*/  LDL R2, [R1+0xdfc] ;  /* 0x000dfc0001027983 */ /* 0x000ee40000100800 */
[----:B------:R-:W-:-:S02]  /*19020*/  @!P0 IMAD.MOV.U32 R15, RZ, RZ, R4 ;  /* 0x000000ffff0f8224 */ /* 0x000fc400078e0004 */
[----:B------:R-:W4:Y:S01]  /*19030*/  LDL.LU R26, [R1+0x400] ;  /* 0x00040000011a7983 */ /* 0x000f220000300800 */
[----:B------:R-:W2:Y:S01]  /*19040*/  LDL.LU R4, [R1+0x3f8] ;  /* 0x0003f80001047983 */ /* 0x000ea20000300800 */
[----:B------:R-:W4:Y:S02]  /*19050*/  LDL R22, [R1+0xd8c] ;  /* 0x000d8c0001167983 */ /* 0x000f240000100800 */
[----:B0-----:R-:W4:Y:S02]  /*19060*/  LDL R20, [R1+0xd98] ;  /* 0x000d980001147983 */ /* 0x001f240000100800 */
[----:B------:R-:W4:Y:S01]  /*19070*/  LDL R6, [R1+0xe14] ;  /* 0x000e140001067983 */ /* 0x000f220000100800 */
[----:B------:R-:W-:Y:S02]  /*19080*/  PRMT R17, RZ, 0x7610, R17 ;  /* 0x00007610ff117816 */ /* 0x000fe40000000011 */
[----:B------:R-:W-:-:S04]  /*19090*/  PRMT R19, RZ, 0x7610, R19 ;  /* 0x00007610ff137816 */ /* 0x000fc80000000013 */
[----:B------:R0:W4:Y:S02]  /*190a0*/  @!P0 LDG.E.U16 R17, [R14.64] ;  /* 0x000000060e118981 */ /* 0x000124000c1e1500 */
[----:B0-----:R-:W-:Y:S02]  /*190b0*/  @!P0 IMAD.MOV.U32 R14, RZ, RZ, R3 ;  /* 0x000000ffff0e8224 */ /* 0x001fe400078e0003 */
[----:B------:R-:W-:Y:S02]  /*190c0*/  @!P0 IMAD.MOV.U32 R15, RZ, RZ, R5 ;  /* 0x000000ffff0f8224 */ /* 0x000fe400078e0005 */
[----:B------:R-:W4:Y:S04]  /*190d0*/  LDL R5, [R1+0xe1c] ;  /* 0x000e1c0001057983 */ /* 0x000f280000100800 */
[----:B------:R3:W4:Y:S01]  /*190e0*/  @!P0 LDG.E.U16 R19, [R14.64] ;  /* 0x000000060e138981 */ /* 0x000722000c1e1500 */
[----:B------:R-:W4:Y:S02]  /*190f0*/  LDL.LU R9, [R1+0x3f0] ;  /* 0x0003f00001097983 */ /* 0x000f240000300800 */
[----:B------:R-:W4:Y:S02]  /*19100*/  LDL.LU R11, [R1+0x3e8] ;  /* 0x0003e800010b7983 */ /* 0x000f240000300800 */
[----:B------:R-:W4:Y:S01]  /*19110*/  LDL.LU R16, [R1+0x3c4] ;  /* 0x0003c40001107983 */ /* 0x000f220000300800 */
[----:B------:R-:W4:Y:S01]  /*19120*/  LDL.LU R18, [R1+0x3a0] ;  /* 0x0003a00001127983 */ /* 0x000f220000300800 */
[----:B------:R-:W4:Y:S02]  /*19130*/  LDL.LU R3, [R1+0x380] ;  /* 0x0003800001037983 */ /* 0x000f240000300800 */
[----:B-1----:R-:W4:Y:S02]  /*19140*/  LDL R13, [R1+0xe0c] ;  /* 0x000e0c00010d7983 */ /* 0x002f240000100800 */
[----:B------:R-:W4:Y:S01]  /*19150*/  LDL R12, [R1+0xe18] ;  /* 0x000e1800010c7983 */ /* 0x000f220000100800 */
[----:B------:R-:W4:Y:S01]  /*19160*/  LDL.LU R28, [R1+0x35c] ;  /* 0x00035c00011c7983 */ /* 0x000f220000300800 */
[----:B---3--:R-:W-:-:S03]  /*19170*/  @!P0 IMAD.MOV.U32 R15, RZ, RZ, R2 ;  /* 0x000000ffff0f8224 */ /* 0x008fc600078e0002 */
[----:B------:R-:W0:Y:S01]  /*19180*/  S2R R2, SR_TID.X ;  /* 0x0000000000027919 */ /* 0x000e220000002100 */
[----:B--2---:R-:W-:Y:S02]  /*19190*/  @!P0 IMAD.MOV.U32 R14, RZ, RZ, R0 ;  /* 0x000000ffff0e8224 */ /* 0x004fe400078e0000 */
[----:B------:R-:W2:Y:S02]  /*191a0*/  LDL.LU R0, [R1+0x33c] ;  /* 0x00033c0001007983 */ /* 0x000ea40000300800 */
[----:B------:R-:W3:Y:S01]  /*191b0*/  LDL.LU R7, [R1+0x314] ;  /* 0x0003140001077983 */ /* 0x000ee20000300800 */
[----:B------:R-:W3:Y:S01]  /*191c0*/  LDL.LU R10, [R1+0x2f0] ;  /* 0x0002f000010a7983 */ /* 0x000ee20000300800 */
[----:B------:R-:W3:Y:S01]  /*191d0*/  LDL.LU R27, [R1+0x2d0] ;  /* 0x0002d000011b7983 */ /* 0x000ee20000300800 */
[----:B0-----:R-:W-:Y:S02]  /*191e0*/  LOP3.LUT R29, R2, 0x7f, RZ, 0xc0, !PT ;  /* 0x0000007f021d7812 */ /* 0x001fe400078ec0ff */
[----:B------:R-:W3:Y:S01]  /*191f0*/  LDL.LU R2, [R1+0x2ac] ;  /* 0x0002ac0001027983 */ /* 0x000ee20000300800 */
[----:B------:R-:W-:-:S02]  /*19200*/  PRMT R21, RZ, 0x7610, R21 ;  /* 0x00007610ff157816 */ /* 0x000fc40000000015 */
[----:B------:R-:W-:-:S04]  /*19210*/  PRMT R23, RZ, 0x7610, R23 ;  /* 0x00007610ff177816 */ /* 0x000fc80000000017 */
[----:B------:R4:W3:Y:S02]  /*19220*/  @!P0 LDG.E.U16 R21, [R14.64] ;  /* 0x000000060e158981 */ /* 0x0008e4000c1e1500 */
[----:B----4-:R-:W-:Y:S02]  /*19230*/  @!P0 IMAD.MOV.U32 R14, RZ, RZ, R20 ;  /* 0x000000ffff0e8224 */ /* 0x010fe400078e0014 */
[----:B------:R-:W-:-:S05]  /*19240*/  @!P0 IMAD.MOV.U32 R15, RZ, RZ, R22 ;  /* 0x000000ffff0f8224 */ /* 0x000fca00078e0016 */
[----:B------:R0:W4:Y:S02]  /*19250*/  @!P0 LDG.E.U16 R23, [R14.64] ;  /* 0x000000060e178981 */ /* 0x000124000c1e1500 */
[----:B0-----:R-:W-:Y:S02]  /*19260*/  @!P1 IMAD.MOV.U32 R15, RZ, RZ, R6 ;  /* 0x000000ffff0f9224 */ /* 0x001fe400078e0006 */
[----:B------:R-:W4:Y:S01]  /*19270*/  LDL.LU R6, [R1+0x290] ;  /* 0x0002900001067983 */ /* 0x000f220000300800 */
[----:B------:R-:W-:Y:S02]  /*19280*/  IMAD.SHL.U32 R29, R29, 0x2, RZ ;  /* 0x000000021d1d7824 */ /* 0x000fe400078e00ff */
[----:B------:R-:W-:-:S03]  /*19290*/  @!P1 IMAD.MOV.U32 R14, RZ, RZ, R5 ;  /* 0x000000ffff0e9224 */ /* 0x000fc600078e0005 */
[----:B------:R-:W-:Y:S02]  /*192a0*/  LOP3.LUT R5, R29, 0x60, RZ, 0x3c, !PT ;  /* 0x000000601d057812 */ /* 0x000fe400078e3cff */
[----:B------:R-:W-:-:S03]  /*192b0*/  PRMT R24, RZ, 0x7610, R24 ;  /* 0x00007610ff187816 */ /* 0x000fc60000000018 */
[----:B------:R0:W-:Y:S01]  /*192c0*/  STS.U16 [R5+0x4600], R26 ;  /* 0x0046001a05007388 */ /* 0x0001e20000000400 */
[----:B------:R1:W-:Y:S02]  /*192d0*/  STS.U16 [R5+0x4e00], R4 ;  /* 0x004e000405007388 */ /* 0x0003e40000000400 */
[----:B------:R1:W-:Y:S02]  /*192e0*/  STS.U16 [R5+0x5600], R9 ;  /* 0x0056000905007388 */ /* 0x0003e40000000400 */
[----:B------:R-:W-:Y:S01]  /*192f0*/  STS.U16 [R5+0x5e00], R11 ;  /* 0x005e000b05007388 */ /* 0x000fe20000000400 */
[----:B------:R-:W-:Y:S04]  /*19300*/  STS.U16 [R5+0x6600], R16 ;  /* 0x0066001005007388 */ /* 0x000fe80000000400 */
[----:B------:R1:W4:Y:S04]  /*19310*/  @!P1 LDG.E.U16 R24, [R14.64] ;  /* 0x000000060e189981 */ /* 0x000328000c1e1500 */
[----:B0-----:R-:W4:Y:S01]  /*19320*/  LDL.LU R26, [R1+0x26c] ;  /* 0x00026c00011a7983 */ /* 0x001f220000300800 */
[----:B------:R-:W4:Y:S02]  /*19330*/  LDL.LU R22, [R1+0x250] ;  /* 0x0002500001167983 */ /* 0x000f240000300800 */
[----:B------:R-:W4:Y:S02]  /*19340*/  LDL.LU R29, [R1+0x230] ;  /* 0x00023000011d7983 */ /* 0x000f240000300800 */
[----:B-1----:R-:W4:Y:S01]  /*19350*/  LDL.LU R4, [R1+0x138] ;  /* 0x0001380001047983 */ /* 0x002f220000300800 */
[----:B------:R-:W4:Y:S04]  /*19360*/  LDL.LU R9, [R1+0x124] ;  /* 0x0001240001097983 */ /* 0x000f280000300800 */
[----:B------:R-:W-:Y:S01]  /*19370*/  STS.U16 [R5+0x6e00], R18 ;  /* 0x006e001205007388 */ /* 0x000fe20000000400 */
[----:B------:R-:W-:-:S02]  /*19380*/  @!P0 IMAD.MOV.U32 R14, RZ, RZ, R12 ;  /* 0x000000ffff0e8224 */ /* 0x000fc400078e000c */
[----:B------:R0:W-:Y:S02]  /*19390*/  STS.U16 [R5+0x7600], R3 ;  /* 0x0076000305007388 */ /* 0x0001e40000000400 */
[----:B------:R-:W4:Y:S01]  /*193a0*/  LDL.LU R12, [R1+0x11c] ;  /* 0x00011c00010c7983 */ /* 0x000f220000300800 */
[----:B------:R-:W-:Y:S04]  /*193b0*/  STS.U16 [R5+0x7e00], R28 ;  /* 0x007e001c05007388 */ /* 0x000fe80000000400 */
[----:B0-----:R-:W4:Y:S01]  /*193c0*/  LDL.LU R3, [R1+0x108] ;  /* 0x0001080001037983 */ /* 0x001f220000300800 */
[----:B------:R-:W4:Y:S03]  /*193d0*/  LDL.LU R16, [R1+0x100] ;  /* 0x0001000001107983 */ /* 0x000f260000300800 */
[----:B--2---:R0:W-:Y:S01]  /*193e0*/  STS.U16 [R5+0x8600], R0 ;  /* 0x0086000005007388 */ /* 0x0041e20000000400 */
[----:B---3--:R-:W-:Y:S03]  /*193f0*/  STS.U16 [R5+0x8e00], R7 ;  /* 0x008e000705007388 */ /* 0x008fe60000000400 */
[----:B------:R1:W-:Y:S01]  /*19400*/  STS.U16 [R5+0x9600], R10 ;  /* 0x0096000a05007388 */ /* 0x0003e20000000400 */
[----:B------:R2:W-:Y:S03]  /*19410*/  STS.U16 [R5+0x9e00], R27 ;  /* 0x009e001b05007388 */ /* 0x0005e60000000400 */
[----:B0-----:R-:W3:Y:S04]  /*19420*/  LDL.LU R0, [R1+0xf0] ;  /* 0x0000f00001007983 */ /* 0x001ee80000300800 */
[----:B-1----:R-:W3:Y:S01]  /*19430*/  LDL.LU R10, [R1+0xe4] ;  /* 0x0000e400010a7983 */ /* 0x002ee20000300800 */
[----:B------:R-:W3:Y:S02]  /*19440*/  LDL.LU R20, [R1+0x420] ;  /* 0x0004200001147983 */ /* 0x000ee40000300800 */
[----:B--2---:R-:W2:Y:S01]  /*19450*/  LDL.LU R27, [R1+0x41c] ;  /* 0x00041c00011b7983 */ /* 0x004ea20000300800 */
[----:B------:R-:W2:Y:S01]  /*19460*/  LDL.LU R18, [R1+0x418] ;  /* 0x0004180001127983 */ /* 0x000ea20000300800 */
[----:B------:R-:W2:Y:S02]  /*19470*/  LDL.LU R28, [R1+0x414] ;  /* 0x00041400011c7983 */ /* 0x000ea40000300800 */
[----:B------:R-:W2:Y:S01]  /*19480*/  LDL.LU R7, [R1+0x410] ;  /* 0x0004100001077983 */ /* 0x000ea20000300800 */
[----:B------:R0:W-:Y:S04]  /*19490*/  STS.U16 [R5+0xa600], R2 ;  /* 0x00a6000205007388 */ /* 0x0001e80000000400 */
[----:B0-----:R-:W2:Y:S04]  /*194a0*/  LDL.LU R2, [R1+0x40c] ;  /* 0x00040c0001027983 */ /* 0x001ea80000300800 */
[----:B----4-:R0:W-:Y:S04]  /*194b0*/  STS.U16 [R5+0xae00], R6 ;  /* 0x00ae000605007388 */ /* 0x0101e80000000400 */
[----:B0-----:R-:W0:Y:S01]  /*194c0*/  S2R R6, SR_TID.X ;  /* 0x0000000000067919 */ /* 0x001e220000002100 */
[----:B------:R-:W-:Y:S01]  /*194d0*/  PRMT R25, RZ, 0x7610, R25 ;  /* 0x00007610ff197816 */ /* 0x000fe20000000019 */
[----:B------:R-:W-:-:S05]  /*194e0*/  @!P0 IMAD.MOV.U32 R15, RZ, RZ, R13 ;  /* 0x000000ffff0f8224 */ /* 0x000fca00078e000d */
[----:B------:R1:W4:Y:S04]  /*194f0*/  @!P0 LDG.E.U16 R25, [R14.64] ;  /* 0x000000060e198981 */ /* 0x000328000c1e1500 */
[----:B------:R1:W-:Y:S01]  /*19500*/  STS.U16 [R5+0xb600], R26 ;  /* 0x00b6001a05007388 */ /* 0x0003e20000000400 */
[----:B------:R0:W-:Y:S02]  /*19510*/  STS.U16 [R5+0xbe00], R22 ;  /* 0x00be001605007388 */ /* 0x0001e40000000400 */
[----:B------:R0:W-:Y:S02]  /*19520*/  STS.U16 [R5+0xc600], R29 ;  /* 0x00c6001d05007388 */ /* 0x0001e40000000400 */
[----:B------:R-:W-:Y:S01]  /*19530*/  STS.U16 [R5+0xce00], R4 ;  /* 0x00ce000405007388 */ /* 0x000fe20000000400 */
[----:B------:R0:W-:Y:S04]  /*19540*/  STS.U16 [R5+0xd600], R9 ;  /* 0x00d6000905007388 */ /* 0x0001e80000000400 */
[----:B-1----:R-:W4:Y:S01]  /*19550*/  LDL.LU R26, [R1+0x408] ;  /* 0x00040800011a7983 */ /* 0x002f220000300800 */
[----:B------:R-:W4:Y:S02]  /*19560*/  LDL.LU R11, [R1+0x404] ;  /* 0x00040400010b7983 */ /* 0x000f240000300800 */
[----:B0-----:R-:W4:Y:S01]  /*19570*/  LDL.LU R22, [R1+0x3fc] ;  /* 0x0003fc0001167983 */ /* 0x001f220000300800 */
[----:B------:R-:W-:Y:S01]  /*19580*/  LOP3.LUT R6, R6, 0x7f, RZ, 0xc0, !PT ;  /* 0x0000007f06067812 */ /* 0x000fe200078ec0ff */
[----:B------:R-:W4:Y:S01]  /*19590*/  LDL.LU R29, [R1+0x3f4] ;  /* 0x0003f400011d7983 */ /* 0x000f220000300800 */
[----:B------:R-:W4:Y:S03]  /*195a0*/  LDL.LU R9, [R1+0x3ec] ;  /* 0x0003ec0001097983 */ /* 0x000f260000300800 */
[----:B------:R-:W-:Y:S01]  /*195b0*/  IMAD.SHL.U32 R4, R6, 0x2, RZ ;  /* 0x0000000206047824 */ /* 0x000fe200078e00ff */
[----:B------:R-:W-:Y:S01]  /*195c0*/  STS.U16 [R5+0xde00], R12 ;  /* 0x00de000c05007388 */ /* 0x000fe20000000400 */
[----:B------:R0:W-:Y:S02]  /*195d0*/  STS.U16 [R5+0xe600], R3 ;  /* 0x00e6000305007388 */ /* 0x0001e40000000400 */
[----:B------:R1:W-:Y:S01]  /*195e0*/  STS.U16 [R5+0xee00], R16 ;  /* 0x00ee001005007388 */ /* 0x0003e20000000400 */
[----:B------:R-:W-:Y:S01]  /*195f0*/  LOP3.LUT R14, R4, 0x70, RZ, 0x3c, !PT ;  /* 0x00000070040e7812 */ /* 0x000fe200078e3cff */
[----:B0-----:R-:W4:Y:S01]  /*19600*/  LDL.LU R3, [R1+0x3e4] ;  /* 0x0003e40001037983 */ /* 0x001f220000300800 */
[----:B-1----:R-:W4:Y:S03]  /*19610*/  LDL.LU R16, [R1+0x3c0] ;  /* 0x0003c00001107983 */ /* 0x002f260000300800 */
[----:B---3--:R0:W-:Y:S01]  /*19620*/  STS.U16 [R5+0xf600], R0 ;  /* 0x00f6000005007388 */ /* 0x0081e20000000400 */
[----:B------:R1:W-:Y:S02]  /*19630*/  STS.U16 [R5+0xfe00], R10 ;  /* 0x00fe000a05007388 */ /* 0x0003e40000000400 */
[----:B------:R-:W-:Y:S02]  /*19640*/  STS.U16 [R14+0x700], R20 ;  /* 0x000700140e007388 */ /* 0x000fe40000000400 */
[----:B--2---:R2:W-:Y:S01]  /*19650*/  STS.U16 [R14+0xf00], R27 ;  /* 0x000f001b0e007388 */ /* 0x0045e20000000400 */
[----:B------:R-:W-:Y:S01]  /*19660*/  STS.U16 [R14+0x1700], R18 ;  /* 0x001700120e007388 */ /* 0x000fe20000000400 */
[----:B------:R-:W-:Y:S03]  /*19670*/  STS.U16 [R14+0x1f00], R28 ;  /* 0x001f001c0e007388 */ /* 0x000fe60000000400 */
[----:B0-----:R-:W3:Y:S01]  /*19680*/  LDL.LU R0, [R1+0x39c] ;  /* 0x00039c0001007983 */ /* 0x001ee20000300800 */
[----:B-1----:R-:W3:Y:S02]  /*19690*/  LDL.LU R5, [R1+0x37c] ;  /* 0x00037c0001057983 */ /* 0x002ee40000300800 */
[----:B------:R-:W3:Y:S02]  /*196a0*/  LDL.LU R10, [R1+0x354] ;  /* 0x00035400010a7983 */ /* 0x000ee40000300800 */
[----:B------:R-:W-:Y:S01]  /*196b0*/  STS.U16 [R14+0x2700], R7 ;  /* 0x002700070e007388 */ /* 0x000fe20000000400 */
[----:B--2---:R-:W2:Y:S04]  /*196c0*/  LDL.LU R27, [R1+0x330] ;  /* 0x00033000011b7983 */ /* 0x004ea80000300800 */
[----:B------:R0:W-:Y:S04]  /*196d0*/  STS.U16 [R14+0x2f00], R2 ;  /* 0x002f00020e007388 */ /* 0x0001e80000000400 */
[----:B0-----:R-:W2:Y:S01]  /*196e0*/  LDL.LU R2, [R1+0x310] ;  /* 0x0003100001027983 */ /* 0x001ea20000300800 */
[----:B------:R-:W2:Y:S02]  /*196f0*/  LDL.LU R13, [R1+0x2ec] ;  /* 0x0002ec00010d7983 */ /* 0x000ea40000300800 */
[----:B------:R-:W2:Y:S02]  /*19700*/  LDL.LU R12, [R1+0x2cc] ;  /* 0x0002cc00010c7983 */ /* 0x000ea40000300800 */
[----:B------:R-:W2:Y:S01]  /*19710*/  LDL.LU R18, [R1+0x2a8] ;  /* 0x0002a80001127983 */ /* 0x000ea20000300800 */
[----:B------:R-:W2:Y:S01]  /*19720*/  LDL.LU R28, [R1+0x288] ;  /* 0x00028800011c7983 */ /* 0x000ea20000300800 */
[----:B------:R-:W2:Y:S02]  /*19730*/  LDL.LU R7, [R1+0x268] ;  /* 0x0002680001077983 */ /* 0x000ea40000300800 */
[----:B------:R-:W-:Y:S01]  /*19740*/  IMAD.MOV.U32 R15, RZ, RZ, R8 ;  /* 0x000000ffff0f7224 */ /* 0x000fe200078e0008 */
[----:B----4-:R0:W-:Y:S01]  /*19750*/  STS.U16 [R14+0x3700], R26 ;  /* 0x0037001a0e007388 */ /* 0x0101e20000000400 */
[----:B------:R-:W-:Y:S02]  /*19760*/  STS.U16 [R14+0x3f00], R11 ;  /* 0x003f000b0e007388 */ /* 0x000fe40000000400 */
[----:B------:R-:W-:Y:S01]  /*19770*/  STS.U16 [R14+0x4700], R22 ;  /* 0x004700160e007388 */ /* 0x000fe20000000400 */
[----:B------:R-:W-:Y:S01]  /*19780*/  STS.U16 [R14+0x4f00], R29 ;  /* 0x004f001d0e007388 */ /* 0x000fe20000000400 */
[----:B------:R1:W-:Y:S03]  /*19790*/  STS.U16 [R14+0x5700], R9 ;  /* 0x005700090e007388 */ /* 0x0003e60000000400 */
[----:B0-----:R-:W2:Y:S01]  /*197a0*/  LDL.LU R26, [R1+0x24c] ;  /* 0x00024c00011a7983 */ /* 0x001ea20000300800 */
[----:B------:R-:W2:Y:S03]  /*197b0*/  LDL.LU R20, [R1+0x22c] ;  /* 0x00022c0001147983 */ /* 0x000ea60000300800 */
[----:B-1----:R-:W2:Y:S01]  /*197c0*/  LDL.LU R9, [R1+0x128] ;  /* 0x0001280001097983 */ /* 0x002ea20000300800 */
[----:B------:R-:W2:Y:S02]  /*197d0*/  LDL.LU R22, [R1+0x120] ;  /* 0x0001200001167983 */ /* 0x000ea40000300800 */
[----:B------:R-:W2:Y:S01]  /*197e0*/  LDL.LU R29, [R1+0x118] ;  /* 0x00011800011d7983 */ /* 0x000ea20000300800 */
[----:B------:R0:W-:Y:S01]  /*197f0*/  STS.U16 [R14+0x5f00], R3 ;  /* 0x005f00030e007388 */ /* 0x0001e20000000400 */
[----:B------:R-:W-:Y:S03]  /*19800*/  STS.U16 [R14+0x6700], R16 ;  /* 0x006700100e007388 */ /* 0x000fe60000000400 */
[----:B0-----:R-:W2:Y:S04]  /*19810*/  LDL.LU R3, [R1+0x104] ;  /* 0x0001040001037983 */ /* 0x001ea80000300800 */
[----:B---3--:R0:W-:Y:S01]  /*19820*/  STS.U16 [R14+0x6f00], R0 ;  /* 0x006f00000e007388 */ /* 0x0081e20000000400 */
[----:B------:R1:W-:Y:S02]  /*19830*/  STS.U16 [R14+0x7700], R5 ;  /* 0x007700050e007388 */ /* 0x0003e40000000400 */
[----:B------:R3:W-:Y:S01]  /*19840*/  STS.U16 [R14+0x7f00], R10 ;  /* 0x007f000a0e007388 */ /* 0x0007e20000000400 */
[----:B--2---:R2:W-:Y:S04]  /*19850*/  STS.U16 [R14+0x8700], R27 ;  /* 0x0087001b0e007388 */ /* 0x0045e80000000400 */
[----:B0-----:R-:W4:Y:S01]  /*19860*/  LDL.LU R0, [R1+0xf4] ;  /* 0x0000f40001007983 */ /* 0x001f220000300800 */
[----:B------:R-:W4:Y:S02]  /*19870*/  LDL.LU R11, [R1+0xe8] ;  /* 0x0000e800010b7983 */ /* 0x000f240000300800 */
[----:B------:R-:W4:Y:S02]  /*19880*/  LDL.LU R8, [R1+0xe0] ;  /* 0x0000e00001087983 */ /* 0x000f240000300800 */
[----:B------:R-:W4:Y:S01]  /*19890*/  LDL.LU R16, [R1+0xb4] ;  /* 0x0000b40001107983 */ /* 0x000f220000300800 */
[----:B-1----:R-:W4:Y:S01]  /*198a0*/  LDL.LU R5, [R1+0x74] ;  /* 0x0000740001057983 */ /* 0x002f220000300800 */
[----:B---3--:R-:W3:Y:S03]  /*198b0*/  LDL.LU R10, [R1+0x54] ;  /* 0x00005400010a7983 */ /* 0x008ee60000300800 */
[----:B--2---:R-:W3:Y:S04]  /*198c0*/  LDL.LU R27, [R1+0x34] ;  /* 0x00003400011b7983 */ /* 0x004ee80000300800 */
[----:B------:R0:W-:Y:S04]  /*198d0*/  STS.U16 [R14+0x8f00], R2 ;  /* 0x008f00020e007388 */ /* 0x0001e80000000400 */
[----:B0-----:R-:W3:Y:S01]  /*198e0*/  LDL.LU R2, [R1+0x2c] ;  /* 0x00002c0001027983 */ /* 0x001ee20000300800 */
[----:B------:R0:W-:Y:S02]  /*198f0*/  STS.U16 [R14+0x9700], R13 ;  /* 0x0097000d0e007388 */ /* 0x0001e40000000400 */
[----:B------:R1:W-:Y:S02]  /*19900*/  STS.U16 [R14+0x9f00], R12 ;  /* 0x009f000c0e007388 */ /* 0x0003e40000000400 */
[----:B------:R1:W-:Y:S01]  /*19910*/  STS.U16 [R14+0xa700], R18 ;  /* 0x00a700120e007388 */ /* 0x0003e20000000400 */
[----:B------:R1:W-:Y:S01]  /*19920*/  STS.U16 [R14+0xaf00], R28 ;  /* 0x00af001c0e007388 */ /* 0x0003e20000000400 */
[----:B------:R1:W-:Y:S03]  /*19930*/  STS.U16 [R14+0xb700], R7 ;  /* 0x00b700070e007388 */ /* 0x0003e60000000400 */
[----:B0-----:R-:W3:Y:S01]  /*19940*/  LDL.LU R13, [R1+0x1964] ;  /* 0x00196400010d7983 */ /* 0x001ee20000300800 */
[----:B-1----:R-:W3:Y:S03]  /*19950*/  LDL.LU R12, [R1+0x1960] ;  /* 0x00196000010c7983 */ /* 0x002ee60000300800 */
[----:B------:R-:W3:Y:S01]  /*19960*/  LDL.LU R18, [R1+0x28] ;  /* 0x0000280001127983 */ /* 0x000ee20000300800 */
[----:B------:R-:W3:Y:S03]  /*19970*/  LDL.LU R28, [R1+0xb0] ;  /* 0x0000b000011c7983 */ /* 0x000ee60000300800 */
[----:B------:R-:W3:Y:S04]  /*19980*/  LDL.LU R7, [R1+0x8] ;  /* 0x0000080001077983 */ /* 0x000ee80000300800 */
[----:B------:R0:W-:Y:S01]  /*19990*/  STS.U16 [R14+0xbf00], R26 ;  /* 0x00bf001a0e007388 */ /* 0x0001e20000000400 */
[----:B------:R1:W-:Y:S03]  /*199a0*/  STS.U16 [R14+0xc700], R20 ;  /* 0x00c700140e007388 */ /* 0x0003e60000000400 */
[----:B------:R1:W-:Y:S01]  /*199b0*/  STS.U16 [R14+0xcf00], R9 ;  /* 0x00cf00090e007388 */ /* 0x0003e20000000400 */
[----:B------:R1:W-:Y:S02]  /*199c0*/  STS.U16 [R14+0xd700], R22 ;  /* 0x00d700160e007388 */ /* 0x0003e40000000400 */
[----:B------:R-:W-:Y:S01]  /*199d0*/  STS.U16 [R14+0xdf00], R29 ;  /* 0x00df001d0e007388 */ /* 0x000fe20000000400 */
[----:B0-----:R-:W3:Y:S01]  /*199e0*/  LDL.LU R26, [R1+0x70] ;  /* 0x00007000011a7983 */ /* 0x001ee20000300800 */
[----:B-1----:R-:W3:Y:S03]  /*199f0*/  LDL.LU R20, [R1+0x195c] ;  /* 0x00195c0001147983 */ /* 0x002ee60000300800 */
[----:B------:R-:W3:Y:S01]  /*19a00*/  LDL.LU R9, [R1+0x50] ;  /* 0x0000500001097983 */ /* 0x000ee20000300800 */
[----:B------:R-:W3:Y:S03]  /*19a10*/  LDL.LU R22, [R1+0x24] ;  /* 0x0000240001167983 */ /* 0x000ee60000300800 */
[----:B------:R0:W-:Y:S04]  /*19a20*/  STS.U16 [R14+0xe700], R3 ;  /* 0x00e700030e007388 */ /* 0x0001e80000000400 */
[----:B0-----:R-:W3:Y:S01]  /*19a30*/  LDL.LU R3, [R1+0xac] ;  /* 0x0000ac0001037983 */ /* 0x001ee20000300800 */
[----:B------:R-:W3:Y:S03]  /*19a40*/  LDL.LU R29, [R1+0x4] ;  /* 0x00000400011d7983 */ /* 0x000ee60000300800 */
[----:B----4-:R0:W-:Y:S01]  /*19a50*/  STS.U16 [R14+0xef00], R0 ;  /* 0x00ef00000e007388 */ /* 0x0101e20000000400 */
[----:B------:R1:W-:Y:S02]  /*19a60*/  STS.U16 [R14+0xf700], R11 ;  /* 0x00f7000b0e007388 */ /* 0x0003e40000000400 */
[----:B------:R4:W-:Y:S02]  /*19a70*/  STS.U16 [R14+0xff00], R8 ;  /* 0x00ff00080e007388 */ /* 0x0009e40000000400 */
[----:B------:R4:W-:Y:S01]  /*19a80*/  STS.U16 [R4+0x10100], R16 ;  /* 0x0101001004007388 */ /* 0x0009e20000000400 */
[----:B------:R4:W-:Y:S01]  /*19a90*/  STS.U16 [R4+0x11100], R5 ;  /* 0x0111000504007388 */ /* 0x0009e20000000400 */
[----:B---3--:R3:W-:Y:S03]  /*19aa0*/  STS.U16 [R4+0x12100], R10 ;  /* 0x0121000a04007388 */ /* 0x0087e60000000400 */
[----:B0-----:R-:W2:Y:S01]  /*19ab0*/  LDL.LU R0, [R1+0x6c] ;  /* 0x00006c0001007983 */ /* 0x001ea20000300800 */
[----:B-1----:R-:W2:Y:S02]  /*19ac0*/  LDL.LU R11, [R1+0x1958] ;  /* 0x00195800010b7983 */ /* 0x002ea40000300800 */
[----:B----4-:R-:W4:Y:S02]  /*19ad0*/  LDL.LU R8, [R1+0x4c] ;  /* 0x00004c0001087983 */ /* 0x010f240000300800 */
[----:B------:R-:W2:Y:S01]  /*19ae0*/  LDL.LU R16, [R1+0x1954] ;  /* 0x0019540001107983 */ /* 0x000ea20000300800 */
[----:B------:R-:W2:Y:S04]  /*19af0*/  LDL.LU R5, [R1+0x1950] ;  /* 0x0019500001057983 */ /* 0x000ea80000300800 */
[----:B---3--:R-:W3:Y:S04]  /*19b00*/  LDL.LU R10, [R1+0x194c] ;  /* 0x00194c00010a7983 */ /* 0x008ee80000300800 */
[----:B------:R0:W-:Y:S04]  /*19b10*/  STS.U16 [R4+0x13100], R27 ;  /* 0x0131001b04007388 */ /* 0x0001e80000000400 */
[----:B------:R1:W-:Y:S04]  /*19b20*/  STS.U16 [R4+0x10000], R2 ;  /* 0x0100000204007388 */ /* 0x0003e80000000400 */
[----:B0-----:R-:W2:Y:S04]  /*19b30*/  LDL.LU R27, [R1+0x1948] ;  /* 0x00194800011b7983 */ /* 0x001ea80000300800 */
[----:B-1----:R-:W2:Y:S01]  /*19b40*/  LDL.LU R2, [R1+0x1944] ;  /* 0x0019440001027983 */ /* 0x002ea20000300800 */
[----:B------:R-:W-:-:S03]  /*19b50*/  IMAD.SHL.U32 R6, R6, 0x2, RZ ;  /* 0x0000000206067824 */ /* 0x000fc600078e00ff */
[----:B--2---:R0:W-:Y:S01]  /*19b60*/  STS.U16 [R4+0x11000], R2 ;  /* 0x0110000204007388 */ /* 0x0041e20000000400 */
[----:B------:R1:W-:Y:S02]  /*19b70*/  STS.U16 [R4+0x12000], R27 ;  /* 0x0120001b04007388 */ /* 0x0003e40000000400 */
[----:B---3--:R2:W-:Y:S01]  /*19b80*/  STS.U16 [R4+0x13000], R10 ;  /* 0x0130000a04007388 */ /* 0x0085e20000000400 */
[C---:B0-----:R-:W-:Y:S01]  /*19b90*/  LOP3.LUT R2, R6.reuse, 0x10, RZ, 0x3c, !PT ;  /* 0x0000001006027812 */ /* 0x041fe200078e3cff */
[----:B-1----:R-:W3:Y:S01]  /*19ba0*/  LDL.LU R27, [R1+0x68] ;  /* 0x00006800011b7983 */ /* 0x002ee20000300800 */
[----:B--2---:R-:W2:Y:S03]  /*19bb0*/  LDL.LU R10, [R1+0x48] ;  /* 0x00004800010a7983 */ /* 0x004ea60000300800 */
[----:B------:R0:W-:Y:S01]  /*19bc0*/  STS.U16 [R2+0x10200], R18 ;  /* 0x0102001202007388 */ /* 0x0001e20000000400 */
[----:B------:R1:W-:Y:S02]  /*19bd0*/  STS.U16 [R2+0x10300], R28 ;  /* 0x0103001c02007388 */ /* 0x0003e40000000400 */
[----:B------:R4:W-:Y:S02]  /*19be0*/  STS.U16 [R2+0x11200], R7 ;  /* 0x0112000702007388 */ /* 0x0009e40000000400 */
[----:B------:R4:W-:Y:S01]  /*19bf0*/  STS.U16 [R2+0x11300], R26 ;  /* 0x0113001a02007388 */ /* 0x0009e20000000400 */
[----:B0-----:R-:W2:Y:S01]  /*19c00*/  LDL.LU R18, [R1+0x1940] ;  /* 0x0019400001127983 */ /* 0x001ea20000300800 */
[----:B-1----:R-:W2:Y:S02]  /*19c10*/  LDL.LU R28, [R1+0x193c] ;  /* 0x00193c00011c7983 */ /* 0x002ea40000300800 */
[----:B----4-:R-:W4:Y:S02]  /*19c20*/  LDL.LU R7, [R1+0x1938] ;  /* 0x0019380001077983 */ /* 0x010f240000300800 */
[----:B------:R-:W2:Y:S01]  /*19c30*/  LDL.LU R26, [R1+0x1934] ;  /* 0x00193400011a7983 */ /* 0x000ea20000300800 */
[----:B------:R-:W-:Y:S01]  /*19c40*/  LOP3.LUT R6, R6, 0x20, RZ, 0x3c, !PT ;  /* 0x0000002006067812 */ /* 0x000fe200078e3cff */
[----:B--2---:R0:W-:Y:S01]  /*19c50*/  STS.U16 [R2+0x12200], R26 ;  /* 0x0122001a02007388 */ /* 0x0041e20000000400 */
[----:B------:R1:W-:Y:S03]  /*19c60*/  STS.U16 [R2+0x12300], R9 ;  /* 0x0123000902007388 */ /* 0x0003e60000000400 */
[----:B0-----:R-:W2:Y:S01]  /*19c70*/  LDL.LU R26, [R1+0x30] ;  /* 0x00003000011a7983 */ /* 0x001ea20000300800 */
[----:B-1----:R-:W3:Y:S03]  /*19c80*/  LDL.LU R9, [R1+0x1930] ;  /* 0x0019300001097983 */ /* 0x002ee60000300800 */
[----:B--2---:R0:W-:Y:S01]  /*19c90*/  STS.U16 [R2+0x13300], R26 ;  /* 0x0133001a02007388 */ /* 0x0041e20000000400 */
[----:B---3--:R1:W-:Y:S02]  /*19ca0*/  STS.U16 [R2+0x13200], R9 ;  /* 0x0132000902007388 */ /* 0x0083e40000000400 */
[----:B------:R2:W-:Y:S01]  /*19cb0*/  STS.U16 [R6+0x10400], R22 ;  /* 0x0104001606007388 */ /* 0x0005e20000000400 */
[----:B0-----:R-:W3:Y:S01]  /*19cc0*/  LDL.LU R26, [R1+0x1c] ;  /* 0x00001c00011a7983 */ /* 0x001ee20000300800 */
[----:B-1----:R-:W3:Y:S02]  /*19cd0*/  LDL.LU R9, [R1+0xa8] ;  /* 0x0000a80001097983 */ /* 0x002ee40000300800 */
[----:B------:R-:W3:Y:S02]  /*19ce0*/  LDL.LU R2, [R1+0xa4] ;  /* 0x0000a40001027983 */ /* 0x000ee40000300800 */
[----:B--2---:R-:W2:Y:S01]  /*19cf0*/  LDL.LU R22, [R1+0x192c] ;  /* 0x00192c0001167983 */ /* 0x004ea20000300800 */
[----:B------:R0:W-:Y:S01]  /*19d00*/  STS.U16 [R6+0x10500], R3 ;  /* 0x0105000306007388 */ /* 0x0001e20000000400 */
[----:B------:R1:W-:Y:S02]  /*19d10*/  STS.U16 [R6+0x11400], R29 ;  /* 0x0114001d06007388 */ /* 0x0003e40000000400 */
[----:B------:R4:W-:Y:S01]  /*19d20*/  STS.U16 [R6+0x11500], R0 ;  /* 0x0115000006007388 */ /* 0x0009e20000000400 */
[----:B0-----:R-:W3:Y:S01]  /*19d30*/  LDL.LU R3, [R1+0x64] ;  /* 0x0000640001037983 */ /* 0x001ee20000300800 */
[----:B-1----:R-:W3:Y:S02]  /*19d40*/  LDL.LU R29, [R1+0x1928] ;  /* 0x00192800011d7983 */ /* 0x002ee40000300800 */
[----:B----4-:R-:W4:Y:S01]  /*19d50*/  LDL.LU R0, [R1+0x1924] ;  /* 0x0019240001007983 */ /* 0x010f220000300800 */
[----:B--2---:R-:W-:Y:S01]  /*19d60*/  STS.U16 [R6+0x12400], R22 ;  /* 0x0124001606007388 */ /* 0x004fe20000000400 */
[----:B------:R0:W-:Y:S03]  /*19d70*/  STS.U16 [R6+0x12500], R8 ;  /* 0x0125000806007388 */ /* 0x0001e60000000400 */
[----:B0-----:R-:W2:Y:S01]  /*19d80*/  LDL.LU R8, [R1+0x1920] ;  /* 0x0019200001087983 */ /* 0x001ea20000300800 */
[----:B------:R-:W-:-:S03]  /*19d90*/  LOP3.LUT R22, R4, 0x30, RZ, 0x3c, !PT ;  /* 0x0000003004167812 */ /* 0x000fc600078e3cff */
[----:B--2---:R0:W-:Y:S04]  /*19da0*/  STS.U16 [R6+0x13500], R8 ;  /* 0x0135000806007388 */ /* 0x0041e80000000400 */
[----:B0-----:R-:W2:Y:S04]  /*19db0*/  LDL.LU R6, [R1+0x191c] ;  /* 0x00191c0001067983 */ /* 0x001ea80000300800 */
[----:B------:R-:W0:Y:S02]  /*19dc0*/  S2R R8, SR_TID.X ;  /* 0x0000000000087919 */ /* 0x000e240000002100 */
[----:B0-----:R-:W-:-:S05]  /*19dd0*/  LOP3.LUT R8, R8, 0x7f, RZ, 0xc0, !PT ;  /* 0x0000007f08087812 */ /* 0x001fca00078ec0ff */
[----:B------:R-:W-:-:S05]  /*19de0*/  IMAD.SHL.U32 R8, R8, 0x2, RZ ;  /* 0x0000000208087824 */ /* 0x000fca00078e00ff */
[----:B------:R-:W-:-:S05]  /*19df0*/  LOP3.LUT R8, R8, 0x20, RZ, 0x3c, !PT ;  /* 0x0000002008087812 */ /* 0x000fca00078e3cff */
[----:B------:R-:W-:Y:S04]  /*19e00*/  STS.U16 [R8+0x13400], R7 ;  /* 0x0134000708007388 */ /* 0x000fe80000000400 */
[----:B--2---:R0:W-:Y:S04]  /*19e10*/  STS.U16 [R22+0x10600], R6 ;  /* 0x0106000616007388 */ /* 0x0041e80000000400 */
[----:B0-----:R-:W2:Y:S01]  /*19e20*/  LDL.LU R6, [R1+0x1918] ;  /* 0x0019180001067983 */ /* 0x001ea20000300800 */
[----:B---3--:R-:W-:Y:S02]  /*19e30*/  STS.U16 [R22+0x10700], R9 ;  /* 0x0107000916007388 */ /* 0x008fe40000000400 */
[----:B------:R-:W3:Y:S02]  /*19e40*/  LDL.LU R7, [R1+0x7c] ;  /* 0x00007c0001077983 */ /* 0x000ee40000300800 */
[----:B----4-:R0:W-:Y:S01]  /*19e50*/  STS.U16 [R22+0x11600], R0 ;  /* 0x0116000016007388 */ /* 0x0101e20000000400 */
[----:B------:R1:W-:Y:S01]  /*19e60*/  STS.U16 [R22+0x11700], R27 ;  /* 0x0117001b16007388 */ /* 0x0003e20000000400 */
[----:B------:R4:W-:Y:S01]  /*19e70*/  STS.U16 [R22+0x12600], R18 ;  /* 0x0126001216007388 */ /* 0x0009e20000000400 */
[----:B------:R-:W-:Y:S01]  /*19e80*/  LOP3.LUT R4, R4, 0x40, RZ, 0x3c, !PT ;  /* 0x0000004004047812 */ /* 0x000fe200078e3cff */
[----:B------:R4:W-:Y:S01]  /*19e90*/  STS.U16 [R22+0x12700], R10 ;  /* 0x0127000a16007388 */ /* 0x0009e20000000400 */
[----:B0-----:R-:W3:Y:S01]  /*19ea0*/  LDL.LU R0, [R1+0x1914] ;  /* 0x0019140001007983 */ /* 0x001ee20000300800 */
[----:B------:R-:W3:Y:S02]  /*19eb0*/  LDL.LU R8, [R1+0x5c] ;  /* 0x00005c0001087983 */ /* 0x000ee40000300800 */
[----:B-1----:R-:W3:Y:S02]  /*19ec0*/  LDL.LU R27, [R1+0x3c] ;  /* 0x00003c00011b7983 */ /* 0x002ee40000300800 */
[----:B----4-:R-:W4:Y:S01]  /*19ed0*/  LDL.LU R18, [R1+0x44] ;  /* 0x0000440001127983 */ /* 0x010f220000300800 */
        /* <DEDUP_REMOVED lines=8> */
[----:B0-----:R-:W3:Y:S01]  /*19f60*/  LDL.LU R6, [R1+0x40] ;  /* 0x0000400001067983 */ /* 0x001ee20000300800 */
[----:B-1----:R-:W3:Y:S02]  /*19f70*/  LDL.LU R5, [R1+0x60] ;  /* 0x0000600001057983 */ /* 0x002ee40000300800 */
[----:B--2---:R-:W2:Y:S01]  /*19f80*/  LDL.LU R26, [R1+0x58] ;  /* 0x00005800011a7983 */ /* 0x004ea20000300800 */
[----:B------:R-:W2:Y:S04]  /*19f90*/  LDL.LU R2, [R1+0x1910] ;  /* 0x0019100001027983 */ /* 0x000ea80000300800 */
[----:B------:R-:W2:Y:S01]  /*19fa0*/  LDL.LU R29, [R1+0xa0] ;  /* 0x0000a000011d7983 */ /* 0x000ea20000300800 */
[----:B------:R-:W2:Y:S03]  /*19fb0*/  LDL.LU R3, [R1+0x190c] ;  /* 0x00190c0001037983 */ /* 0x000ea60000300800 */
[----:B------:R0:W-:Y:S04]  /*19fc0*/  STS.U16 [R4+0x12800], R16 ;  /* 0x0128001004007388 */ /* 0x0001e80000000400 */
[----:B0-----:R-:W2:Y:S04]  /*19fd0*/  LDL.LU R4, [R1+0x1908] ;  /* 0x0019080001047983 */ /* 0x001ea80000300800 */
[----:B------:R-:W0:Y:S04]  /*19fe0*/  S2R R16, SR_TID.X ;  /* 0x0000000000107919 */ /* 0x000e280000002100 */
[----:B------:R-:W1:Y:S01]  /*19ff0*/  S2R R22, SR_TID.X ;  /* 0x0000000000167919 */ /* 0x000e620000002100 */
[----:B0-----:R-:W-:-:S02]  /*1a000*/  LOP3.LUT R16, R16, 0x7f, RZ, 0xc0, !PT ;  /* 0x0000007f10107812 */ /* 0x001fc400078ec0ff */
[----:B-1----:R-:W-:-:S03]  /*1a010*/  LOP3.LUT R22, R22, 0x7f, RZ, 0xc0, !PT ;  /* 0x0000007f16167812 */ /* 0x002fc600078ec0ff */
[----:B------:R-:W-:Y:S02]  /*1a020*/  IMAD.SHL.U32 R16, R16, 0x2, RZ ;  /* 0x0000000210107824 */ /* 0x000fe400078e00ff */
[----:B------:R-:W-:-:S03]  /*1a030*/  IMAD.SHL.U32 R22, R22, 0x2, RZ ;  /* 0x0000000216167824 */ /* 0x000fc600078e00ff */
[----:B------:R-:W-:-:S05]  /*1a040*/  LOP3.LUT R16, R16, 0x40, RZ, 0x3c, !PT ;  /* 0x0000004010107812 */ /* 0x000fca00078e3cff */
[----:B----4-:R0:W-:Y:S02]  /*1a050*/  STS.U16 [R16+0x12900], R18 ;  /* 0x0129001210007388 */ /* 0x0101e40000000400 */
[C---:B0-----:R-:W-:Y:S01]  /*1a060*/  LOP3.LUT R18, R22.reuse, 0x50, RZ, 0x3c, !PT ;  /* 0x0000005016127812 */ /* 0x041fe200078e3cff */
[----:B------:R-:W-:Y:S01]  /*1a070*/  LOP3.LUT R22, R22, 0x60, RZ, 0x3c, !PT ;  /* 0x0000006016167812 */ /* 0x000fe200078e3cff */
[----:B--2---:R-:W-:Y:S01]  /*1a080*/  STS.U16 [R16+0x13900], R4 ;  /* 0x0139000410007388 */ /* 0x004fe20000000400 */
[----:B------:R-:W-:Y:S02]  /*1a090*/  STS.U16 [R16+0x13800], R11 ;  /* 0x0138000b10007388 */ /* 0x000fe40000000400 */
[----:B------:R0:W-:Y:S02]  /*1a0a0*/  STS.U16 [R18+0x10a00], R2 ;  /* 0x010a000212007388 */ /* 0x0001e40000000400 */
[----:B------:R-:W-:Y:S01]  /*1a0b0*/  STS.U16 [R18+0x10b00], R29 ;  /* 0x010b001d12007388 */ /* 0x000fe20000000400 */
[----:B------:R-:W-:Y:S01]  /*1a0c0*/  STS.U16 [R18+0x11a00], R28 ;  /* 0x011a001c12007388 */ /* 0x000fe20000000400 */
[----:B---3--:R-:W-:Y:S02]  /*1a0d0*/  STS.U16 [R18+0x11b00], R5 ;  /* 0x011b000512007388 */ /* 0x008fe40000000400 */
[----:B------:R-:W-:Y:S02]  /*1a0e0*/  STS.U16 [R18+0x12a00], R12 ;  /* 0x012a000c12007388 */ /* 0x000fe40000000400 */
[----:B------:R-:W-:Y:S01]  /*1a0f0*/  STS.U16 [R18+0x12b00], R6 ;  /* 0x012b000612007388 */ /* 0x000fe20000000400 */
[----:B------:R-:W-:Y:S04]  /*1a100*/  STS.U16 [R18+0x13b00], R3 ;  /* 0x013b000312007388 */ /* 0x000fe80000000400 */
[----:B0-----:R-:W2:Y:S01]  /*1a110*/  LDL.LU R2, [R1+0x1904] ;  /* 0x0019040001027983 */ /* 0x001ea20000300800 */
[----:B------:R-:W-:Y:S02]  /*1a120*/  STS.U16 [R18+0x13a00], R13 ;  /* 0x013a000d12007388 */ /* 0x000fe40000000400 */
[----:B------:R0:W-:Y:S02]  /*1a130*/  STS.U16 [R22+0x10c00], R0 ;  /* 0x010c000016007388 */ /* 0x0001e40000000400 */
[----:B0-----:R-:W3:Y:S01]  /*1a140*/  LDL.LU R0, [R1+0x1900] ;  /* 0x0019000001007983 */ /* 0x001ee20000300800 */
[----:B------:R-:W-:Y:S02]  /*1a150*/  STS.U16 [R22+0x10d00], R7 ;  /* 0x010d000716007388 */ /* 0x000fe40000000400 */
[----:B------:R-:W-:Y:S02]  /*1a160*/  STS.U16 [R22+0x11c00], R20 ;  /* 0x011c001416007388 */ /* 0x000fe40000000400 */
[----:B------:R-:W-:Y:S01]  /*1a170*/  STS.U16 [R22+0x11d00], R8 ;  /* 0x011d000816007388 */ /* 0x000fe20000000400 */
[----:B------:R-:W-:Y:S01]  /*1a180*/  STS.U16 [R22+0x12c00], R19 ;  /* 0x012c001316007388 */ /* 0x000fe20000000400 */
[----:B------:R0:W-:Y:S02]  /*1a190*/  STS.U16 [R22+0x12d00], R27 ;  /* 0x012d001b16007388 */ /* 0x0001e40000000400 */
[----:B------:R-:W-:Y:S01]  /*1a1a0*/  IMAD.MOV.U32 R29, RZ, RZ, R15 ;  /* 0x000000ffff1d7224 */ /* 0x000fe200078e000f */
[----:B------:R-:W4:Y:S04]  /*1a1b0*/  LDL R28, [R1+0x140] ;  /* 0x00014000011c7983 */ /* 0x000f280000100800 */
[----:B0-----:R-:W0:Y:S04]  /*1a1c0*/  S2R R27, SR_TID.X ;  /* 0x00000000001b7919 */ /* 0x001e280000002100 */
[----:B--2---:R-:W-:Y:S01]  /*1a1d0*/  STS.U16 [R22+0x13d00], R2 ;  /* 0x013d000216007388 */ /* 0x004fe20000000400 */
[----:B------:R-:W-:Y:S02]  /*1a1e0*/  STS.U16 [R22+0x13c00], R21 ;  /* 0x013c001516007388 */ /* 0x000fe40000000400 */
[----:B------:R-:W-:Y:S02]  /*1a1f0*/  STS.U16 [R14+0x10e00], R9 ;  /* 0x010e00090e007388 */ /* 0x000fe40000000400 */
[----:B------:R0:W-:Y:S01]  /*1a200*/  STS.U16 [R14+0x10f00], R10 ;  /* 0x010f000a0e007388 */ /* 0x0001e20000000400 */
[----:B------:R-:W-:Y:S01]  /*1a210*/  STS.U16 [R14+0x11e00], R17 ;  /* 0x011e00110e007388 */ /* 0x000fe20000000400 */
[----:B------:R-:W-:Y:S02]  /*1a220*/  STS.U16 [R14+0x11f00], R26 ;  /* 0x011f001a0e007388 */ /* 0x000fe40000000400 */
[----:B------:R-:W-:Y:S01]  /*1a230*/  STS.U16 [R14+0x12e00], R23 ;  /* 0x012e00170e007388 */ /* 0x000fe20000000400 */
[----:B---3--:R1:W-:Y:S01]  /*1a240*/  STS.U16 [R14+0x12f00], R0 ;  /* 0x012f00000e007388 */ /* 0x0083e20000000400 */
[----:B------:R-:W-:Y:S02]  /*1a250*/  STS.U16 [R14+0x13f00], R24 ;  /* 0x013f00180e007388 */ /* 0x000fe40000000400 */
[----:B------:R-:W-:Y:S02]  /*1a260*/  STS.U16 [R14+0x13e00], R25 ;  /* 0x013e00190e007388 */ /* 0x000fe40000000400 */
[----:B------:R-:W-:Y:S01]  /*1a270*/  BAR.SYNC.DEFER_BLOCKING 0x0 ;  /* 0x0000000000007b1d */ /* 0x000fe20000010000 */
[C---:B0-----:R-:W-:Y:S01]  /*1a280*/  LOP3.LUT R10, R27.reuse, 0x7, RZ, 0xc0, !PT ;  /* 0x000000071b0a7812 */ /* 0x041fe200078ec0ff */
[----:B------:R-:W-:-:S04]  /*1a290*/  IMAD.SHL.U32 R2, R27, 0x2, RZ ;  /* 0x000000021b027824 */ /* 0x000fc800078e00ff */
[----:B------:R-:W-:-:S05]  /*1a2a0*/  IMAD R3, R10, 0x210, RZ ;  /* 0x000002100a037824 */ /* 0x000fca00078e02ff */
[----:B-1----:R-:W-:-:S05]  /*1a2b0*/  LOP3.LUT R0, R3, 0x30, R2, 0x78, !PT ;  /* 0x0000003003007812 */ /* 0x002fca00078e7802 */
[----:B------:R-:W0:Y:S04]  /*1a2c0*/  LDSM.16.M88.4 R12, [R0+0x10000] ;  /* 0x01000000000c783b */ /* 0x000e280000000200 */
[----:B------:R-:W1:Y:S04]  /*1a2d0*/  LDSM.16.M88.4 R24, [R0+0x12000] ;  /* 0x012000000018783b */ /* 0x000e680000000200 */
[----:B------:R-:W2:Y:S04]  /*1a2e0*/  LDSM.16.M88.4 R4, [R0+0x11000] ;  /* 0x011000000004783b */ /* 0x000ea80000000200 */
[----:B------:R-:W-:Y:S01]  /*1a2f0*/  STL [R1+0x143c], R3 ;  /* 0x00143c0301007387 */ /* 0x000fe20000100800 */
[----:B------:R-:W-:Y:S02]  /*1a300*/  STL [R1+0x1438], R2 ;  /* 0x0014380201007387 */ /* 0x000fe40000100800 */
[----:B------:R-:W-:Y:S01]  /*1a310*/  STL [R1+0x18c8], R29 ;  /* 0x0018c81d01007387 */ /* 0x000fe20000100800 */
[----:B----4-:R-:W-:Y:S04]  /*1a320*/  LDSM.16.MT88.4 R8, [R28] ;  /* 0x000000001c08783b */ /* 0x010fe80000004200 */
[----:B------:R-:W-:Y:S04]  /*1a330*/  LDSM.16.MT88.4 R16, [R28+0x1000] ;  /* 0x001000001c10783b */ /* 0x000fe80000004200 */
[----:B------:R-:W-:Y:S04]  /*1a340*/  LDSM.16.MT88.4 R20, [R28+0x1080] ;  /* 0x001080001c14783b */ /* 0x000fe80000004200 */
[----:B0-----:R-:W-:Y:S01]  /*1a350*/  STL.64 [R1+0x10], R12 ;  /* 0x0000100c01007387 */ /* 0x001fe20000100a00 */
[----:B------:R-:W-:Y:S02]  /*1a360*/  STL.64 [R1+0x18], R14 ;  /* 0x0000180e01007387 */ /* 0x000fe40000100a00 */
[----:B-1----:R-:W-:Y:S02]  /*1a370*/  STL [R1+0x1864], R27 ;  /* 0x0018641b01007387 */ /* 0x002fe40000100800 */
[----:B--2---:R-:W-:Y:S01]  /*1a380*/  STL.64 [R1], R4 ;  /* 0x0000000401007387 */ /* 0x004fe20000100a00 */
[----:B------:R-:W-:Y:S02]  /*1a390*/  STL.64 [R1+0x8], R6 ;  /* 0x0000080601007387 */ /* 0x000fe40000100a00 */
[----:B------:R-:W0:Y:S04]  /*1a3a0*/  LDSM.16.M88.4 R4, [R0+0x13000] ;  /* 0x013000000004783b */ /* 0x000e280000000200 */
[----:B------:R-:W-:Y:S02]  /*1a3b0*/  STL [R1+0x18f0], R26 ;  /* 0x0018f01a01007387 */ /* 0x000fe40000100800 */
[----:B------:R1:W-:Y:S01]  /*1a3c0*/  STL.64 [R1+0x18e8], R24 ;  /* 0x0018e81801007387 */ /* 0x0003e20000100a00 */
[----:B------:R-:W2:Y:S04]  /*1a3d0*/  LDSM.16.MT88.4 R12, [R28+0x80] ;  /* 0x000080001c0c783b */ /* 0x000ea80000004200 */
[----:B-1----:R-:W3:Y:S01]  /*1a3e0*/  LDL.LU.64 R24, [R1+0x1a8] ;  /* 0x0001a80001187983 */ /* 0x002ee20000300a00 */
[----:B------:R-:W3:Y:S03]  /*1a3f0*/  LDL.LU.64 R26, [R1+0x1b0] ;  /* 0x0001b000011a7983 */ /* 0x000ee60000300a00 */
[----:B0-----:R-:W-:Y:S01]  /*1a400*/  STL [R1+0x1880], R6 ;  /* 0x0018800601007387 */ /* 0x001fe20000100800 */
[----:B------:R-:W-:Y:S02]  /*1a410*/  STL [R1+0x1860], R7 ;  /* 0x0018600701007387 */ /* 0x000fe40000100800 */
[----:B------:R0:W-:Y:S02]  /*1a420*/  STL.64 [R1+0x18e0], R4 ;  /* 0x0018e00401007387 */ /* 0x0001e40000100a00 */
[----:B0-----:R-:W4:Y:S04]  /*1a430*/  LDL.LU.64 R4, [R1] ;  /* 0x0000000001047983 */ /* 0x001f280000300a00 */
[----:B----4-:R0:W-:Y:S04]  /*1a440*/  STL.64 [R1+0x18f8], R4 ;  /* 0x0018f80401007387 */ /* 0x0101e80000100a00 */
[----:B0-----:R-:W3:Y:S01]  /*1a450*/  LDL.64 R4, [R1+0x10] ;  /* 0x0000100001047983 */ /* 0x001ee20000100a00 */
[----:B------:R-:W-:Y:S02]  /*1a460*/  STL [R1+0x1770], R0 ;  /* 0x0017700001007387 */ /* 0x000fe40000100800 */
[----:B--2---:R-:W-:Y:S02]  /*1a470*/  STL.64 [R1+0x18d8], R14 ;  /* 0x0018d80e01007387 */ /* 0x004fe40000100a00 */
[----:B------:R0:W-:Y:S02]  /*1a480*/  STL.64 [R1+0x18d0], R12 ;  /* 0x0018d00c01007387 */ /* 0x0001e40000100a00 */
[----:B0-----:R-:W2:Y:S01]  /*1a490*/  LDL.LU.64 R12, [R1+0x198] ;  /* 0x00019800010c7983 */ /* 0x001ea20000300a00 */
[----:B------:R-:W2:Y:S02]  /*1a4a0*/  LDL.LU.64 R14, [R1+0x1a0] ;  /* 0x0001a000010e7983 */ /* 0x000ea40000300a00 */
[----:B------:R-:W-:Y:S02]  /*1a4b0*/  STL [R1+0x188c], R17 ;  /* 0x00188c1101007387 */ /* 0x000fe40000100800 */
[----:B------:R-:W-:Y:S01]  /*1a4c0*/  STL [R1+0x1888], R18 ;  /* 0x0018881201007387 */ /* 0x000fe20000100800 */
[----:B------:R-:W-:Y:S01]  /*1a4d0*/  STL [R1+0x1884], R19 ;  /* 0x0018841301007387 */ /* 0x000fe20000100800 */
[----:B------:R-:W-:Y:S02]  /*1a4e0*/  STL.64 [R1+0x1848], R22 ;  /* 0x0018481601007387 */ /* 0x000fe40000100a00 */
[----:B------:R0:W-:Y:S02]  /*1a4f0*/  STL.64 [R1+0x1840], R20 ;  /* 0x0018401401007387 */ /* 0x0001e40000100a00 */
[----:B0-----:R-:W4:Y:S01]  /*1a500*/  LDL.LU.64 R20, [R1+0x188] ;  /* 0x0001880001147983 */ /* 0x001f220000300a00 */
[----:B------:R-:W4:Y:S01]  /*1a510*/  LDL.LU.64 R22, [R1+0x190] ;  /* 0x0001900001167983 */ /* 0x000f220000300a00 */
[----:B---3--:R-:W-:Y:S01]  /*1a520*/  HMMA.16816.F32.BF16 R24, R8, R4, R24 ;  /* 0x000000040818723c */ /* 0x008fe20000041818 */
[----:B------:R-:W-:-:S02]  /*1a530*/  IMAD.MOV.U32 R29, RZ, RZ, R5 ;  /* 0x000000ffff1d7224 */ /* 0x000fc400078e0005 */
[----:B------:R-:W2:Y:S11]  /*1a540*/  LDL.LU.64 R4, [R1+0x18f8] ;  /* 0x0018f80001047983 */ /* 0x000eb60000300a00 */
[----:B------:R-:W-:Y:S09]  /*1a550*/  @!UPT UIADD3 URZ, URZ, URZ, URZ ;  /* 0x0000003f3f3ff290 */ /* 0x000ff2000fffe03f */
[----:B------:R-:W-:Y:S01]  /*1a560*/  STL [R1+0x74], R25 ;  /* 0x0000741901007387 */ /* 0x000fe20000100800 */
[----:B------:R0:W-:Y:S02]  /*1a570*/  STL [R1+0x78], R26 ;  /* 0x0000781a01007387 */ /* 0x0001e40000100800 */
[----:B------:R-:W-:Y:S01]  /*1a580*/  IMAD.MOV.U32 R2, RZ, RZ, R24 ;  /* 0x000000ffff027224 */ /* 0x000fe200078e0018 */
[----:B0-----:R-:W3:Y:S01]  /*1a590*/  LDL.LU R26, [R1+0x18f0] ;  /* 0x0018f000011a7983 */ /* 0x001ee20000300800 */
[----:B------:R-:W4:Y:S02]  /*1a5a0*/  LDL.LU.64 R24, [R1+0x18e8] ;  /* 0x0018e80001187983 */ /* 0x000f240000300a00 */
[----:B------:R-:W-:Y:S01]  /*1a5b0*/  IMAD.MOV.U32 R0, RZ, RZ, R27 ;  /* 0x000000ffff007224 */ /* 0x000fe200078e001b */
[----:B--2---:R-:W-:Y:S01]  /*1a5c0*/  HMMA.16816.F32.BF16 R12, R8, R4, R12 ;  /* 0x00000004080c723c */ /* 0x004fe2000004180c */
[----:B------:R-:W-:Y:S02]  /*1a5d0*/  IMAD.MOV.U32 R27, RZ, RZ, R4 ;  /* 0x000000ffff1b7224 */ /* 0x000fe400078e0004 */
[----:B------:R-:W-:-:S02]  /*1a5e0*/  IMAD.MOV.U32 R7, RZ, RZ, R5 ;  /* 0x000000ffff077224 */ /* 0x000fc400078e0005 */
[----:B------:R-:W2:Y:S03]  /*1a5f0*/  LDL.LU.64 R4, [R1+0x18e0] ;  /* 0x0018e00001047983 */ /* 0x000ea60000300a00 */
[----:B----4-:R-:W-:Y:S11]  /*1a600*/  HMMA.16816.F32.BF16 R20, R8, R24, R20 ;  /* 0x000000180814723c */ /* 0x010ff60000041814 */
[----:B------:R-:W-:Y:S04]  /*1a610*/  @!UPT UIADD3 URZ, URZ, URZ, URZ ;  /* 0x0000003f3f3ff290 */ /* 0x000fe8000fffe03f */
[----:B------:R-:W-:Y:S01]  /*1a620*/  STL.64 [R1+0x60], R12 ;  /* 0x0000600c01007387 */ /* 0x000fe20000100a00 */
[----:B------:R0:W-:Y:S02]  /*1a630*/  STL [R1+0x68], R14 ;  /* 0x0000680e01007387 */ /* 0x0001e40000100800 */
[----:B------:R-:W-:Y:S02]  /*1a640*/  IMAD.MOV.U32 R6, RZ, RZ, R15 ;  /* 0x000000ffff067224 */ /* 0x000fe400078e000f */
[----:B0-----:R-:W4:Y:S01]  /*1a650*/  LDL.LU.64 R14, [R1+0x18d8] ;  /* 0x0018d800010e7983 */ /* 0x001f220000300a00 */
[----:B------:R-:W4:Y:S03]  /*1a660*/  LDL.LU.64 R12, [R1+0x18d0] ;  /* 0x0018d000010c7983 */ /* 0x000f260000300a00 */
[----:B------:R-:W-:Y:S02]  /*1a670*/  IMAD.MOV.U32 R18, RZ, RZ, R21 ;  /* 0x000000ffff127224 */ /* 0x000fe400078e0015 */
[----:B------:R-:W-:-:S02]  /*1a680*/  IMAD.MOV.U32 R19, RZ, RZ, R22 ;  /* 0x000000ffff137224 */ /* 0x000fc400078e0016 */
[----:B------:R-:W-:Y:S02]  /*1a690*/  IMAD.MOV.U32 R17, RZ, RZ, R20 ;  /* 0x000000ffff117224 */ /* 0x000fe400078e0014 */
[----:B------:R-:W-:Y:S01]  /*1a6a0*/  IMAD.MOV.U32 R3, RZ, RZ, R23 ;  /* 0x000000ffff037224 */ /* 0x000fe200078e0017 */
[----:B------:R-:W2:Y:S01]  /*1a6b0*/  LDL.LU.64 R20, [R1+0x178] ;  /* 0x0001780001147983 */ /* 0x000ea20000300a00 */
[----:B------:R-:W2:Y:S02]  /*1a6c0*/  LDL.LU.64 R22, [R1+0x180] ;  /* 0x0001800001167983 */ /* 0x000ea40000300a00 */
[----:B------:R-:W-:Y:S02]  /*1a6d0*/  STL.64 [R1+0x18a8], R18 ;  /* 0x0018a81201007387 */ /* 0x000fe40000100a00 */
[----:B------:R0:W-:Y:S02]  /*1a6e0*/  STL.64 [R1+0x18a0], R16 ;  /* 0x0018a01001007387 */ /* 0x0001e40000100a00 */
[----:B0-----:R-:W2:Y:S01]  /*1a6f0*/  LDL.LU.64 R16, [R1+0x158] ;  /* 0x0001580001107983 */ /* 0x001ea20000300a00 */
[----:B------:R-:W2:Y:S03]  /*1a700*/  LDL.LU.64 R18, [R1+0x160] ;  /* 0x0001600001127983 */ /* 0x000ea60000300a00 */
[----:B--2---:R-:W-:Y:S01]  /*1a710*/  STL.64 [R1+0x18b8], R18 ;  /* 0x0018b81201007387 */ /* 0x004fe20000100a00 */
[----:B------:R0:W-:Y:S03]  /*1a720*/  STL.64 [R1+0x18b0], R16 ;  /* 0x0018b01001007387 */ /* 0x0001e60000100a00 */
[----:B0-----:R-:W4:Y:S01]  /*1a730*/  LDL.LU R16, [R1+0x10] ;  /* 0x0000100001107983 */ /* 0x001f220000300800 */
[----:B------:R-:W-:-:S02]  /*1a740*/  IMAD.MOV.U32 R17, RZ, RZ, R29 ;  /* 0x000000ffff117224 */ /* 0x000fc400078e001d */
[----:B------:R-:W2:Y:S02]  /*1a750*/  LDL.LU R29, [R1+0x18c8] ;  /* 0x0018c800011d7983 */ /* 0x000ea40000300800 */
[----:B---3--:R-:W-:Y:S01]  /*1a760*/  STL [R1+0x1898], R26 ;  /* 0x0018981a01007387 */ /* 0x008fe20000100800 */
[----:B------:R0:W-:Y:S02]  /*1a770*/  STL.64 [R1+0x1890], R24 ;  /* 0x0018901801007387 */ /* 0x0001e40000100a00 */
[----:B0-----:R-:W-:Y:S02]  /*1a780*/  IMAD.MOV.U32 R24, RZ, RZ, R27 ;  /* 0x000000ffff187224 */ /* 0x001fe400078e001b */
[----:B------:R-:W-:-:S05]  /*1a790*/  IMAD.MOV.U32 R25, RZ, RZ, R7 ;  /* 0x000000ffff197224 */ /* 0x000fca00078e0007 */
[----:B------:R0:W-:Y:S04]  /*1a7a0*/  STL.64 [R1+0x18c0], R24 ;  /* 0x0018c01801007387 */ /* 0x0001e80000100a00 */
[----:B0-----:R-:W4:Y:S01]  /*1a7b0*/  LDL.LU.64 R24, [R1+0x168] ;  /* 0x0001680001187983 */ /* 0x001f220000300a00 */
[----:B------:R-:W4:Y:S01]  /*1a7c0*/  LDL.LU.64 R26, [R1+0x170] ;  /* 0x00017000011a7983 */ /* 0x000f220000300a00 */
[----:B------:R-:W-:Y:S01]  /*1a7d0*/  HMMA.16816.F32.BF16 R20, R8, R4, R20 ;  /* 0x000000040814723c */ /* 0x000fe20000041814 */
[----:B------:R-:W3:Y:S01]  /*1a7e0*/  LDL.LU.64 R8, [R1+0x80] ;  /* 0x0000800001087983 */ /* 0x000ee20000300a00 */
[----:B------:R-:W3:Y:S11]  /*1a7f0*/  LDL.LU.64 R10, [R1+0x88] ;  /* 0x00008800010a7983 */ /* 0x000ef60000300a00 */
[----:B------:R-:W-:Y:S10]  /*1a800*/  @!UPT UIADD3 URZ, URZ, URZ, URZ ;  /* 0x0000003f3f3ff290 */ /* 0x000ff4000fffe03f */
[----:B------:R-:W-:Y:S01]  /*1a810*/  STL.64 [R1+0x1858], R22 ;  /* 0x0018581601007387 */ /* 0x000fe20000100a00 */
[----:B------:R0:W-:Y:S03]  /*1a820*/  STL.64 [R1+0x1850], R20 ;  /* 0x0018501401007387 */ /* 0x0001e60000100a00 */
[----:B0-----:R-:W2:Y:S01]  /*1a830*/  LDL.LU.64 R20, [R1+0x90] ;  /* 0x0000900001147983 */ /* 0x001ea20000300a00 */
[----:B------:R-:W2:Y:S01]  /*1a840*/  LDL.LU.64 R22, [R1+0x98] ;  /* 0x0000980001167983 */ /* 0x000ea20000300a00 */
[C---:B----4-:R-:W-:Y:S02]  /*1a850*/  HMMA.16816.F32.BF16 R16, R12.reuse, R16, R24 ;  /* 0x000000100c10723c */ /* 0x050fe40000041818 */
[----:B------:R-:W4:Y:S11]  /*1a860*/  LDL.LU.64 R24, [R1+0x18c0] ;  /* 0x0018c00001187983 */ /* 0x000f360000300a00 */
[----:B------:R-:W-:Y:S10]  /*1a870*/  @!UPT UIADD3 URZ, URZ, URZ, URZ ;  /* 0x0000003f3f3ff290 */ /* 0x000ff4000fffe03f */
[----:B------:R-:W-:Y:S01]  /*1a880*/  STL.64 [R1+0x30], R16 ;  /* 0x0000301001007387 */ /* 0x000fe20000100a00 */
[----:B------:R0:W-:Y:S03]  /*1a890*/  STL.64 [R1+0x38], R18 ;  /* 0x0000381201007387 */ /* 0x0001e60000100a00 */
[----:B0-----:R-:W4:Y:S01]  /*1a8a0*/  LDL.LU.64 R18, [R1+0x18b8] ;  /* 0x0018b80001127983 */ /* 0x001f220000300a00 */
[----:B------:R-:W4:Y:S02]  /*1a8b0*/  LDL.LU.64 R16, [R1+0x18b0] ;  /* 0x0018b00001107983 */ /* 0x000f240000300a00 */
[C---:B----4-:R-:W-:Y:S01]  /*1a8c0*/  HMMA.16816.F32.BF16 R24, R12.reuse, R24, R16 ;  /* 0x000000180c18723c */ /* 0x050fe20000041810 */
[----:B------:R-:W4:Y:S01]  /*1a8d0*/  LDL.LU.64 R18, [R1+0x18a8] ;  /* 0x0018a80001127983 */ /* 0x000f220000300a00 */
[----:B------:R-:W2:Y:S11]  /*1a8e0*/  LDL.LU.64 R16, [R1+0x18a0] ;  /* 0x0018a00001107983 */ /* 0x000eb60000300a00 */
[----:B------:R-:W-:Y:S10]  /*1a8f0*/  @!UPT UIADD3 URZ, URZ, URZ, URZ ;  /* 0x0000003f3f3ff290 */ /* 0x000ff4000fffe03f */
[----:B------:R-:W-:Y:S01]  /*1a900*/  STL.64 [R1+0x20], R24 ;  /* 0x0000201801007387 */ /* 0x000fe20000100a00 */
[----:B------:R0:W-:Y:S03]  /*1a910*/  STL.64 [R1+0x28], R26 ;  /* 0x0000281a01007387 */ /* 0x0001e60000100a00 */
[----:B0-----:R-:W2:Y:S01]  /*1a920*/  LDL.LU R26, [R1+0x1898] ;  /* 0x00189800011a7983 */ /* 0x001ea20000300800 */
[----:B------:R-:W2:Y:S01]  /*1a930*/  LDL.LU.64 R24, [R1+0x1890] ;  /* 0x0018900001187983 */ /* 0x000ea20000300a00 */
[C---:B---3--:R-:W-:Y:S08]  /*1a940*/  HMMA.16816.F32.BF16 R8, R12.reuse, R4, R8 ;  /* 0x000000040c08723c */ /* 0x048ff00000041808 */
[----:B--2---:R-:W-:Y:S11]  /*1a950*/  HMMA.16816.F32.BF16 R20, R12, R24, R20 ;  /* 0x000000180c14723c */ /* 0x004ff60000041814 */
[----:B------:R-:W-:Y:S11]  /*1a960*/  @!UPT UIADD3 URZ, URZ, URZ, URZ ;  /* 0x0000003f3f3ff290 */ /* 0x000ff6000fffe03f */
[----:B------:R-:W-:Y:S02]  /*1a970*/  @!UPT UIADD3 URZ, URZ, URZ, URZ ;  /* 0x0000003f3f3ff290 */ /* 0x000fe4000fffe03f */
[----:B------:R-:W-:Y:S02]  /*1a980*/  IMAD.MOV.U32 R27, RZ, RZ, R20 ;  /* 0x000000ffff1b7224 */ /* 0x000fe400078e0014 */
[----:B------:R-:W-:Y:S02]  /*1a990*/  IMAD.MOV.U32 R25, RZ, RZ, R22 ;  /* 0x000000ffff197224 */ /* 0x000fe400078e0016 */
[----:B------:R-:W-:Y:S01]  /*1a9a0*/  IMAD.MOV.U32 R24, RZ, RZ, R23 ;  /* 0x000000ffff187224 */ /* 0x000fe200078e0017 */
[----:B------:R-:W-:Y:S04]  /*1a9b0*/  STL.64 [R1+0x1870], R26 ;  /* 0x0018701a01007387 */ /* 0x000fe80000100a00 */
[----:B------:R0:W-:Y:S02]  /*1a9c0*/  STL.64 [R1+0x1868], R24 ;  /* 0x0018681801007387 */ /* 0x0001e40000100a00 */
[----:B------:R-:W-:Y:S02]  /*1a9d0*/  STL.64 [R1+0x80], R8 ;  /* 0x0000800801007387 */ /* 0x000fe40000100a00 */
[----:B------:R-:W-:Y:S02]  /*1a9e0*/  STL.64 [R1+0x88], R10 ;  /* 0x0000880a01007387 */ /* 0x000fe40000100a00 */
[----:B------:R-:W1:Y:S04]  /*1a9f0*/  LDSM.16.MT88.4 R8, [R28+0x2000] ;  /* 0x002000001c08783b */ /* 0x000e680000004200 */
[----:B0-----:R-:W2:Y:S01]  /*1aa00*/  LDL.LU R25, [R1+0x74] ;  /* 0x0000740001197983 */ /* 0x001ea20000300800 */
[----:B------:R-:W2:Y:S03]  /*1aa10*/  LDL.LU R26, [R1+0x78] ;  /* 0x00007800011a7983 */ /* 0x000ea60000300800 */
[----:B-1----:R-:W-:Y:S01]  /*1aa20*/  STL [R1+0x17fc], R8 ;  /* 0x0017fc0801007387 */ /* 0x002fe20000100800 */
[----:B------:R-:W-:Y:S02]  /*1aa30*/  STL [R1+0x17f8], R9 ;  /* 0x0017f80901007387 */ /* 0x000fe40000100800 */
[----:B------:R-:W-:Y:S02]  /*1aa40*/  STL [R1+0x17f4], R10 ;  /* 0x0017f40a01007387 */ /* 0x000fe40000100800 */
[----:B------:R0:W-:Y:S02]  /*1aa50*/  STL [R1+0x17f0], R11 ;  /* 0x0017f00b01007387 */ /* 0x0001e40000100800 */
[----:B0-----:R-:W3:Y:S01]  /*1aa60*/  LDL.LU.64 R10, [R1+0x8] ;  /* 0x00000800010a7983 */ /* 0x001ee20000300a00 */
[----:B------:R-:W-:-:S02]  /*1aa70*/  IMAD.MOV.U32 R24, RZ, RZ, R2 ;  /* 0x000000ffff187224 */ /* 0x000fc400078e0002 */
[----:B------:R-:W0:Y:S02]  /*1aa80*/  S2R R2, SR_TID.X ;  /* 0x0000000000027919 */ /* 0x000e240000002100 */
[----:B------:R-:W-:Y:S02]  /*1aa90*/  IMAD.MOV.U32 R27, RZ, RZ, R0 ;  /* 0x000000ffff1b7224 */ /* 0x000fe400078e0000 */
[----:B------:R-:W1:Y:S01]  /*1aaa0*/  S2R R0, SR_TID.X ;  /* 0x0000000000007919 */ /* 0x000e620000002100 */
[----:B0-----:R-:W-:Y:S01]  /*1aab0*/  LOP3.LUT R2, R2, 0x7, RZ, 0xc0, !PT ;  /* 0x0000000702027812 */ /* 0x001fe200078ec0ff */
[----:B-1----:R-:W-:-:S04]  /*1aac0*/  IMAD.SHL.U32 R0, R0, 0x2, RZ ;  /* 0x0000000200007824 */ /* 0x002fc800078e00ff */
[----:B------:R-:W-:-:S05]  /*1aad0*/  IMAD R2, R2, 0x210, RZ ;  /* 0x0000021002027824 */ /* 0x000fca00078e02ff */
[----:B------:R-:W-:-:S04]  /*1aae0*/  LOP3.LUT R2, R2, 0x30, R0, 0x78, !PT ;  /* 0x0000003002027812 */ /* 0x000fc800078e7800 */
[----:B------:R-:W-:-:S05]  /*1aaf0*/  LOP3.LUT R2, R2, 0x40, RZ, 0x3c, !PT ;  /* 0x0000004002027812 */ /* 0x000fca00078e3cff */
[----:B------:R-:W0:Y:S01]  /*1ab00*/  LDSM.16.M88.4 R12, [R2+0x10000] ;  /* 0x01000000020c783b */ /* 0x000e220000000200 */
[----:B------:R-:W-:Y:S02]  /*1ab10*/  IMAD.MOV.U32 R7, RZ, RZ, R21 ;  /* 0x000000ffff077224 */ /* 0x000fe400078e0015 */
[----:B------:R-:W-:Y:S04]  /*1ab20*/  LDSM.16.M88.4 R20, [R2+0x11000] ;  /* 0x011000000214783b */ /* 0x000fe80000000200 */
[----:B0-----:R-:W-:Y:S02]  /*1ab30*/  IMAD.MOV.U32 R5, RZ, RZ, R12 ;  /* 0x000000ffff057224 */ /* 0x001fe400078e000c */
[----:B------:R-:W-:Y:S01]  /*1ab40*/  IMAD.MOV.U32 R4, RZ, RZ, R13 ;  /* 0x000000ffff047224 */ /* 0x000fe200078e000d */
[----:B---3--:R0:W-:Y:S04]  /*1ab50*/  STL.64 [R1+0x1878], R10 ;  /* 0x0018780a01007387 */ /* 0x0081e80000100a00 */
[----:B0-----:R-:W3:Y:S01]  /*1ab60*/  LDL.LU.64 R10, [R1+0x18] ;  /* 0x00001800010a7983 */ /* 0x001ee20000300a00 */
[----:B------:R-:W-:Y:S02]  /*1ab70*/  STL.64 [R1+0xc8], R14 ;  /* 0x0000c80e01007387 */ /* 0x000fe40000100a00 */
[----:B------:R-:W0:Y:S04]  /*1ab80*/  LDSM.16.M88.4 R12, [R2+0x12000] ;  /* 0x01200000020c783b */ /* 0x000e280000000200 */
[----:B------:R-:W-:Y:S01]  /*1ab90*/  STL [R1+0x1804], R4 ;  /* 0x0018040401007387 */ /* 0x000fe20000100800 */
[----:B------:R-:W-:Y:S04]  /*1aba0*/  STL [R1+0x1800], R5 ;  /* 0x0018000501007387 */ /* 0x000fe80000100800 */
[----:B0-----:R-:W-:Y:S01]  /*1abb0*/  STL.64 [R1+0xe0], R12 ;  /* 0x0000e00c01007387 */ /* 0x001fe20000100a00 */
[----:B------:R0:W-:Y:S02]  /*1abc0*/  STL.64 [R1+0xd0], R20 ;  /* 0x0000d01401007387 */ /* 0x0001e40000100a00 */
[----:B------:R1:W-:Y:S02]  /*1abd0*/  STL.64 [R1+0xd8], R22 ;  /* 0x0000d81601007387 */ /* 0x0003e40000100a00 */
[----:B------:R-:W-:Y:S02]  /*1abe0*/  STL [R1+0xec], R15 ;  /* 0x0000ec0f01007387 */ /* 0x000fe40000100800 */
[----:B0-----:R-:W-:-:S02]  /*1abf0*/  IMAD.MOV.U32 R20, RZ, RZ, R17 ;  /* 0x000000ffff147224 */ /* 0x001fc400078e0011 */
[----:B----4-:R-:W-:Y:S01]  /*1ac00*/  IMAD.MOV.U32 R21, RZ, RZ, R18 ;  /* 0x000000ffff157224 */ /* 0x010fe200078e0012 */
[----:B------:R-:W2:Y:S01]  /*1ac10*/  LDL.LU R17, [R1+0x188c] ;  /* 0x00188c0001117983 */ /* 0x000ea20000300800 */
[----:B------:R-:W2:Y:S02]  /*1ac20*/  LDL.LU R18, [R1+0x1888] ;  /* 0x0018880001127983 */ /* 0x000ea40000300800 */
[----:B-1----:R-:W-:Y:S02]  /*1ac30*/  IMAD.MOV.U32 R22, RZ, RZ, R19 ;  /* 0x000000ffff167224 */ /* 0x002fe400078e0013 */
[----:B------:R-:W2:Y:S01]  /*1ac40*/  LDL.LU R19, [R1+0x1884] ;  /* 0x0018840001137983 */ /* 0x000ea20000300800 */
[----:B------:R-:W-:Y:S02]  /*1ac50*/  IMAD.MOV.U32 R0, RZ, RZ, R14 ;  /* 0x000000ffff007224 */ /* 0x000fe400078e000e */
[----:B------:R-:W0:Y:S04]  /*1ac60*/  LDSM.16.M88.4 R12, [R2+0x13000] ;  /* 0x01300000020c783b */ /* 0x000e280000000200 */
[----:B------:R-:W-:Y:S01]  /*1ac70*/  IMAD.MOV.U32 R23, RZ, RZ, R3 ;  /* 0x000000ffff177224 */ /* 0x000fe200078e0003 */
[----:B------:R-:W-:Y:S01]  /*1ac80*/  STL [R1+0x1784], R0 ;  /* 0x0017840001007387 */ /* 0x000fe20000100800 */
[----:B0-----:R-:W-:-:S03]  /*1ac90*/  IMAD.MOV.U32 R3, RZ, RZ, R14 ;  /* 0x000000ffff037224 */ /* 0x001fc600078e000e */
[----:B------:R-:W-:Y:S01]  /*1aca0*/  STL.64 [R1+0x100], R12 ;  /* 0x0001000c01007387 */ /* 0x000fe20000100a00 */
[----:B------:R-:W-:Y:S02]  /*1acb0*/  IMAD.MOV.U32 R2, RZ, RZ, R15 ;  /* 0x000000ffff027224 */ /* 0x000fe400078e000f */
[----:B------:R-:W0:Y:S01]  /*1acc0*/  LDSM.16.MT88.4 R12, [R28+0x2080] ;  /* 0x002080001c0c783b */ /* 0x000e220000004200 */
[----:B------:R-:W-:Y:S03]  /*1acd0*/  STL [R1+0x1764], R3 ;  /* 0x0017640301007387 */ /* 0x000fe60000100800 */
[----:B------:R-:W-:Y:S02]  /*1ace0*/  STL [R1+0x1760], R2 ;  /* 0x0017600201007387 */ /* 0x000fe40000100800 */
[----:B------:R-:W-:Y:S01]  /*1acf0*/  STL [R1+0x1808], R28 ;  /* 0x0018081c01007387 */ /* 0x000fe20000100800 */
[----:B0-----:R-:W-:Y:S01]  /*1ad00*/  STL.64 [R1+0x17c8], R14 ;  /* 0x0017c80e01007387 */ /* 0x001fe20000100a00 */
[----:B------:R0:W-:Y:S03]  /*1ad10*/  STL.64 [R1+0x17c0], R12 ;  /* 0x0017c00c01007387 */ /* 0x0001e60000100a00 */
[----:B0-----:R-:W4:Y:S01]  /*1ad20*/  LDL.LU R12, [R1+0x60] ;  /* 0x00006000010c7983 */ /* 0x001f220000300800 */
[----:B------:R-:W4:Y:S02]  /*1ad30*/  LDL.LU R13, [R1+0x64] ;  /* 0x00006400010d7983 */ /* 0x000f240000300800 */
[----:B------:R-:W4:Y:S02]  /*1ad40*/  LDL.LU R14, [R1+0x68] ;  /* 0x00006800010e7983 */ /* 0x000f240000300800 */
[----:B------:R-:W-:-:S02]  /*1ad50*/  IMAD.MOV.U32 R15, RZ, RZ, R6 ;  /* 0x000000ffff0f7224 */ /* 0x000fc400078e0006 */
[----:B------:R-:W4:Y:S01]  /*1ad60*/  LDL.LU R6, [R1+0x1880] ;  /* 0x0018800001067983 */ /* 0x000f220000300800 */
[----:B---3--:R-:W-:Y:S02]  /*1ad70*/  IMAD.MOV.U32 R2, RZ, RZ, R10 ;  /* 0x000000ffff027224 */ /* 0x008fe400078e000a */
[----:B------:R-:W-:Y:S01]  /*1ad80*/  IMAD.MOV.U32 R0, RZ, RZ, R11 ;  /* 0x000000ffff007224 */ /* 0x000fe200078e000b */
[C---:B--2---:R-:W-:Y:S01]  /*1ad90*/  HMMA.16816.F32.BF16 R24, R16.reuse, R10, R24 ;  /* 0x0000000a1018723c */ /* 0x044fe20000041818 */
[----:B------:R-:W4:Y:S11]  /*1ada0*/  LDL.LU.64 R10, [R1+0x1878] ;  /* 0x00187800010a7983 */ /* 0x000f360000300a00 */
[----:B------:R-:W-:Y:S11]  /*1adb0*/  @!UPT UIADD3 URZ, URZ, URZ, URZ ;  /* 0x0000003f3f3ff290 */ /* 0x000ff6000fffe03f */
[----:B------:R0:W-:Y:S01]  /*1adc0*/  STL.64 [R1+0xb0], R24 ;  /* 0x0000b01801007387 */ /* 0x0001e20000100a00 */
[----:B------:R-:W-:Y:S02]  /*1add0*/  IMAD.MOV.U32 R4, RZ, RZ, R26 ;  /* 0x000000ffff047224 */ /* 0x000fe400078e001a */
[----:B------:R-:W-:Y:S02]  /*1ade0*/  IMAD.MOV.U32 R5, RZ, RZ, R27 ;  /* 0x000000ffff057224 */ /* 0x000fe400078e001b */
[----:B------:R-:W2:Y:S04]  /*1adf0*/  LDL.LU.64 R26, [R1+0x1870] ;  /* 0x00187000011a7983 */ /* 0x000ea80000300a00 */
[----:B0-----:R-:W3:Y:S01]  /*1ae00*/  LDL.LU.64 R24, [R1+0x1868] ;  /* 0x0018680001187983 */ /* 0x001ee20000300a00 */
[----:B------:R0:W-:Y:S01]  /*1ae10*/  STL [R1+0x180c], R5 ;  /* 0x00180c0501007387 */ /* 0x0001e20000100800 */
[----:B----4-:R-:W-:Y:S01]  /*1ae20*/  HMMA.16816.F32.BF16 R12, R16, R10, R12 ;  /* 0x0000000a100c723c */ /* 0x010fe2000004180c */
[----:B0-----:R-:W-:-:S02]  /*1ae30*/  IMAD.MOV.U32 R5, RZ, RZ, R10 ;  /* 0x000000ffff057224 */ /* 0x001fc400078e000a */
[----:B------:R-:W-:Y:S11]  /*1ae40*/  IMAD.MOV.U32 R3, RZ, RZ, R11 ;  /* 0x000000ffff037224 */ /* 0x000ff600078e000b */
[----:B------:R-:W-:Y:S10]  /*1ae50*/  @!UPT UIADD3 URZ, URZ, URZ, URZ ;  /* 0x0000003f3f3ff290 */ /* 0x000ff4000fffe03f */
[----:B------:R-:W-:Y:S02]  /*1ae60*/  IMAD.MOV.U32 R10, RZ, RZ, R14 ;  /* 0x000000ffff0a7224 */ /* 0x000fe400078e000e */
[----:B------:R-:W-:Y:S02]  /*1ae70*/  IMAD.MOV.U32 R11, RZ, RZ, R15 ;  /* 0x000000ffff0b7224 */ /* 0x000fe400078e000f */
[----:B------:R-:W-:Y:S02]  /*1ae80*/  IMAD.MOV.U32 R8, RZ, RZ, R12 ;  /* 0x000000ffff087224 */ /* 0x000fe400078e000c */
[----:B------:R-:W-:Y:S01]  /*1ae90*/  IMAD.MOV.U32 R9, RZ, RZ, R13 ;  /* 0x000000ffff097224 */ /* 0x000fe200078e000d */
[----:B------:R-:W-:Y:S04]  /*1aea0*/  STL.64 [R1+0x1818], R10 ;  /* 0x0018180a01007387 */ /* 0x000fe80000100a00 */
[----:B------:R2:W-:Y:S02]  /*1aeb0*/  STL.64 [R1+0x1810], R8 ;  /* 0x0018100801007387 */ /* 0x0005e40000100a00 */
[----:B--2---:R-:W-:-:S02]  /*1aec0*/  IMAD.MOV.U32 R8, RZ, RZ, R27 ;  /* 0x000000ffff087224 */ /* 0x004fc400078e001b */
[----:B------:R-:W2:Y:S01]  /*1aed0*/  LDL.LU R27, [R1+0x1864] ;  /* 0x00186400011b7983 */ /* 0x000ea20000300800 */
[----:B---3--:R-:W-:Y:S02]  /*1aee0*/  IMAD.MOV.U32 R10, RZ, RZ, R25 ;  /* 0x000000ffff0a7224 */ /* 0x008fe400078e0019 */
[----:B------:R-:W-:Y:S02]  /*1aef0*/  IMAD.MOV.U32 R11, RZ, RZ, R24 ;  /* 0x000000ffff0b7224 */ /* 0x000fe400078e0018 */
[----:B------:R-:W-:Y:S02]  /*1af00*/  IMAD.MOV.U32 R9, RZ, RZ, R7 ;  /* 0x000000ffff097224 */ /* 0x000fe400078e0007 */
[----:B------:R-:W3:Y:S01]  /*1af10*/  LDL.LU R7, [R1+0x1860] ;  /* 0x0018600001077983 */ /* 0x000ee20000300800 */
[----:B------:R0:W-:Y:S02]  /*1af20*/  STL.64 [R1+0x1828], R10 ;  /* 0x0018280a01007387 */ /* 0x0001e40000100a00 */
[----:B------:R-:W-:Y:S02]  /*1af30*/  STL.64 [R1+0x1820], R8 ;  /* 0x0018200801007387 */ /* 0x000fe40000100a00 */
[----:B0-----:R-:W-:-:S02]  /*1af40*/  IMAD.MOV.U32 R10, RZ, RZ, R5 ;  /* 0x000000ffff0a7224 */ /* 0x001fc400078e0005 */
[----:B------:R-:W-:-:S05]  /*1af50*/  IMAD.MOV.U32 R11, RZ, RZ, R3 ;  /* 0x000000ffff0b7224 */ /* 0x000fca00078e0003 */
[----:B------:R-:W-:Y:S01]  /*1af60*/  STL.64 [R1+0x1830], R10 ;  /* 0x0018300a01007387 */ /* 0x000fe20000100a00 */
[C---:B--2---:R-:W-:Y:S11]  /*1af70*/  HMMA.16816.F32.BF16 R20, R16.reuse, R26, R20 ;  /* 0x0000001a1014723c */ /* 0x044ff60000041814 */
[----:B------:R-:W-:Y:S11]  /*1af80*/  @!UPT UIADD3 URZ, URZ, URZ, URZ ;  /* 0x0000003f3f3ff290 */ /* 0x000ff6000fffe03f */
[----:B------:R-:W-:Y:S02]  /*1af90*/  @!UPT UIADD3 URZ, URZ, URZ, URZ ;  /* 0x0000003f3f3ff290 */ /* 0x000fe4000fffe03f */
[----:B------:R-:W-:Y:S02]  /*1afa0*/  IMAD.MOV.U32 R14, RZ, RZ, R22 ;  /* 0x000000ffff0e7224 */ /* 0x000fe400078e0016 */
[----:B------:R-:W-:Y:S02]  /*1afb0*/  IMAD.MOV.U32 R15, RZ, RZ, R23 ;  /* 0x000000ffff0f7224 */ /* 0x000fe400078e0017 */
[----:B------:R-:W-:Y:S02]  /*1afc0*/  IMAD.MOV.U32 R5, RZ, RZ, R20 ;  /* 0x000000ffff057224 */ /* 0x000fe400078e0014 */
[----:B------:R-:W-:Y:S01]  /*1afd0*/  IMAD.MOV.U32 R28, RZ, RZ, R21 ;  /* 0x000000ffff1c7224 */ /* 0x000fe200078e0015 */
[----:B------:R-:W3:Y:S01]  /*1afe0*/  LDL.LU.64 R22, [R1+0x1858] ;  /* 0x0018580001167983 */ /* 0x000ee20000300a00 */
[----:B------:R-:W3:Y:S02]  /*1aff0*/  LDL.LU.64 R20, [R1+0x1850] ;  /* 0x0018500001147983 */ /* 0x000ee40000300a00 */
[----:B------:R0:W-:Y:S02]  /*1b000*/  STL.64 [R1+0x1838], R26 ;  /* 0x0018381a01007387 */ /* 0x0001e40000100a00 */
[----:B------:R-:W2:Y:S01]  /*1b010*/  LDL.LU R24, [R1+0x30] ;  /* 0x0000300001187983 */ /* 0x000ea20000300800 */
[----:B------:R-:W2:Y:S04]  /*1b020*/  LDL.LU R25, [R1+0x34] ;  /* 0x0000340001197983 */ /* 0x000ea80000300800 */
[----:B0-----:R-:W2:Y:S01]  /*1b030*/  LDL.LU R26, [R1+0x38] ;  /* 0x00003800011a7983 */ /* 0x001ea20000300800 */
[----:B------:R-:W2:Y:S01]  /*1b040*/  LDL.LU R27, [R1+0x3c] ;  /* 0x00003c00011b7983 */ /* 0x000ea20000300800 */
[----:B---3--:R-:W-:Y:S02]  /*1b050*/  HMMA.16816.F32.BF16 R16, R16, R6, R20 ;  /* 0x000000061010723c */ /* 0x008fe40000041814 */
[----:B------:R-:W2:Y:S01]  /*1b060*/  LDL.LU.64 R22, [R1+0x1848] ;  /* 0x0018480001167983 */ /* 0x000ea20000300a00 */
[----:B------:R-:W2:Y:S02]  /*1b070*/  LDL.LU.64 R20, [R1+0x1840] ;  /* 0x0018400001147983 */ /* 0x000ea40000300a00 */
[----:B------:R-:W-:-:S02]  /*1b080*/  IMAD.MOV.U32 R10, RZ, RZ, R2 ;  /* 0x000000ffff0a7224 */ /* 0x000fc400078e0002 */
[----:B------:R-:W-:Y:S11]  /*1b090*/  IMAD.MOV.U32 R11, RZ, RZ, R0 ;  /* 0x000000ffff0b7224 */ /* 0x000ff600078e0000 */
[----:B------:R-:W-:Y:S05]  /*1b0a0*/  @!UPT UIADD3 URZ, URZ, URZ, URZ ;  /* 0x0000003f3f3ff290 */ /* 0x000fea000fffe03f */
[----:B------:R0:W-:Y:S01]  /*1b0b0*/  STL.64 [R1+0x70], R16 ;  /* 0x0000701001007387 */ /* 0x0001e20000100a00 */
[----:B------:R1:W-:Y:S02]  /*1b0c0*/  STL [R1+0x78], R18 ;  /* 0x0000781201007387 */ /* 0x0003e40000100800 */
[----:B------:R-:W-:Y:S01]  /*1b0d0*/  IMAD.MOV.U32 R0, RZ, RZ, R19 ;  /* 0x000000ffff007224 */ /* 0x000fe200078e0013 */
[----:B0-----:R-:W3:Y:S01]  /*1b0e0*/  LDL.LU R16, [R1+0x20] ;  /* 0x0000200001107983 */ /* 0x001ee20000300800 */
[----:B------:R-:W3:Y:S02]  /*1b0f0*/  LDL.LU R17, [R1+0x24] ;  /* 0x0000240001117983 */ /* 0x000ee40000300800 */
[----:B-1----:R-:W3:Y:S02]  /*1b100*/  LDL.LU R18, [R1+0x28] ;  /* 0x0000280001127983 */ /* 0x002ee40000300800 */
[----:B------:R-:W3:Y:S01]  /*1b110*/  LDL.LU R19, [R1+0x2c] ;  /* 0x00002c0001137983 */ /* 0x000ee20000300800 */
[C---:B--2---:R-:W-:Y:S01]  /*1b120*/  HMMA.16816.F32.BF16 R8, R20.reuse, R10, R24 ;  /* 0x0000000a1408723c */ /* 0x044fe20000041818 */
[----:B------:R-:W2:Y:S11]  /*1b130*/  LDL.LU.64 R26, [R1+0x1838] ;  /* 0x00183800011a7983 */ /* 0x000eb60000300a00 */
[----:B------:R-:W-:Y:S11]  /*1b140*/  @!UPT UIADD3 URZ, URZ, URZ, URZ ;  /* 0x0000003f3f3ff290 */ /* 0x000ff6000fffe03f */
[----:B------:R3:W-:Y:S01]  /*1b150*/  STL.64 [R1+0x30], R8 ;  /* 0x0000300801007387 */ /* 0x0007e20000100a00 */
[----:B------:R-:W-:Y:S02]  /*1b160*/  IMAD.MOV.U32 R3, RZ, RZ, R10 ;  /* 0x000000ffff037224 */ /* 0x000fe400078e000a */
[----:B------:R-:W-:Y:S02]  /*1b170*/  IMAD.MOV.U32 R2, RZ, RZ, R11 ;  /* 0x000000ffff027224 */ /* 0x000fe400078e000b */
[----:B------:R-:W3:Y:S02]  /*1b180*/  LDL.LU.64 R10, [R1+0x1830] ;  /* 0x00183000010a7983 */ /* 0x000ee40000300a00 */
[C---:B---3--:R-:W-:Y:S11]  /*1b190*/  HMMA.16816.F32.BF16 R8, R20.reuse, R10, R16 ;  /* 0x0000000a1408723c */ /* 0x048ff60000041810 */
[----:B------:R-:W-:Y:S11]  /*1b1a0*/  @!UPT UIADD3 URZ, URZ, URZ, URZ ;  /* 0x0000003f3f3ff290 */ /* 0x000ff6000fffe03f */
[----:B------:R-:W-:Y:S02]  /*1b1b0*/  @!UPT UIADD3 URZ, URZ, URZ, URZ ;  /* 0x0000003f3f3ff290 */ /* 0x000fe4000fffe03f */
[----:B------:R-:W-:Y:S02]  /*1b1c0*/  IMAD.MOV.U32 R17, RZ, RZ, R10 ;  /* 0x000000ffff117224 */ /* 0x000fe400078e000a */
[----:B------:R-:W-:Y:S02]  /*1b1d0*/  IMAD.MOV.U32 R16, RZ, RZ, R11 ;  /* 0x000000ffff107224 */ /* 0x000fe400078e000b */
[----:B------:R-:W-:Y:S02]  /*1b1e0*/  IMAD.MOV.U32 R19, RZ, RZ, R8 ;  /* 0x000000ffff137224 */ /* 0x000fe400078e0008 */
[----:B------:R-:W-:Y:S01]  /*1b1f0*/  IMAD.MOV.U32 R18, RZ, RZ, R9 ;  /* 0x000000ffff127224 */ /* 0x000fe200078e0009 */
[----:B------:R-:W2:Y:S01]  /*1b200*/  LDL.LU.64 R10, [R1+0x1828] ;  /* 0x00182800010a7983 */ /* 0x000ea20000300a00 */
[----:B------:R-:W2:Y:S02]  /*1b210*/  LDL.LU.64 R8, [R1+0x1820] ;  /* 0x0018200001087983 */ /* 0x000ea40000300a00 */
[----:B--2---:R-:W-:Y:S01]  /*1b220*/  HMMA.16816.F32.BF16 R24, R20, R26, R8 ;  /* 0x0000001a1418723c */ /* 0x004fe20000041808 */
[----:B------:R-:W2:Y:S01]  /*1b230*/  LDL.LU.64 R10, [R1+0x1818] ;  /* 0x00181800010a7983 */ /* 0x000ea20000300a00 */
[----:B------:R-:W3:Y:S11]  /*1b240*/  LDL.LU.64 R8, [R1+0x1810] ;  /* 0x0018100001087983 */ /* 0x000ef60000300a00 */
[----:B------:R-:W-:Y:S10]  /*1b250*/  @!UPT UIADD3 URZ, URZ, URZ, URZ ;  /* 0x0000003f3f3ff290 */ /* 0x000ff4000fffe03f */
[----:B------:R-:W-:Y:S01]  /*1b260*/  STL.64 [R1+0x1790], R26 ;  /* 0x0017901a01007387 */ /* 0x000fe20000100a00 */
[----:B------:R0:W-:Y:S03]  /*1b270*/  STL.64 [R1+0x1788], R24 ;  /* 0x0017881801007387 */ /* 0x0001e60000100a00 */
[----:B0-----:R-:W4:Y:S01]  /*1b280*/  LDL.LU R24, [R1+0xd0] ;  /* 0x0000d00001187983 */ /* 0x001f220000300800 */
[----:B------:R-:W4:Y:S03]  /*1b290*/  LDL.LU R25, [R1+0xd4] ;  /* 0x0000d40001197983 */ /* 0x000f260000300800 */
[----:B----4-:R0:W-:Y:S04]  /*1b2a0*/  STL.64 [R1+0x17e8], R24 ;  /* 0x0017e81801007387 */ /* 0x0101e80000100a00 */
[----:B0-----:R-:W4:Y:S01]  /*1b2b0*/  LDL.LU R24, [R1+0x80] ;  /* 0x0000800001187983 */ /* 0x001f220000300800 */
[----:B------:R-:W4:Y:S02]  /*1b2c0*/  LDL.LU R25, [R1+0x84] ;  /* 0x0000840001197983 */ /* 0x000f240000300800 */
[----:B------:R-:W4:Y:S02]  /*1b2d0*/  LDL.LU R26, [R1+0x88] ;  /* 0x00008800011a7983 */ /* 0x000f240000300800 */
[----:B------:R-:W4:Y:S01]  /*1b2e0*/  LDL.LU R27, [R1+0x8c] ;  /* 0x00008c00011b7983 */ /* 0x000f220000300800 */
[----:B------:R-:W2:Y:S04]  /*1b2f0*/  LDL.LU.64 R12, [R1+0x100] ;  /* 0x00010000010c7983 */ /* 0x000ea80000300a00 */
[----:B--2---:R0:W-:Y:S02]  /*1b300*/  STL.64 [R1+0x17d0], R12 ;  /* 0x0017d00c01007387 */ /* 0x0041e40000100a00 */
[----:B0-----:R-:W-:-:S02]  /*1b310*/  IMAD.MOV.U32 R12, RZ, RZ, R5 ;  /* 0x000000ffff0c7224 */ /* 0x001fc400078e0005 */
[----:B------:R-:W2:Y:S01]  /*1b320*/  LDL.LU R5, [R1+0x180c] ;  /* 0x00180c0001057983 */ /* 0x000ea20000300800 */
[----:B------:R-:W-:Y:S01]  /*1b330*/  IMAD.MOV.U32 R13, RZ, RZ, R28 ;  /* 0x000000ffff0d7224 */ /* 0x000fe200078e001c */
[----:B----4-:R-:W-:Y:S01]  /*1b340*/  HMMA.16816.F32.BF16 R20, R20, R6, R24 ;  /* 0x000000061414723c */ /* 0x010fe20000041818 */
[----:B------:R-:W4:Y:S01]  /*1b350*/  LDL.LU R28, [R1+0x1808] ;  /* 0x00180800011c7983 */ /* 0x000f220000300800 */
[----:B------:R-:W3:Y:S01]  /*1b360*/  LDL.LU R24, [R1+0xb0] ;  /* 0x0000b00001187983 */ /* 0x000ee20000300800 */
[----:B------:R-:W3:Y:S04]  /*1b370*/  LDL.LU R25, [R1+0xb4] ;  /* 0x0000b40001197983 */ /* 0x000ee80000300800 */
[----:B------:R-:W-:Y:S02]  /*1b380*/  IMAD.MOV.U32 R26, RZ, RZ, R4 ;  /* 0x000000ffff1a7224 */ /* 0x000fe400078e0004 */
[----:B------:R-:W3:Y:S01]  /*1b390*/  LDL.LU R4, [R1+0x1804] ;  /* 0x0018040001047983 */ /* 0x000ee20000300800 */
[----:B--2---:R-:W-:-:S03]  /*1b3a0*/  IMAD.MOV.U32 R27, RZ, RZ, R5 ;  /* 0x000000ffff1b7224 */ /* 0x004fc600078e0005 */
[----:B------:R-:W2:Y:S01]  /*1b3b0*/  LDL.LU R5, [R1+0x1800] ;  /* 0x0018000001057983 */ /* 0x000ea20000300800 */
[----:B------:R-:W-:Y:S02]  /*1b3c0*/  STL.64 [R1+0x17e0], R14 ;  /* 0x0017e00e01007387 */ /* 0x000fe40000100a00 */
[----:B------:R3:W-:Y:S02]  /*1b3d0*/  STL.64 [R1+0x17d8], R12 ;  /* 0x0017d80c01007387 */ /* 0x0007e40000100a00 */
[----:B---3--:R-:W-:Y:S02]  /*1b3e0*/  IMAD.MOV.U32 R12, RZ, RZ, R8 ;  /* 0x000000ffff0c7224 */ /* 0x008fe400078e0008 */
[----:B------:R-:W-:Y:S01]  /*1b3f0*/  IMAD.MOV.U32 R13, RZ, RZ, R9 ;  /* 0x000000ffff0d7224 */ /* 0x000fe200078e0009 */
[----:B------:R-:W3:Y:S01]  /*1b400*/  LDL.LU R8, [R1+0x17fc] ;  /* 0x0017fc0001087983 */ /* 0x000ee20000300800 */
[----:B------:R-:W3:Y:S02]  /*1b410*/  LDL.LU R9, [R1+0x17f8] ;  /* 0x0017f80001097983 */ /* 0x000ee40000300800 */
[----:B------:R-:W-:-:S02]  /*1b420*/  IMAD.MOV.U32 R14, RZ, RZ, R10 ;  /* 0x000000ffff0e7224 */ /* 0x000fc400078e000a */
[----:B------:R-:W-:Y:S01]  /*1b430*/  IMAD.MOV.U32 R15, RZ, RZ, R11 ;  /* 0x000000ffff0f7224 */ /* 0x000fe200078e000b */
[----:B------:R-:W3:Y:S01]  /*1b440*/  LDL.LU R10, [R1+0x17f4] ;  /* 0x0017f400010a7983 */ /* 0x000ee20000300800 */
[----:B------:R-:W3:Y:S02]  /*1b450*/  LDL.LU R11, [R1+0x17f0] ;  /* 0x0017f000010b7983 */ /* 0x000ee40000300800 */
[----:B------:R0:W-:Y:S02]  /*1b460*/  STL.64 [R1+0x17a0], R22 ;  /* 0x0017a01601007387 */ /* 0x0001e40000100a00 */
[----:B------:R1:W-:Y:S02]  /*1b470*/  STL.64 [R1+0x1798], R20 ;  /* 0x0017981401007387 */ /* 0x0003e40000100a00 */
[----:B0-----:R-:W-:Y:S02]  /*1b480*/  IMAD.MOV.U32 R22, RZ, RZ, R17 ;  /* 0x000000ffff167224 */ /* 0x001fe400078e0011 */
[----:B------:R-:W-:-:S02]  /*1b490*/  IMAD.MOV.U32 R23, RZ, RZ, R16 ;  /* 0x000000ffff177224 */ /* 0x000fc400078e0010 */
[----:B-1----:R-:W-:Y:S02]  /*1b4a0*/  IMAD.MOV.U32 R20, RZ, RZ, R19 ;  /* 0x000000ffff147224 */ /* 0x002fe400078e0013 */
[----:B------:R-:W-:Y:S02]  /*1b4b0*/  IMAD.MOV.U32 R21, RZ, RZ, R18 ;  /* 0x000000ffff157224 */ /* 0x000fe400078e0012 */
[----:B----4-:R-:W-:Y:S04]  /*1b4c0*/  LDSM.16.MT88.4 R16, [R28+0x3080] ;  /* 0x003080001c10783b */ /* 0x010fe80000004200 */
[----:B------:R-:W-:Y:S01]  /*1b4d0*/  STL.64 [R1+0x17b0], R22 ;  /* 0x0017b01601007387 */ /* 0x000fe20000100a00 */
[----:B------:R0:W-:Y:S02]  /*1b4e0*/  STL.64 [R1+0x17a8], R20 ;  /* 0x0017a81401007387 */ /* 0x0001e40000100a00 */
[----:B0-----:R-:W-:-:S02]  /*1b4f0*/  IMAD.MOV.U32 R21, RZ, RZ, R4 ;  /* 0x000000ffff157224 */ /* 0x001fc400078e0004 */
[----:B--2---:R-:W-:Y:S02]  /*1b500*/  IMAD.MOV.U32 R20, RZ, RZ, R5 ;  /* 0x000000ffff147224 */ /* 0x004fe400078e0005 */
[----:B------:R-:W0:Y:S05]  /*1b510*/  LDSM.16.MT88.4 R4, [R28+0x3000] ;  /* 0x003000001c04783b */ /* 0x000e2a0000004200 */
[C---:B---3--:R-:W-:Y:S01]  /*1b520*/  HMMA.16816.F32.BF16 R24, R8.reuse, R20, R24 ;  /* 0x000000140818723c */ /* 0x048fe20000041818 */
[----:B0-----:R-:W-:Y:S01]  /*1b530*/  STL [R1+0x1780], R4 ;  /* 0x0017800401007387 */ /* 0x001fe20000100800 */
[----:B------:R0:W-:Y:S02]  /*1b540*/  STL [R1+0x177c], R5 ;  /* 0x00177c0501007387 */ /* 0x0001e40000100800 */
[----:B------:R-:W-:Y:S02]  /*1b550*/  STL [R1+0x1778], R6 ;  /* 0x0017780601007387 */ /* 0x000fe40000100800 */
[----:B------:R-:W-:Y:S01]  /*1b560*/  STL [R1+0x1774], R7 ;  /* 0x0017740701007387 */ /* 0x000fe20000100800 */
[----:B0-----:R-:W2:Y:S01]  /*1b570*/  LDL.LU.64 R4, [R1+0xe0] ;  /* 0x0000e00001047983 */ /* 0x001ea20000300a00 */
[----:B------:R-:W-:Y:S02]  /*1b580*/  STL.64 [R1+0x1748], R18 ;  /* 0x0017481201007387 */ /* 0x000fe40000100a00 */
[----:B------:R0:W-:Y:S02]  /*1b590*/  STL.64 [R1+0x1740], R16 ;  /* 0x0017401001007387 */ /* 0x0001e40000100a00 */
[----:B0-----:R-:W3:Y:S01]  /*1b5a0*/  LDL.LU R16, [R1+0x70] ;  /* 0x0000700001107983 */ /* 0x001ee20000300800 */
[----:B------:R-:W3:Y:S02]  /*1b5b0*/  LDL.LU R17, [R1+0x74] ;  /* 0x0000740001117983 */ /* 0x000ee40000300800 */
[----:B------:R-:W3:Y:S08]  /*1b5c0*/  LDL.LU R18, [R1+0x78] ;  /* 0x0000780001127983 */ /* 0x000ef00000300800 */
[----:B------:R0:W-:Y:S01]  /*1b5d0*/  STL.64 [R1+0x50], R24 ;  /* 0x0000501801007387 */ /* 0x0001e20000100a00 */
[----:B------:R-:W-:Y:S04]  /*1b5e0*/  STL [R1+0x58], R26 ;  /* 0x0000581a01007387 */ /* 0x000fe80000100800 */
[----:B0-----:R-:W4:Y:S02]  /*1b5f0*/  LDL.LU.64 R24, [R1+0x17e8] ;  /* 0x0017e80001187983 */ /* 0x001f240000300a00 */
[----:B----4-:R-:W-:Y:S11]  /*1b600*/  HMMA.16816.F32.BF16 R12, R8, R24, R12 ;  /* 0x00000018080c723c */ /* 0x010ff6000004180c */
[----:B------:R-:W-:Y:S11]  /*1b610*/  @!UPT UIADD3 URZ, URZ, URZ, URZ ;  /* 0x0000003f3f3ff290 */ /* 0x000ff6000fffe03f */
[----:B------:R-:W-:Y:S01]  /*1b620*/  @!UPT UIADD3 URZ, URZ, URZ, URZ ;  /* 0x0000003f3f3ff290 */ /* 0x000fe2000fffe03f */
[----:B------:R-:W-:Y:S01]  /*1b630*/  STL.64 [R1+0x40], R12 ;  /* 0x0000400c01007387 */ /* 0x000fe20000100a00 */
[----:B------:R0:W-:Y:S03]  /*1b640*/  STL.64 [R1+0x48], R14 ;  /* 0x0000480e01007387 */ /* 0x0001e60000100a00 */
[----:B0-----:R-:W4:Y:S01]  /*1b650*/  LDL.LU.64 R14, [R1+0x17e0] ;  /* 0x0017e000010e7983 */ /* 0x001f220000300a00 */
[----:B------:R-:W4:Y:S02]  /*1b660*/  LDL.LU.64 R12, [R1+0x17d8] ;  /* 0x0017d800010c7983 */ /* 0x000f240000300a00 */
[----:B------:R-:W-:Y:S02]  /*1b670*/  IMAD.MOV.U32 R19, RZ, RZ, R0 ;  /* 0x000000ffff137224 */ /* 0x000fe400078e0000 */
[----:B------:R-:W-:Y:S01]  /*1b680*/  IMAD.MOV.U32 R0, RZ, RZ, R27 ;  /* 0x000000ffff007224 */ /* 0x000fe200078e001b */
[----:B------:R0:W-:Y:S01]  /*1b690*/  STL.64 [R1+0x17b8], R24 ;  /* 0x0017b81801007387 */ /* 0x0001e20000100a00 */
[----:B------:R-:W-:-:S02]  /*1b6a0*/  IMAD.MOV.U32 R26, RZ, RZ, R3 ;  /* 0x000000ffff1a7224 */ /* 0x000fc400078e0003 */
[----:B------:R-:W-:Y:S02]  /*1b6b0*/  IMAD.MOV.U32 R27, RZ, RZ, R2 ;  /* 0x000000ffff1b7224 */ /* 0x000fe400078e0002 */
[----:B--2---:R-:W-:Y:S02]  /*1b6c0*/  IMAD.MOV.U32 R3, RZ, RZ, R4 ;  /* 0x000000ffff037224 */ /* 0x004fe400078e0004 */
[----:B------:R-:W-:Y:S01]  /*1b6d0*/  IMAD.MOV.U32 R2, RZ, RZ, R5 ;  /* 0x000000ffff027224 */ /* 0x000fe200078e0005 */
[----:B0-----:R-:W2:Y:S01]  /*1b6e0*/  LDL.LU R24, [R1+0x30] ;  /* 0x0000300001187983 */ /* 0x001ea20000300800 */
[----:B------:R-:W2:Y:S01]  /*1b6f0*/  LDL.LU R25, [R1+0x34] ;  /* 0x0000340001197983 */ /* 0x000ea20000300800 */
[C---:B----4-:R-:W-:Y:S11]  /*1b700*/  HMMA.16816.F32.BF16 R12, R8.reuse, R4, R12 ;  /* 0x00000004080c723c */ /* 0x050ff6000004180c */
[----:B------:R-:W-:Y:S11]  /*1b710*/  @!UPT UIADD3 URZ, URZ, URZ, URZ ;  /* 0x0000003f3f3ff290 */ /* 0x000ff6000fffe03f */
[----:B------:R-:W-:Y:S02]  /*1b720*/  @!UPT UIADD3 URZ, URZ, URZ, URZ ;  /* 0x0000003f3f3ff290 */ /* 0x000fe4000fffe03f */
[----:B------:R-:W-:Y:S02]  /*1b730*/  IMAD.MOV.U32 R4, RZ, RZ, R12 ;  /* 0x000000ffff047224 */ /* 0x000fe400078e000c */
[----:B------:R-:W-:Y:S02]  /*1b740*/  IMAD.MOV.U32 R5, RZ, RZ, R13 ;  /* 0x000000ffff057224 */ /* 0x000fe400078e000d */
[----:B------:R-:W3:Y:S01]  /*1b750*/  LDL.LU.64 R12, [R1+0x17d0] ;  /* 0x0017d000010c7983 */ /* 0x000ee20000300a00 */
[----:B------:R-:W-:Y:S02]  /*1b760*/  IMAD.MOV.U32 R6, RZ, RZ, R14 ;  /* 0x000000ffff067224 */ /* 0x000fe400078e000e */
[----:B------:R-:W-:Y:S02]  /*1b770*/  IMAD.MOV.U32 R7, RZ, RZ, R15 ;  /* 0x000000ffff077224 */ /* 0x000fe400078e000f */
[----:B------:R-:W2:Y:S01]  /*1b780*/  LDL.LU.64 R14, [R1+0x17c8] ;  /* 0x0017c800010e7983 */ /* 0x000ea20000300a00 */
[----:B---3--:R-:W-:Y:S01]  /*1b790*/  HMMA.16816.F32.BF16 R16, R8, R12, R16 ;  /* 0x0000000c0810723c */ /* 0x008fe20000041810 */
[----:B------:R-:W-:-:S02]  /*1b7a0*/  IMAD.MOV.U32 R23, RZ, RZ, R12 ;  /* 0x000000ffff177224 */ /* 0x000fc400078e000c */
[----:B------:R-:W-:Y:S02]  /*1b7b0*/  IMAD.MOV.U32 R22, RZ, RZ, R13 ;  /* 0x000000ffff167224 */ /* 0x000fe400078e000d */
[----:B------:R-:W2:Y:S02]  /*1b7c0*/  LDL.LU.64 R12, [R1+0x17c0] ;  /* 0x0017c000010c7983 */ /* 0x000ea40000300a00 */
[----:B------:R-:W-:Y:S02]  /*1b7d0*/  IMAD.MOV.U32 R8, RZ, RZ, R23 ;  /* 0x000000ffff087224 */ /* 0x000fe400078e0017 */
[----:B------:R-:W-:Y:S11]  /*1b7e0*/  IMAD.MOV.U32 R9, RZ, RZ, R22 ;  /* 0x000000ffff097224 */ /* 0x000ff600078e0016 */
[----:B------:R-:W-:Y:S03]  /*1b7f0*/  @!UPT UIADD3 URZ, URZ, URZ, URZ ;  /* 0x0000003f3f3ff290 */ /* 0x000fe6000fffe03f */
[----:B------:R-:W-:Y:S01]  /*1b800*/  STL.64 [R1+0x1758], R18 ;  /* 0x0017581201007387 */ /* 0x000fe20000100a00 */
[----:B------:R0:W-:Y:S02]  /*1b810*/  STL.64 [R1+0x1750], R16 ;  /* 0x0017501001007387 */ /* 0x0001e40000100a00 */
[----:B0-----:R-:W-:Y:S02]  /*1b820*/  IMAD.MOV.U32 R17, RZ, RZ, R2 ;  /* 0x000000ffff117224 */ /* 0x001fe400078e0002 */
[----:B------:R-:W-:Y:S01]  /*1b830*/  IMAD.MOV.U32 R16, RZ, RZ, R3 ;  /* 0x000000ffff107224 */ /* 0x000fe200078e0003 */
[C---:B--2---:R-:W-:Y:S01]  /*1b840*/  HMMA.16816.F32.BF16 R20, R12.reuse, R20, R24 ;  /* 0x000000140c14723c */ /* 0x044fe20000041818 */
[----:B------:R-:W2:Y:S11]  /*1b850*/  LDL.LU.64 R24, [R1+0x17b8] ;  /* 0x0017b80001187983 */ /* 0x000eb60000300a00 */
[----:B------:R-:W-:Y:S11]  /*1b860*/  @!UPT UIADD3 URZ, URZ, URZ, URZ ;  /* 0x0000003f3f3ff290 */ /* 0x000ff6000fffe03f */
[----:B------:R-:W-:Y:S01]  /*1b870*/  STL [R1+0x20], R20 ;  /* 0x0000201401007387 */ /* 0x000fe20000100800 */
[----:B------:R0:W-:Y:S02]  /*1b880*/  STL [R1+0x2c], R23 ;  /* 0x00002c1701007387 */ /* 0x0001e40000100800 */
[----:B------:R-:W-:Y:S02]  /*1b890*/  IMAD.MOV.U32 R2, RZ, RZ, R22 ;  /* 0x000000ffff027224 */ /* 0x000fe400078e0016 */
[----:B------:R-:W-:Y:S01]  /*1b8a0*/  IMAD.MOV.U32 R3, RZ, RZ, R21 ;  /* 0x000000ffff037224 */ /* 0x000fe200078e0015 */
[----:B0-----:R-:W2:Y:S01]  /*1b8b0*/  LDL.LU.64 R22, [R1+0x17b0] ;  /* 0x0017b00001167983 */ /* 0x001ea20000300a00 */
[----:B------:R-:W2:Y:S02]  /*1b8c0*/  LDL.LU.64 R20, [R1+0x17a8] ;  /* 0x0017a80001147983 */ /* 0x000ea40000300a00 */
[C---:B--2---:R-:W-:Y:S01]  /*1b8d0*/  HMMA.16816.F32.BF16 R24, R12.reuse, R24, R20 ;  /* 0x000000180c18723c */ /* 0x044fe20000041814 */
[----:B------:R-:W2:Y:S01]  /*1b8e0*/  LDL.LU.64 R22, [R1+0x17a0] ;  /* 0x0017a00001167983 */ /* 0x000ea20000300a00 */
[----:B------:R-:W2:Y:S11]  /*1b8f0*/  LDL.LU.64 R20, [R1+0x1798] ;  /* 0x0017980001147983 */ /* 0x000eb60000300a00 */
[----:B------:R-:W-:Y:S10]  /*1b900*/  @!UPT UIADD3 URZ, URZ, URZ, URZ ;  /* 0x0000003f3f3ff290 */ /* 0x000ff4000fffe03f */
[----:B------:R-:W-:Y:S01]  /*1b910*/  STL.64 [R1], R24 ;  /* 0x0000001801007387 */ /* 0x000fe20000100a00 */
[----:B------:R0:W-:Y:S03]  /*1b920*/  STL.64 [R1+0x8], R26 ;  /* 0x0000081a01007387 */ /* 0x0001e60000100a00 */
[----:B0-----:R-:W3:Y:S01]  /*1b930*/  LDL.LU.64 R26, [R1+0x1790] ;  /* 0x00179000011a7983 */ /* 0x001ee20000300a00 */
[----:B------:R-:W3:Y:S02]  /*1b940*/  LDL.LU.64 R24, [R1+0x1788] ;  /* 0x0017880001187983 */ /* 0x000ee40000300a00 */
[C---:B---3--:R-:W-:Y:S11]  /*1b950*/  HMMA.16816.F32.BF16 R24, R12.reuse, R16, R24 ;  /* 0x000000100c18723c */ /* 0x048ff60000041818 */
[----:B------:R-:W-:Y:S11]  /*1b960*/  @!UPT UIADD3 URZ, URZ, URZ, URZ ;  /* 0x0000003f3f3ff290 */ /* 0x000ff6000fffe03f */
[----:B------:R-:W-:Y:S01]  /*1b970*/  @!UPT UIADD3 URZ, URZ, URZ, URZ ;  /* 0x0000003f3f3ff290 */ /* 0x000fe2000fffe03f */
[----:B------:R0:W-:Y:S01]  /*1b980*/  STL.64 [R1+0x1730], R26 ;  /* 0x0017301a01007387 */ /* 0x0001e20000100a00 */
[----:B------:R1:W-:Y:S03]  /*1b990*/  STL.64 [R1+0x1728], R24 ;  /* 0x0017281801007387 */ /* 0x0003e60000100a00 */
[----:B0-----:R-:W3:Y:S01]  /*1b9a0*/  LDL.LU R26, [R1+0xd8] ;  /* 0x0000d800011a7983 */ /* 0x001ee20000300800 */
[----:B------:R-:W3:Y:S01]  /*1b9b0*/  LDL.LU R27, [R1+0xdc] ;  /* 0x0000dc00011b7983 */ /* 0x000ee20000300800 */
[----:B--2---:R-:W-:Y:S01]  /*1b9c0*/  HMMA.16816.F32.BF16 R20, R12, R8, R20 ;  /* 0x000000080c14723c */ /* 0x004fe20000041814 */
[----:B------:R-:W-:Y:S02]  /*1b9d0*/  IMAD.MOV.U32 R16, RZ, RZ, R4 ;  /* 0x000000ffff107224 */ /* 0x000fe400078e0004 */
[----:B------:R-:W-:Y:S02]  /*1b9e0*/  IMAD.MOV.U32 R17, RZ, RZ, R5 ;  /* 0x000000ffff117224 */ /* 0x000fe400078e0005 */
[----:B------:R-:W-:-:S02]  /*1b9f0*/  IMAD.MOV.U32 R18, RZ, RZ, R6 ;  /* 0x000000ffff127224 */ /* 0x000fc400078e0006 */
[----:B------:R-:W-:Y:S01]  /*1ba00*/  IMAD.MOV.U32 R19, RZ, RZ, R7 ;  /* 0x000000ffff137224 */ /* 0x000fe200078e0007 */
[----:B------:R-:W0:Y:S04]  /*1ba10*/  LDSM.16.MT88.4 R8, [R28+0x4000] ;  /* 0x004000001c08783b */ /* 0x000e280000004200 */
[----:B---3--:R2:W-:Y:S01]  /*1ba20*/  STL.64 [R1+0x1768], R26 ;  /* 0x0017681a01007387 */ /* 0x0085e20000100a00 */
[----:B-1----:R-:W3:Y:S02]  /*1ba30*/  LDL.LU R24, [R1+0x50] ;  /* 0x0000500001187983 */ /* 0x002ee40000300800 */
[----:B------:R-:W3:Y:S01]  /*1ba40*/  LDL.LU R25, [R1+0x54] ;  /* 0x0000540001197983 */ /* 0x000ee20000300800 */
[----:B--2---:R-:W3:Y:S01]  /*1ba50*/  LDL.LU R26, [R1+0x58] ;  /* 0x00005800011a7983 */ /* 0x004ee20000300800 */
[----:B------:R-:W-:-:S02]  /*1ba60*/  IMAD.MOV.U32 R27, RZ, RZ, R0 ;  /* 0x000000ffff1b7224 */ /* 0x000fc400078e0000 */
[----:B------:R-:W2:Y:S02]  /*1ba70*/  LDL.LU R0, [R1+0x1784] ;  /* 0x0017840001007983 */ /* 0x000ea40000300800 */
[----:B------:R-:W3:Y:S01]  /*1ba80*/  LDL.LU R4, [R1+0x1780] ;  /* 0x0017800001047983 */ /* 0x000ee20000300800 */
[----:B------:R-:W3:Y:S01]  /*1ba90*/  LDL.LU R5, [R1+0x177c] ;  /* 0x00177c0001057983 */ /* 0x000ee20000300800 */
[----:B------:R-:W3:Y:S02]  /*1baa0*/  LDL.LU R6, [R1+0x1778] ;  /* 0x0017780001067983 */ /* 0x000ee40000300800 */
[----:B------:R-:W3:Y:S02]  /*1bab0*/  LDL.LU R7, [R1+0x1774] ;  /* 0x0017740001077983 */ /* 0x000ee40000300800 */
[----:B------:R2:W-:Y:S01]  /*1bac0*/  STL.64 [R1+0x1720], R22 ;  /* 0x0017201601007387 */ /* 0x0005e20000100a00 */
[----:B------:R-:W-:Y:S01]  /*1bad0*/  STL.64 [R1+0x1718], R20 ;  /* 0x0017181401007387 */ /* 0x000fe20000100a00 */
[----:B--2---:R-:W-:-:S03]  /*1bae0*/  IMAD.MOV.U32 R22, RZ, RZ, R0 ;  /* 0x000000ffff167224 */ /* 0x004fc600078e0000 */
[----:B------:R-:W2:Y:S01]  /*1baf0*/  LDL.LU R0, [R1+0x1770] ;  /* 0x0017700001007983 */ /* 0x000ea20000300800 */
[----:B------:R-:W4:Y:S02]  /*1bb00*/  LDL.LU R23, [R1+0xec] ;  /* 0x0000ec0001177983 */ /* 0x000f240000300800 */
[----:B0-----:R-:W-:Y:S02]  /*1bb10*/  STL [R1+0x1704], R8 ;  /* 0x0017040801007387 */ /* 0x001fe40000100800 */
[----:B------:R-:W-:Y:S01]  /*1bb20*/  STL [R1+0x1700], R9 ;  /* 0x0017000901007387 */ /* 0x000fe20000100800 */
[----:B------:R0:W-:Y:S01]  /*1bb30*/  STL [R1+0x16fc], R10 ;  /* 0x0016fc0a01007387 */ /* 0x0001e20000100800 */
[----:B------:R1:W-:Y:S03]  /*1bb40*/  STL [R1+0x16f8], R11 ;  /* 0x0016f80b01007387 */ /* 0x0003e60000100800 */
[----:B0-----:R-:W3:Y:S01]  /*1bb50*/  LDL.LU R10, [R1+0xc8] ;  /* 0x0000c800010a7983 */ /* 0x001ee20000300800 */
[----:B-1----:R-:W3:Y:S03]  /*1bb60*/  LDL.LU R11, [R1+0xcc] ;  /* 0x0000cc00010b7983 */ /* 0x002ee60000300800 */
[----:B--2---:R-:W0:Y:S04]  /*1bb70*/  LDSM.16.M88.4 R12, [R0+0x10080] ;  /* 0x01008000000c783b */ /* 0x004e280000000200 */
[----:B0-----:R-:W-:Y:S01]  /*1bb80*/  STL.64 [R1+0x80], R12 ;  /* 0x0000800c01007387 */ /* 0x001fe20000100a00 */
[----:B------:R-:W-:Y:S02]  /*1bb90*/  STL.64 [R1+0x88], R14 ;  /* 0x0000880e01007387 */ /* 0x000fe40000100a00 */
[----:B------:R-:W0:Y:S02]  /*1bba0*/  LDSM.16.M88.4 R12, [R0+0x11080] ;  /* 0x01108000000c783b */ /* 0x000e240000000200 */
[----:B0-----:R-:W-:Y:S02]  /*1bbb0*/  STL.64 [R1+0xb0], R12 ;  /* 0x0000b00c01007387 */ /* 0x001fe40000100a00 */
[----:B------:R-:W-:Y:S02]  /*1bbc0*/  STL.64 [R1+0xb8], R14 ;  /* 0x0000b80e01007387 */ /* 0x000fe40000100a00 */
[----:B------:R-:W0:Y:S02]  /*1bbd0*/  LDSM.16.M88.4 R12, [R0+0x12080] ;  /* 0x01208000000c783b */ /* 0x000e240000000200 */
[----:B0-----:R-:W-:Y:S02]  /*1bbe0*/  STL.64 [R1+0xf0], R12 ;  /* 0x0000f00c01007387 */ /* 0x001fe40000100a00 */
[----:B------:R-:W-:Y:S02]  /*1bbf0*/  STL.64 [R1+0xf8], R14 ;  /* 0x0000f80e01007387 */ /* 0x000fe40000100a00 */
[----:B------:R-:W0:Y:S04]  /*1bc00*/  LDSM.16.M88.4 R12, [R0+0x13080] ;  /* 0x01308000000c783b */ /* 0x000e280000000200 */
[----:B------:R-:W-:Y:S01]  /*1bc10*/  STL [R1+0x1550], R0 ;  /* 0x0015500001007387 */ /* 0x000fe20000100800 */
[C---:B---3--:R-:W-:Y:S01]  /*1bc20*/  HMMA.16816.F32.BF16 R24, R4.reuse, R10, R24 ;  /* 0x0000000a0418723c */ /* 0x048fe20000041818 */
[----:B0-----:R-:W-:Y:S01]  /*1bc30*/  STL.64 [R1+0x110], R12 ;  /* 0x0001100c01007387 */ /* 0x001fe20000100a00 */
[----:B------:R-:W-:Y:S02]  /*1bc40*/  STL.64 [R1+0x118], R14 ;  /* 0x0001180e01007387 */ /* 0x000fe40000100a00 */
[----:B------:R-:W0:Y:S04]  /*1bc50*/  LDSM.16.MT88.4 R12, [R28+0x4080] ;  /* 0x004080001c0c783b */ /* 0x000e280000004200 */
[----:B------:R-:W-:Y:S01]  /*1bc60*/  STL [R1+0x1708], R28 ;  /* 0x0017081c01007387 */ /* 0x000fe20000100800 */
[----:B0-----:R-:W-:Y:S01]  /*1bc70*/  STL.64 [R1+0x16b8], R14 ;  /* 0x0016b80e01007387 */ /* 0x001fe20000100a00 */
[----:B------:R0:W-:Y:S03]  /*1bc80*/  STL.64 [R1+0x16b0], R12 ;  /* 0x0016b00c01007387 */ /* 0x0001e60000100a00 */
[----:B0-----:R-:W2:Y:S01]  /*1bc90*/  LDL.LU R12, [R1+0x40] ;  /* 0x00004000010c7983 */ /* 0x001ea20000300800 */
[----:B------:R-:W2:Y:S02]  /*1bca0*/  LDL.LU R13, [R1+0x44] ;  /* 0x00004400010d7983 */ /* 0x000ea40000300800 */
[----:B------:R-:W2:Y:S02]  /*1bcb0*/  LDL.LU R14, [R1+0x48] ;  /* 0x00004800010e7983 */ /* 0x000ea40000300800 */
[----:B------:R-:W2:Y:S05]  /*1bcc0*/  LDL.LU R15, [R1+0x4c] ;  /* 0x00004c00010f7983 */ /* 0x000eaa0000300800 */
[----:B------:R-:W-:Y:S01]  /*1bcd0*/  STL.64 [R1+0x50], R24 ;  /* 0x0000501801007387 */ /* 0x000fe20000100a00 */
[----:B------:R0:W-:Y:S03]  /*1bce0*/  STL.64 [R1+0x58], R26 ;  /* 0x0000581a01007387 */ /* 0x0001e60000100a00 */
[----:B0-----:R-:W2:Y:S01]  /*1bcf0*/  LDL.LU.64 R26, [R1+0x1768] ;  /* 0x00176800011a7983 */ /* 0x001ea20000300a00 */
[----:B----4-:R-:W-:Y:S01]  /*1bd00*/  HMMA.16816.F32.BF16 R16, R4, R22, R16 ;  /* 0x000000160410723c */ /* 0x010fe20000041810 */
[----:B------:R-:W-:-:S07]  /*1bd10*/  IMAD.MOV.U32 R25, RZ, RZ, R3 ;  /* 0x000000ffff197224 */ /* 0x000fce00078e0003 */
[----:B--2---:R-:W-:Y:S11]  /*1bd20*/  HMMA.16816.F32.BF16 R12, R4, R26, R12 ;  /* 0x0000001a040c723c */ /* 0x004ff6000004180c */
[----:B------:R-:W-:Y:S11]  /*1bd30*/  @!UPT UIADD3 URZ, URZ, URZ, URZ ;  /* 0x0000003f3f3ff290 */ /* 0x000ff6000fffe03f */
[----:B------:R-:W-:Y:S01]  /*1bd40*/  @!UPT UIADD3 URZ, URZ, URZ, URZ ;  /* 0x0000003f3f3ff290 */ /* 0x000fe2000fffe03f */
[----:B------:R-:W-:Y:S01]  /*1bd50*/  STL [R1+0x30], R12 ;  /* 0x0000300c01007387 */ /* 0x000fe20000100800 */
[----:B------:R-:W-:Y:S02]  /*1bd60*/  STL.64 [R1+0x38], R14 ;  /* 0x0000380e01007387 */ /* 0x000fe40000100a00 */
[----:B------:R0:W-:Y:S02]  /*1bd70*/  STL.64 [R1+0x1738], R26 ;  /* 0x0017381a01007387 */ /* 0x0001e40000100a00 */
[----:B------:R-:W2:Y:S01]  /*1bd80*/  LDL.LU R24, [R1+0x20] ;  /* 0x0000200001187983 */ /* 0x000ea20000300800 */
[----:B------:R-:W3:Y:S01]  /*1bd90*/  LDL.LU R3, [R1+0x1764] ;  /* 0x0017640001037983 */ /* 0x000ee20000300800 */
[----:B0-----:R-:W-:-:S03]  /*1bda0*/  IMAD.MOV.U32 R26, RZ, RZ, R2 ;  /* 0x000000ffff1a7224 */ /* 0x001fc600078e0002 */
[----:B------:R-:W4:Y:S01]  /*1bdb0*/  LDL.LU R2, [R1+0x1760] ;  /* 0x0017600001027983 */ /* 0x000f220000300800 */
[----:B------:R-:W2:Y:S02]  /*1bdc0*/  LDL.LU R27, [R1+0x2c] ;  /* 0x00002c00011b7983 */ /* 0x000ea40000300800 */
[----:B------:R-:W-:Y:S02]  /*1bdd0*/  IMAD.MOV.U32 R14, RZ, RZ, R18 ;  /* 0x000000ffff0e7224 */ /* 0x000fe400078e0012 */
[----:B------:R0:W-:Y:S02]  /*1bde0*/  STL.64 [R1+0x40], R16 ;  /* 0x0000401001007387 */ /* 0x0001e40000100a00 */
[----:B------:R-:W-:Y:S02]  /*1bdf0*/  IMAD.MOV.U32 R15, RZ, RZ, R19 ;  /* 0x000000ffff0f7224 */ /* 0x000fe400078e0013 */
[----:B------:R-:W2:Y:S04]  /*1be00*/  LDL.LU.64 R18, [R1+0x1758] ;  /* 0x0017580001127983 */ /* 0x000ea80000300a00 */
[----:B0-----:R-:W2:Y:S01]  /*1be10*/  LDL.LU.64 R16, [R1+0x1750] ;  /* 0x0017500001107983 */ /* 0x001ea20000300a00 */
[----:B------:R3:W-:Y:S02]  /*1be20*/  STL.64 [R1+0x1710], R14 ;  /* 0x0017100e01007387 */ /* 0x0007e40000100a00 */
[----:B---3--:R-:W-:-:S02]  /*1be30*/  IMAD.MOV.U32 R14, RZ, RZ, R3 ;  /* 0x000000ffff0e7224 */ /* 0x008fc400078e0003 */
[----:B----4-:R-:W-:-:S07]  /*1be40*/  IMAD.MOV.U32 R15, RZ, RZ, R2 ;  /* 0x000000ffff0f7224 */ /* 0x010fce00078e0002 */
[----:B--2---:R-:W-:Y:S01]  /*1be50*/  HMMA.16816.F32.BF16 R4, R4, R14, R16 ;  /* 0x0000000e0404723c */ /* 0x004fe20000041810 */
[----:B------:R-:W2:Y:S01]  /*1be60*/  LDL.LU.64 R18, [R1+0x1748] ;  /* 0x0017480001127983 */ /* 0x000ea20000300a00 */
[----:B------:R-:W2:Y:S11]  /*1be70*/  LDL.LU.64 R16, [R1+0x1740] ;  /* 0x0017400001107983 */ /* 0x000eb60000300a00 */
[----:B------:R-:W-:Y:S10]  /*1be80*/  @!UPT UIADD3 URZ, URZ, URZ, URZ ;  /* 0x0000003f3f3ff290 */ /* 0x000ff4000fffe03f */
[----:B------:R0:W-:Y:S01]  /*1be90*/  STL [R1+0x10], R4 ;  /* 0x0000100401007387 */ /* 0x0001e20000100800 */
[----:B------:R-:W-:Y:S02]  /*1bea0*/  IMAD.MOV.U32 R3, RZ, RZ, R5 ;  /* 0x000000ffff037224 */ /* 0x000fe400078e0005 */
[----:B------:R-:W-:Y:S02]  /*1beb0*/  IMAD.MOV.U32 R2, RZ, RZ, R6 ;  /* 0x000000ffff027224 */ /* 0x000fe400078e0006 */
[----:B------:R-:W-:Y:S01]  /*1bec0*/  IMAD.MOV.U32 R0, RZ, RZ, R7 ;  /* 0x000000ffff007224 */ /* 0x000fe200078e0007 */
[----:B0-----:R-:W3:Y:S01]  /*1bed0*/  LDL.LU R4, [R1] ;  /* 0x0000000001047983 */ /* 0x001ee20000300800 */
[----:B------:R-:W3:Y:S02]  /*1bee0*/  LDL.LU R5, [R1+0x4] ;  /* 0x0000040001057983 */ /* 0x000ee40000300800 */
[----:B------:R-:W3:Y:S02]  /*1bef0*/  LDL.LU R6, [R1+0x8] ;  /* 0x0000080001067983 */ /* 0x000ee40000300800 */
[----:B------:R-:W3:Y:S01]  /*1bf00*/  LDL.LU R7, [R1+0xc] ;  /* 0x00000c0001077983 */ /* 0x000ee20000300800 */
[C---:B--2---:R-:W-:Y:S11]  /*1bf10*/  HMMA.16816.F32.BF16 R24, R16.reuse, R10, R24 ;  /* 0x0000000a1018723c */ /* 0x044ff60000041818 */
[----:B------:R-:W-:Y:S11]  /*1bf20*/  @!UPT UIADD3 URZ, URZ, URZ, URZ ;  /* 0x0000003f3f3ff290 */ /* 0x000ff6000fffe03f */
[----:B------:R-:W-:Y:S02]  /*1bf30*/  @!UPT UIADD3 URZ, URZ, URZ, URZ ;  /* 0x0000003f3f3ff290 */ /* 0x000fe4000fffe03f */
[----:B------:R-:W-:Y:S02]  /*1bf40*/  IMAD.MOV.U32 R10, RZ, RZ, R26 ;  /* 0x000000ffff0a7224 */ /* 0x000fe400078e001a */
[----:B------:R-:W-:Y:S02]  /*1bf50*/  IMAD.MOV.U32 R11, RZ, RZ, R27 ;  /* 0x000000ffff0b7224 */ /* 0x000fe400078e001b */
[----:B------:R-:W3:Y:S01]  /*1bf60*/  LDL.LU.64 R26, [R1+0x1738] ;  /* 0x00173800011a7983 */ /* 0x000ee20000300a00 */
[----:B------:R-:W-:Y:S02]  /*1bf70*/  IMAD.MOV.U32 R8, RZ, RZ, R24 ;  /* 0x000000ffff087224 */ /* 0x000fe400078e0018 */
[----:B------:R-:W-:Y:S02]  /*1bf80*/  IMAD.MOV.U32 R9, RZ, RZ, R25 ;  /* 0x000000ffff097224 */ /* 0x000fe400078e0019 */
        /* <DEDUP_REMOVED lines=9> */
[C---:B--2---:R-:W-:Y:S01]  /*1c020*/  HMMA.16816.F32.BF16 R24, R16.reuse, R22, R24 ;  /* 0x000000161018723c */ /* 0x044fe20000041818 */
[----:B------:R-:W2:Y:S01]  /*1c030*/  LDL.LU.64 R22, [R1+0x1720] ;  /* 0x0017200001167983 */ /* 0x000ea20000300a00 */
[----:B------:R-:W2:Y:S02]  /*1c040*/  LDL.LU.64 R20, [R1+0x1718] ;  /* 0x0017180001147983 */ /* 0x000ea40000300a00 */
[----:B------:R-:W-:Y:S11]  /*1c050*/  IMAD.MOV.U32 R28, RZ, RZ, R13 ;  /* 0x000000ffff1c7224 */ /* 0x000ff600078e000d */
[----:B------:R-:W-:Y:S08]  /*1c060*/  @!UPT UIADD3 URZ, URZ, URZ, URZ ;  /* 0x0000003f3f3ff290 */ /* 0x000ff0000fffe03f */
[----:B------:R-:W-:Y:S01]  /*1c070*/  STL.64 [R1+0x1678], R26 ;  /* 0x0016781a01007387 */ /* 0x000fe20000100a00 */
[----:B------:R0:W-:Y:S03]  /*1c080*/  STL.64 [R1+0x1670], R24 ;  /* 0x0016701801007387 */ /* 0x0001e60000100a00 */
[----:B0-----:R-:W3:Y:S01]  /*1c090*/  LDL.LU R24, [R1+0xb0] ;  /* 0x0000b00001187983 */ /* 0x001ee20000300800 */
[----:B------:R-:W3:Y:S01]  /*1c0a0*/  LDL.LU R25, [R1+0xb4] ;  /* 0x0000b40001197983 */ /* 0x000ee20000300800 */
[----:B--2---:R-:W-:Y:S02]  /*1c0b0*/  HMMA.16816.F32.BF16 R20, R16, R14, R20 ;  /* 0x0000000e1014723c */ /* 0x004fe40000041814 */
[----:B------:R-:W2:Y:S01]  /*1c0c0*/  LDL.LU.64 R14, [R1+0x1710] ;  /* 0x00171000010e7983 */ /* 0x000ea20000300a00 */
[----:B------:R-:W4:Y:S02]  /*1c0d0*/  LDL R12, [R1+0x110] ;  /* 0x00011000010c7983 */ /* 0x000f240000100800 */
[----:B------:R-:W4:Y:S02]  /*1c0e0*/  LDL R13, [R1+0x114] ;  /* 0x00011400010d7983 */ /* 0x000f240000100800 */
[----:B----4-:R0:W-:Y:S11]  /*1c0f0*/  STL.64 [R1+0x16d0], R12 ;  /* 0x0016d00c01007387 */ /* 0x0101f60000100a00 */
[----:B------:R-:W-:Y:S05]  /*1c100*/  @!UPT UIADD3 URZ, URZ, URZ, URZ ;  /* 0x0000003f3f3ff290 */ /* 0x000fea000fffe03f */
[----:B------:R-:W-:Y:S02]  /*1c110*/  STL.64 [R1+0x1688], R22 ;  /* 0x0016881601007387 */ /* 0x000fe40000100a00 */
[----:B------:R-:W-:Y:S01]  /*1c120*/  STL.64 [R1+0x1680], R20 ;  /* 0x0016801401007387 */ /* 0x000fe20000100a00 */
[----:B0-----:R-:W4:Y:S01]  /*1c130*/  LDL.LU R12, [R1+0x40] ;  /* 0x00004000010c7983 */ /* 0x001f220000300800 */
[----:B------:R-:W4:Y:S02]  /*1c140*/  LDL.LU R13, [R1+0x44] ;  /* 0x00004400010d7983 */ /* 0x000f240000300800 */
[----:B--2---:R-:W-:Y:S01]  /*1c150*/  STL.64 [R1+0x16f0], R14 ;  /* 0x0016f00e01007387 */ /* 0x004fe20000100a00 */
[----:B----4-:R0:W-:Y:S04]  /*1c160*/  STL.64 [R1+0x16e8], R12 ;  /* 0x0016e80c01007387 */ /* 0x0101e80000100a00 */
[----:B0-----:R-:W3:Y:S01]  /*1c170*/  LDL.LU R12, [R1+0x30] ;  /* 0x00003000010c7983 */ /* 0x001ee20000300800 */
[----:B------:R-:W-:-:S02]  /*1c180*/  IMAD.MOV.U32 R13, RZ, RZ, R28 ;  /* 0x000000ffff0d7224 */ /* 0x000fc400078e001c */
[----:B------:R-:W2:Y:S02]  /*1c190*/  LDL.LU R28, [R1+0x1708] ;  /* 0x00170800011c7983 */ /* 0x000ea40000300800 */
[----:B------:R-:W-:Y:S02]  /*1c1a0*/  IMAD.MOV.U32 R20, RZ, RZ, R7 ;  /* 0x000000ffff147224 */ /* 0x000fe400078e0007 */
[----:B------:R-:W-:Y:S02]  /*1c1b0*/  IMAD.MOV.U32 R21, RZ, RZ, R6 ;  /* 0x000000ffff157224 */ /* 0x000fe400078e0006 */
[----:B------:R-:W-:Y:S02]  /*1c1c0*/  IMAD.MOV.U32 R22, RZ, RZ, R5 ;  /* 0x000000ffff167224 */ /* 0x000fe400078e0005 */
[----:B------:R-:W-:Y:S01]  /*1c1d0*/  IMAD.MOV.U32 R23, RZ, RZ, R4 ;  /* 0x000000ffff177224 */ /* 0x000fe200078e0004 */
[----:B------:R-:W3:Y:S01]  /*1c1e0*/  LDL.LU R14, [R1+0x38] ;  /* 0x00003800010e7983 */ /* 0x000ee20000300800 */
[----:B------:R-:W3:Y:S03]  /*1c1f0*/  LDL.LU R15, [R1+0x3c] ;  /* 0x00003c00010f7983 */ /* 0x000ee60000300800 */
[----:B------:R-:W-:Y:S01]  /*1c200*/  STL.64 [R1+0x1698], R22 ;  /* 0x0016981601007387 */ /* 0x000fe20000100a00 */
[----:B------:R0:W-:Y:S03]  /*1c210*/  STL.64 [R1+0x1690], R20 ;  /* 0x0016901401007387 */ /* 0x0001e60000100a00 */
[----:B0-----:R-:W4:Y:S01]  /*1c220*/  LDL.LU R20, [R1+0x80] ;  /* 0x0000800001147983 */ /* 0x001f220000300800 */
[----:B------:R-:W4:Y:S03]  /*1c230*/  LDL.LU R21, [R1+0x84] ;  /* 0x0000840001157983 */ /* 0x000f260000300800 */
[----:B--2---:R-:W0:Y:S04]  /*1c240*/  LDSM.16.MT88.4 R4, [R28+0x5000] ;  /* 0x005000001c04783b */ /* 0x004e280000004200 */
[----:B------:R-:W1:Y:S04]  /*1c250*/  LDSM.16.MT88.4 R16, [R28+0x5080] ;  /* 0x005080001c10783b */ /* 0x000e680000004200 */
[----:B0-----:R-:W-:Y:S01]  /*1c260*/  STL.64 [R1+0x1660], R6 ;  /* 0x0016600601007387 */ /* 0x001fe20000100a00 */
[----:B------:R0:W-:Y:S03]  /*1c270*/  STL.64 [R1+0x1658], R4 ;  /* 0x0016580401007387 */ /* 0x0001e60000100a00 */
[----:B0-----:R-:W4:Y:S01]  /*1c280*/  LDL.LU R4, [R1+0x50] ;  /* 0x0000500001047983 */ /* 0x001f220000300800 */
[----:B------:R-:W4:Y:S02]  /*1c290*/  LDL.LU R5, [R1+0x54] ;  /* 0x0000540001057983 */ /* 0x000f240000300800 */
[----:B------:R-:W4:Y:S02]  /*1c2a0*/  LDL.LU R6, [R1+0x58] ;  /* 0x0000580001067983 */ /* 0x000f240000300800 */
[----:B------:R-:W4:Y:S01]  /*1c2b0*/  LDL.LU R7, [R1+0x5c] ;  /* 0x00005c0001077983 */ /* 0x000f220000300800 */
[----:B------:R-:W-:Y:S01]  /*1c2c0*/  STL [R1+0x1668], R28 ;  /* 0x0016681c01007387 */ /* 0x000fe20000100800 */
[----:B-1----:R0:W-:Y:S02]  /*1c2d0*/  STL [R1+0x1620], R19 ;  /* 0x0016201301007387 */ /* 0x0021e40000100800 */
[----:B------:R1:W-:Y:S02]  /*1c2e0*/  STL [R1+0x16a8], R18 ;  /* 0x0016a81201007387 */ /* 0x0003e40000100800 */
[----:B------:R2:W-:Y:S02]  /*1c2f0*/  STL.64 [R1+0x16a0], R16 ;  /* 0x0016a01001007387 */ /* 0x0005e40000100a00 */
[----:B0-----:R-:W-:-:S02]  /*1c300*/  IMAD.MOV.U32 R19, RZ, RZ, R11 ;  /* 0x000000ffff137224 */ /* 0x001fc400078e000b */
[----:B-1----:R-:W-:Y:S02]  /*1c310*/  IMAD.MOV.U32 R18, RZ, RZ, R10 ;  /* 0x000000ffff127224 */ /* 0x002fe400078e000a */
[----:B--2---:R-:W-:Y:S02]  /*1c320*/  IMAD.MOV.U32 R16, RZ, RZ, R8 ;  /* 0x000000ffff107224 */ /* 0x004fe400078e0008 */
[----:B------:R-:W-:Y:S01]  /*1c330*/  IMAD.MOV.U32 R17, RZ, RZ, R9 ;  /* 0x000000ffff117224 */ /* 0x000fe200078e0009 */
[----:B------:R-:W4:Y:S01]  /*1c340*/  LDL.LU R8, [R1+0x1704] ;  /* 0x0017040001087983 */ /* 0x000f220000300800 */
[----:B------:R-:W4:Y:S02]  /*1c350*/  LDL.LU R9, [R1+0x1700] ;  /* 0x0017000001097983 */ /* 0x000f240000300800 */
[----:B------:R-:W4:Y:S02]  /*1c360*/  LDL.LU R10, [R1+0x16fc] ;  /* 0x0016fc00010a7983 */ /* 0x000f240000300800 */
[----:B------:R-:W4:Y:S01]  /*1c370*/  LDL.LU R11, [R1+0x16f8] ;  /* 0x0016f800010b7983 */ /* 0x000f220000300800 */
[----:B------:R-:W-:Y:S01]  /*1c380*/  STL.64 [R1+0x16c8], R18 ;  /* 0x0016c81201007387 */ /* 0x000fe20000100a00 */
[----:B------:R0:W-:Y:S03]  /*1c390*/  STL.64 [R1+0x16c0], R16 ;  /* 0x0016c01001007387 */ /* 0x0001e60000100a00 */
[----:B0-----:R-:W2:Y:S01]  /*1c3a0*/  LDL.LU R16, [R1+0x10] ;  /* 0x0000100001107983 */ /* 0x001ea20000300800 */
[----:B------:R-:W-:-:S02]  /*1c3b0*/  IMAD.MOV.U32 R18, RZ, RZ, R2 ;  /* 0x000000ffff127224 */ /* 0x000fc400078e0002 */
[----:B------:R-:W-:Y:S02]  /*1c3c0*/  IMAD.MOV.U32 R19, RZ, RZ, R0 ;  /* 0x000000ffff137224 */ /* 0x000fe400078e0000 */
[----:B------:R-:W-:-:S03]  /*1c3d0*/  IMAD.MOV.U32 R17, RZ, RZ, R3 ;  /* 0x000000ffff117224 */ /* 0x000fc600078e0003 */
[----:B------:R-:W-:Y:S01]  /*1c3e0*/  STL.64 [R1+0x16e0], R18 ;  /* 0x0016e01201007387 */ /* 0x000fe20000100a00 */
[C---:B----4-:R-:W-:Y:S08]  /*1c3f0*/  HMMA.16816.F32.BF16 R4, R8.reuse, R20, R4 ;  /* 0x000000140804723c */ /* 0x050ff00000041804 */
[----:B---3--:R-:W-:Y:S01]  /*1c400*/  HMMA.16816.F32.BF16 R12, R8, R24, R12 ;  /* 0x00000018080c723c */ /* 0x008fe2000004180c */
[----:B--2---:R0:W-:Y:S04]  /*1c410*/  STL.64 [R1+0x16d8], R16 ;  /* 0x0016d81001007387 */ /* 0x0041e80000100a00 */
[----:B0-----:R-:W2:Y:S10]  /*1c420*/  LDL.LU.64 R16, [R1+0xf0] ;  /* 0x0000f00001107983 */ /* 0x001eb40000300a00 */
[----:B------:R0:W-:Y:S02]  /*1c430*/  STL.64 [R1+0x50], R4 ;  /* 0x0000500401007387 */ /* 0x0001e40000100a00 */
[----:B------:R1:W-:Y:S07]  /*1c440*/  STL.64 [R1+0x58], R6 ;  /* 0x0000580601007387 */ /* 0x0003ee0000100a00 */
[----:B0-----:R-:W-:-:S02]  /*1c450*/  IMAD.MOV.U32 R5, RZ, RZ, R14 ;  /* 0x000000ffff057224 */ /* 0x001fc400078e000e */
[----:B------:R-:W-:Y:S02]  /*1c460*/  IMAD.MOV.U32 R4, RZ, RZ, R15 ;  /* 0x000000ffff047224 */ /* 0x000fe400078e000f */
[----:B-1----:R-:W-:Y:S02]  /*1c470*/  IMAD.MOV.U32 R7, RZ, RZ, R12 ;  /* 0x000000ffff077224 */ /* 0x002fe400078e000c */
[----:B------:R-:W-:Y:S01]  /*1c480*/  IMAD.MOV.U32 R6, RZ, RZ, R13 ;  /* 0x000000ffff067224 */ /* 0x000fe200078e000d */
[----:B------:R-:W2:Y:S01]  /*1c490*/  LDL.LU.64 R14, [R1+0x16f0] ;  /* 0x0016f000010e7983 */ /* 0x000ea20000300a00 */
[----:B------:R-:W2:Y:S02]  /*1c4a0*/  LDL.LU.64 R12, [R1+0x16e8] ;  /* 0x0016e800010c7983 */ /* 0x000ea40000300a00 */
[----:B------:R-:W3:Y:S01]  /*1c4b0*/  LDL.LU.64 R18, [R1+0x16e0] ;  /* 0x0016e00001127983 */ /* 0x000ee20000300a00 */
[----:B--2---:R-:W-:Y:S01]  /*1c4c0*/  HMMA.16816.F32.BF16 R12, R8, R16, R12 ;  /* 0x00000010080c723c */ /* 0x004fe2000004180c */
[----:B------:R-:W-:-:S02]  /*1c4d0*/  IMAD.MOV.U32 R3, RZ, RZ, R16 ;  /* 0x000000ffff037224 */ /* 0x000fc400078e0010 */
[----:B------:R-:W-:Y:S02]  /*1c4e0*/  IMAD.MOV.U32 R2, RZ, RZ, R17 ;  /* 0x000000ffff027224 */ /* 0x000fe400078e0011 */
[----:B------:R-:W3:Y:S11]  /*1c4f0*/  LDL.LU.64 R16, [R1+0x16d8] ;  /* 0x0016d80001107983 */ /* 0x000ef60000300a00 */
[----:B------:R-:W-:Y:S07]  /*1c500*/  @!UPT UIADD3 URZ, URZ, URZ, URZ ;  /* 0x0000003f3f3ff290 */ /* 0x000fee000fffe03f */
[----:B------:R0:W-:Y:S04]  /*1c510*/  STL.64 [R1+0x40], R12 ;  /* 0x0000400c01007387 */ /* 0x0001e80000100a00 */
[----:B0-----:R-:W3:Y:S01]  /*1c520*/  LDL.LU.64 R12, [R1+0x16d0] ;  /* 0x0016d000010c7983 */ /* 0x001ee20000300a00 */
[----:B------:R-:W-:Y:S02]  /*1c530*/  IMAD.MOV.U32 R28, RZ, RZ, R14 ;  /* 0x000000ffff1c7224 */ /* 0x000fe400078e000e */
[----:B------:R-:W-:Y:S01]  /*1c540*/  IMAD.MOV.U32 R0, RZ, RZ, R15 ;  /* 0x000000ffff007224 */ /* 0x000fe200078e000f */
[----:B---3--:R-:W-:Y:S01]  /*1c550*/  HMMA.16816.F32.BF16 R8, R8, R12, R16 ;  /* 0x0000000c0808723c */ /* 0x008fe20000041810 */
[----:B------:R-:W2:Y:S01]  /*1c560*/  LDL.LU.64 R18, [R1+0x16c8] ;  /* 0x0016c80001127983 */ /* 0x000ea20000300a00 */
[----:B------:R-:W2:Y:S02]  /*1c570*/  LDL.LU.64 R16, [R1+0x16c0] ;  /* 0x0016c00001107983 */ /* 0x000ea40000300a00 */
[----:B------:R-:W2:Y:S02]  /*1c580*/  LDL.LU.64 R14, [R1+0x16b8] ;  /* 0x0016b800010e7983 */ /* 0x000ea40000300a00 */
[----:B------:R-:W2:Y:S11]  /*1c590*/  LDL.LU.64 R12, [R1+0x16b0] ;  /* 0x0016b000010c7983 */ /* 0x000eb60000300a00 */
[----:B------:R-:W-:Y:S06]  /*1c5a0*/  @!UPT UIADD3 URZ, URZ, URZ, URZ ;  /* 0x0000003f3f3ff290 */ /* 0x000fec000fffe03f */
[----:B------:R0:W-:Y:S01]  /*1c5b0*/  STL.64 [R1+0x10], R8 ;  /* 0x0000100801007387 */ /* 0x0001e20000100a00 */
[----:B------:R-:W-:Y:S02]  /*1c5c0*/  STL.64 [R1+0x18], R10 ;  /* 0x0000180a01007387 */ /* 0x000fe40000100a00 */
[----:B0-----:R-:W-:Y:S02]  /*1c5d0*/  IMAD.MOV.U32 R8, RZ, RZ, R3 ;  /* 0x000000ffff087224 */ /* 0x001fe400078e0003 */
[----:B------:R-:W-:Y:S01]  /*1c5e0*/  IMAD.MOV.U32 R9, RZ, RZ, R2 ;  /* 0x000000ffff097224 */ /* 0x000fe200078e0002 */
[C---:B--2---:R-:W-:Y:S01]  /*1c5f0*/  HMMA.16816.F32.BF16 R20, R12.reuse, R20, R16 ;  /* 0x000000140c14723c */ /* 0x044fe20000041810 */
[----:B------:R-:W2:Y:S01]  /*1c600*/  LDL.LU R18, [R1+0x16a8] ;  /* 0x0016a80001127983 */ /* 0x000ea20000300800 */
[----:B------:R-:W3:Y:S11]  /*1c610*/  LDL.LU.64 R16, [R1+0x16a0] ;  /* 0x0016a00001107983 */ /* 0x000ef60000300a00 */
[----:B------:R-:W-:Y:S10]  /*1c620*/  @!UPT UIADD3 URZ, URZ, URZ, URZ ;  /* 0x0000003f3f3ff290 */ /* 0x000ff4000fffe03f */
[----:B------:R0:W-:Y:S01]  /*1c630*/  STL.64 [R1+0x20], R20 ;  /* 0x0000201401007387 */ /* 0x0001e20000100a00 */
[----:B------:R-:W-:Y:S02]  /*1c640*/  IMAD.MOV.U32 R3, RZ, RZ, R22 ;  /* 0x000000ffff037224 */ /* 0x000fe400078e0016 */
[----:B------:R-:W-:Y:S02]  /*1c650*/  IMAD.MOV.U32 R2, RZ, RZ, R23 ;  /* 0x000000ffff027224 */ /* 0x000fe400078e0017 */
[----:B------:R-:W4:Y:S04]  /*1c660*/  LDL.LU.64 R22, [R1+0x1698] ;  /* 0x0016980001167983 */ /* 0x000f280000300a00 */
[----:B0-----:R-:W4:Y:S02]  /*1c670*/  LDL.LU.64 R20, [R1+0x1690] ;  /* 0x0016900001147983 */ /* 0x001f240000300a00 */
[C---:B----4-:R-:W-:Y:S02]  /*1c680*/  HMMA.16816.F32.BF16 R24, R12.reuse, R24, R20 ;  /* 0x000000180c18723c */ /* 0x050fe40000041814 */
[----:B------:R-:W4:Y:S01]  /*1c690*/  LDL.LU.64 R22, [R1+0x1688] ;  /* 0x0016880001167983 */ /* 0x000f220000300a00 */
[----:B------:R-:W4:Y:S11]  /*1c6a0*/  LDL.LU.64 R20, [R1+0x1680] ;  /* 0x0016800001147983 */ /* 0x000f360000300a00 */
[----:B------:R-:W-:Y:S09]  /*1c6b0*/  @!UPT UIADD3 URZ, URZ, URZ, URZ ;  /* 0x0000003f3f3ff290 */ /* 0x000ff2000fffe03f */
[----:B------:R-:W-:Y:S01]  /*1c6c0*/  STL [R1+0x4], R25 ;  /* 0x0000041901007387 */ /* 0x000fe20000100800 */
[----:B------:R0:W-:Y:S02]  /*1c6d0*/  STL.64 [R1+0x8], R26 ;  /* 0x0000081a01007387 */ /* 0x0001e40000100a00 */
[----:B------:R-:W-:Y:S01]  /*1c6e0*/  IMAD.MOV.U32 R19, RZ, RZ, R24 ;  /* 0x000000ffff137224 */ /* 0x000fe200078e0018 */
[----:B0-----:R-:W4:Y:S01]  /*1c6f0*/  LDL.LU.64 R26, [R1+0x1678] ;  /* 0x00167800011a7983 */ /* 0x001f220000300a00 */
[----:B------:R-:W4:Y:S03]  /*1c700*/  LDL.LU.64 R24, [R1+0x1670] ;  /* 0x0016700001187983 */ /* 0x000f260000300a00 */
[----:B--2---:R-:W-:Y:S02]  /*1c710*/  STL.64 [R1+0x1630], R18 ;  /* 0x0016301201007387 */ /* 0x004fe40000100a00 */
[----:B---3--:R0:W-:Y:S02]  /*1c720*/  STL.64 [R1+0x1628], R16 ;  /* 0x0016281001007387 */ /* 0x0081e40000100a00 */
[----:B0-----:R-:W2:Y:S01]  /*1c730*/  LDL.LU.64 R16, [R1+0x110] ;  /* 0x0001100001107983 */ /* 0x001ea20000300a00 */
[----:B------:R-:W3:Y:S01]  /*1c740*/  LDL.LU.64 R18, [R1+0x118] ;  /* 0x0001180001127983 */ /* 0x000ee20000300a00 */
[C---:B----4-:R-:W-:Y:S11]  /*1c750*/  HMMA.16816.F32.BF16 R24, R12.reuse, R8, R24 ;  /* 0x000000080c18723c */ /* 0x050ff60000041818 */
[----:B------:R-:W-:Y:S11]  /*1c760*/  @!UPT UIADD3 URZ, URZ, URZ, URZ ;  /* 0x0000003f3f3ff290 */ /* 0x000ff6000fffe03f */
[----:B------:R-:W-:Y:S01]  /*1c770*/  @!UPT UIADD3 URZ, URZ, URZ, URZ ;  /* 0x0000003f3f3ff290 */ /* 0x000fe2000fffe03f */
[----:B------:R0:W-:Y:S01]  /*1c780*/  STL.64 [R1+0x1608], R26 ;  /* 0x0016081a01007387 */ /* 0x0001e20000100a00 */
[----:B------:R-:W-:Y:S03]  /*1c790*/  STL.64 [R1+0x1600], R24 ;  /* 0x0016001801007387 */ /* 0x000fe60000100a00 */
[----:B0-----:R-:W4:Y:S01]  /*1c7a0*/  LDL.LU R26, [R1+0xb8] ;  /* 0x0000b800011a7983 */ /* 0x001f220000300800 */
[----:B------:R-:W4:Y:S01]  /*1c7b0*/  LDL.LU R27, [R1+0xbc] ;  /* 0x0000bc00011b7983 */ /* 0x000f220000300800 */
[----:B--2---:R-:W-:Y:S02]  /*1c7c0*/  HMMA.16816.F32.BF16 R20, R12, R16, R20 ;  /* 0x000000100c14723c */ /* 0x004fe40000041814 */
[----:B----4-:R-:W-:Y:S01]  /*1c7d0*/  STL.64 [R1+0x1650], R26 ;  /* 0x0016501a01007387 */ /* 0x010fe20000100a00 */
[----:B---3--:R-:W-:Y:S11]  /*1c7e0*/  STL.64 [R1+0x1638], R18 ;  /* 0x0016381201007387 */ /* 0x008ff60000100a00 */
[----:B------:R-:W-:Y:S09]  /*1c7f0*/  @!UPT UIADD3 URZ, URZ, URZ, URZ ;  /* 0x0000003f3f3ff290 */ /* 0x000ff2000fffe03f */
[----:B------:R0:W-:Y:S02]  /*1c800*/  STL.64 [R1+0x15f8], R22 ;  /* 0x0015f81601007387 */ /* 0x0001e40000100a00 */
[----:B------:R-:W-:Y:S01]  /*1c810*/  STL.64 [R1+0x15f0], R20 ;  /* 0x0015f01401007387 */ /* 0x000fe20000100a00 */
[----:B0-----:R-:W2:Y:S01]  /*1c820*/  LDL.LU R22, [R1+0xf8] ;  /* 0x0000f80001167983 */ /* 0x001ea20000300800 */
[----:B------:R-:W2:Y:S02]  /*1c830*/  LDL.LU R23, [R1+0xfc] ;  /* 0x0000fc0001177983 */ /* 0x000ea40000300800 */
[----:B------:R-:W3:Y:S02]  /*1c840*/  LDL.LU R24, [R1+0x50] ;  /* 0x0000500001187983 */ /* 0x000ee40000300800 */
[----:B------:R-:W3:Y:S01]  /*1c850*/  LDL.LU R25, [R1+0x54] ;  /* 0x0000540001197983 */ /* 0x000ee20000300800 */
[----:B------:R-:W3:Y:S01]  /*1c860*/  LDL.LU R26, [R1+0x58] ;  /* 0x00005800011a7983 */ /* 0x000ee20000300800 */
[----:B------:R-:W3:Y:S02]  /*1c870*/  LDL.LU R27, [R1+0x5c] ;  /* 0x00005c00011b7983 */ /* 0x000ee40000300800 */
[----:B------:R-:W4:Y:S02]  /*1c880*/  LDL.LU R16, [R1+0x40] ;  /* 0x0000400001107983 */ /* 0x000f240000300800 */
[----:B------:R-:W4:Y:S02]  /*1c890*/  LDL.LU R17, [R1+0x44] ;  /* 0x0000440001117983 */ /* 0x000f240000300800 */
[----:B------:R-:W-:-:S02]  /*1c8a0*/  IMAD.MOV.U32 R18, RZ, RZ, R28 ;  /* 0x000000ffff127224 */ /* 0x000fc400078e001c */
[----:B------:R-:W2:Y:S01]  /*1c8b0*/  LDL.LU R28, [R1+0x1668] ;  /* 0x00166800011c7983 */ /* 0x000ea20000300800 */
[----:B------:R-:W-:Y:S02]  /*1c8c0*/  IMAD.MOV.U32 R19, RZ, RZ, R0 ;  /* 0x000000ffff137224 */ /* 0x000fe400078e0000 */
[----:B------:R-:W0:Y:S03]  /*1c8d0*/  S2R R0, SR_TID.X ;  /* 0x0000000000007919 */ /* 0x000e260000002100 */
[----:B------:R1:W-:Y:S01]  /*1c8e0*/  STL.64 [R1+0x1648], R18 ;  /* 0x0016481201007387 */ /* 0x0003e20000100a00 */
[----:B0-----:R-:W-:-:S05]  /*1c8f0*/  LOP3.LUT R0, R0, 0x7, RZ, 0xc0, !PT ;  /* 0x0000000700007812 */ /* 0x001fca00078ec0ff */
[----:B------:R-:W-:Y:S02]  /*1c900*/  IMAD R0, R0, 0x210, RZ ;  /* 0x0000021000007824 */ /* 0x000fe400078e02ff */
[----:B-1----:R-:W-:Y:S02]  /*1c910*/  IMAD.MOV.U32 R18, RZ, RZ, R5 ;  /* 0x000000ffff127224 */ /* 0x002fe400078e0005 */
[----:B------:R-:W-:Y:S01]  /*1c920*/  IMAD.MOV.U32 R19, RZ, RZ, R4 ;  /* 0x000000ffff137224 */ /* 0x000fe200078e0004 */
[----:B----4-:R0:W-:Y:S04]  /*1c930*/  STL.64 [R1+0x1640], R16 ;  /* 0x0016401001007387 */ /* 0x0101e80000100a00 */
[----:B--2---:R-:W1:Y:S01]  /*1c940*/  LDSM.16.MT88.4 R8, [R28+0x6000] ;  /* 0x006000001c08783b */ /* 0x004e620000004200 */
[----:B0-----:R-:W-:-:S03]  /*1c950*/  IMAD.MOV.U32 R16, RZ, RZ, R7 ;  /* 0x000000ffff107224 */ /* 0x001fc600078e0007 */
[----:B------:R-:W0:Y:S01]  /*1c960*/  S2R R7, SR_TID.X ;  /* 0x0000000000077919 */ /* 0x000e220000002100 */
[----:B------:R-:W-:Y:S02]  /*1c970*/  IMAD.MOV.U32 R17, RZ, RZ, R6 ;  /* 0x000000ffff117224 */ /* 0x000fe400078e0006 */
[----:B0-----:R-:W-:-:S05]  /*1c980*/  IMAD.SHL.U32 R7, R7, 0x2, RZ ;  /* 0x0000000207077824 */ /* 0x001fca00078e00ff */
[----:B------:R-:W-:-:S04]  /*1c990*/  LOP3.LUT R15, R0, 0x30, R7, 0x78, !PT ;  /* 0x00000030000f7812 */ /* 0x000fc800078e7807 */
[----:B------:R-:W-:-:S05]  /*1c9a0*/  LOP3.LUT R15, R15, 0x40, RZ, 0x3c, !PT ;  /* 0x000000400f0f7812 */ /* 0x000fca00078e3cff */
[----:B------:R-:W0:Y:S04]  /*1c9b0*/  LDSM.16.M88.4 R4, [R15+0x10080] ;  /* 0x010080000f04783b */ /* 0x000e280000000200 */
[----:B-1----:R-:W-:Y:S01]  /*1c9c0*/  STL [R1+0x15dc], R8 ;  /* 0x0015dc0801007387 */ /* 0x002fe20000100800 */
[----:B------:R-:W-:Y:S02]  /*1c9d0*/  STL [R1+0x15d8], R9 ;  /* 0x0015d80901007387 */ /* 0x000fe40000100800 */
[----:B------:R-:W-:Y:S02]  /*1c9e0*/  STL [R1+0x15d4], R10 ;  /* 0x0015d40a01007387 */ /* 0x000fe40000100800 */
[----:B------:R1:W-:Y:S02]  /*1c9f0*/  STL [R1+0x15d0], R11 ;  /* 0x0015d00b01007387 */ /* 0x0003e40000100800 */
[----:B-1----:R-:W3:Y:S04]  /*1ca00*/  LDL.LU.64 R10, [R1+0x88] ;  /* 0x00008800010a7983 */ /* 0x002ee80000300a00 */
[----:B0-----:R-:W-:Y:S01]  /*1ca10*/  STL.64 [R1+0x70], R4 ;  /* 0x0000700401007387 */ /* 0x001fe20000100a00 */
[----:B------:R-:W-:Y:S02]  /*1ca20*/  STL.64 [R1+0x78], R6 ;  /* 0x0000780601007387 */ /* 0x000fe40000100a00 */
[----:B------:R-:W0:Y:S02]  /*1ca30*/  LDSM.16.M88.4 R4, [R15+0x11080] ;  /* 0x011080000f04783b */ /* 0x000e240000000200 */
[----:B0-----:R-:W-:Y:S02]  /*1ca40*/  STL.64 [R1+0x90], R4 ;  /* 0x0000900401007387 */ /* 0x001fe40000100a00 */
[----:B------:R-:W-:Y:S02]  /*1ca50*/  STL.64 [R1+0x98], R6 ;  /* 0x0000980601007387 */ /* 0x000fe40000100a00 */
[----:B------:R-:W0:Y:S02]  /*1ca60*/  LDSM.16.M88.4 R4, [R15+0x12080] ;  /* 0x012080000f04783b */ /* 0x000e240000000200 */
[----:B------:R-:W1:Y:S04]  /*1ca70*/  LDSM.16.M88.4 R12, [R15+0x13080] ;  /* 0x013080000f0c783b */ /* 0x000e680000000200 */
[----:B0-----:R-:W-:Y:S01]  /*1ca80*/  STL.64 [R1+0xa0], R4 ;  /* 0x0000a00401007387 */ /* 0x001fe20000100a00 */
[----:B------:R0:W-:Y:S02]  /*1ca90*/  STL [R1+0xa8], R6 ;  /* 0x0000a80601007387 */ /* 0x0001e40000100800 */
[----:B------:R-:W-:-:S02]  /*1caa0*/  IMAD.MOV.U32 R0, RZ, RZ, R7 ;  /* 0x000000ffff007224 */ /* 0x000fc400078e0007 */
[----:B0-----:R-:W3:Y:S01]  /*1cab0*/  LDL.LU.64 R6, [R1+0x1660] ;  /* 0x0016600001067983 */ /* 0x001ee20000300a00 */
[----:B------:R-:W3:Y:S02]  /*1cac0*/  LDL.LU.64 R4, [R1+0x1658] ;  /* 0x0016580001047983 */ /* 0x000ee40000300a00 */
[----:B------:R-:W-:Y:S02]  /*1cad0*/  STL [R1+0x1554], R0 ;  /* 0x0015540001007387 */ /* 0x000fe40000100800 */
[----:B-1----:R-:W-:Y:S01]  /*1cae0*/  STL.64 [R1+0xc0], R12 ;  /* 0x0000c00c01007387 */ /* 0x002fe20000100a00 */
        /* <DEDUP_REMOVED lines=8> */
[----:B------:R-:W2:Y:S01]  /*1cb70*/  LDL.LU R15, [R1+0x1c] ;  /* 0x00001c00010f7983 */ /* 0x000ea20000300800 */
[----:B---3--:R-:W-:Y:S11]  /*1cb80*/  HMMA.16816.F32.BF16 R24, R4, R10, R24 ;  /* 0x0000000a0418723c */ /* 0x008ff60000041818 */
[----:B------:R-:W-:Y:S11]  /*1cb90*/  @!UPT UIADD3 URZ, URZ, URZ, URZ ;  /* 0x0000003f3f3ff290 */ /* 0x000ff6000fffe03f */
[----:B------:R-:W-:Y:S01]  /*1cba0*/  @!UPT UIADD3 URZ, URZ, URZ, URZ ;  /* 0x0000003f3f3ff290 */ /* 0x000fe2000fffe03f */
[----:B------:R0:W-:Y:S01]  /*1cbb0*/  STL [R1+0x58], R26 ;  /* 0x0000581a01007387 */ /* 0x0001e20000100800 */
[----:B------:R-:W-:-:S03]  /*1cbc0*/  IMAD.MOV.U32 R0, RZ, RZ, R27 ;  /* 0x000000ffff007224 */ /* 0x000fc600078e001b */
[----:B0-----:R-:W3:Y:S01]  /*1cbd0*/  LDL.LU.64 R26, [R1+0x1650] ;  /* 0x00165000011a7983 */ /* 0x001ee20000300a00 */
[----:B------:R-:W-:Y:S02]  /*1cbe0*/  IMAD.MOV.U32 R20, RZ, RZ, R11 ;  /* 0x000000ffff147224 */ /* 0x000fe400078e000b */
[----:B------:R-:W-:Y:S02]  /*1cbf0*/  IMAD.MOV.U32 R21, RZ, RZ, R10 ;  /* 0x000000ffff157224 */ /* 0x000fe400078e000a */
[----:B------:R-:W-:Y:S02]  /*1cc00*/  IMAD.MOV.U32 R11, RZ, RZ, R25 ;  /* 0x000000ffff0b7224 */ /* 0x000fe400078e0019 */
[----:B------:R-:W-:Y:S01]  /*1cc10*/  IMAD.MOV.U32 R10, RZ, RZ, R24 ;  /* 0x000000ffff0a7224 */ /* 0x000fe200078e0018 */
[----:B------:R-:W-:Y:S02]  /*1cc20*/  STL [R1+0x15ec], R0 ;  /* 0x0015ec0001007387 */ /* 0x000fe40000100800 */
[----:B------:R-:W-:Y:S02]  /*1cc30*/  STL [R1+0x15e8], R11 ;  /* 0x0015e80b01007387 */ /* 0x000fe40000100800 */
[----:B------:R-:W-:Y:S01]  /*1cc40*/  STL [R1+0x15e4], R10 ;  /* 0x0015e40a01007387 */ /* 0x000fe20000100800 */
[C---:B---3--:R-:W-:Y:S11]  /*1cc50*/  HMMA.16816.F32.BF16 R16, R4.reuse, R26, R16 ;  /* 0x0000001a0410723c */ /* 0x048ff60000041810 */
[----:B------:R-:W-:Y:S11]  /*1cc60*/  @!UPT UIADD3 URZ, URZ, URZ, URZ ;  /* 0x0000003f3f3ff290 */ /* 0x000ff6000fffe03f */
[----:B------:R-:W-:Y:S01]  /*1cc70*/  @!UPT UIADD3 URZ, URZ, URZ, URZ ;  /* 0x0000003f3f3ff290 */ /* 0x000fe2000fffe03f */
[----:B------:R0:W-:Y:S01]  /*1cc80*/  STL [R1+0x30], R16 ;  /* 0x0000301001007387 */ /* 0x0001e20000100800 */
[----:B------:R-:W-:Y:S02]  /*1cc90*/  IMAD.MOV.U32 R8, RZ, RZ, R18 ;  /* 0x000000ffff087224 */ /* 0x000fe400078e0012 */
[----:B------:R-:W-:Y:S02]  /*1cca0*/  IMAD.MOV.U32 R9, RZ, RZ, R19 ;  /* 0x000000ffff097224 */ /* 0x000fe400078e0013 */
[----:B------:R-:W-:Y:S01]  /*1ccb0*/  IMAD.MOV.U32 R28, RZ, RZ, R17 ;  /* 0x000000ffff1c7224 */ /* 0x000fe200078e0011 */
[----:B------:R-:W3:Y:S04]  /*1ccc0*/  LDL.LU.64 R18, [R1+0x1648] ;  /* 0x0016480001127983 */ /* 0x000ee80000300a00 */
[----:B0-----:R-:W3:Y:S01]  /*1ccd0*/  LDL.LU.64 R16, [R1+0x1640] ;  /* 0x0016400001107983 */ /* 0x001ee20000300a00 */
[----:B------:R0:W-:Y:S01]  /*1cce0*/  STL.64 [R1+0x1610], R26 ;  /* 0x0016101a01007387 */ /* 0x0001e20000100a00 */
[----:B---3--:R-:W-:Y:S11]  /*1ccf0*/  HMMA.16816.F32.BF16 R16, R4, R22, R16 ;  /* 0x000000160410723c */ /* 0x008ff60000041810 */
[----:B------:R-:W-:Y:S11]  /*1cd00*/  @!UPT UIADD3 URZ, URZ, URZ, URZ ;  /* 0x0000003f3f3ff290 */ /* 0x000ff6000fffe03f */
[----:B------:R-:W-:Y:S01]  /*1cd10*/  @!UPT UIADD3 URZ, URZ, URZ, URZ ;  /* 0x0000003f3f3ff290 */ /* 0x000fe2000fffe03f */
[----:B------:R-:W-:Y:S01]  /*1cd20*/  STL [R1+0x40], R16 ;  /* 0x0000401001007387 */ /* 0x000fe20000100800 */
[----:B------:R-:W-:Y:S02]  /*1cd30*/  IMAD.MOV.U32 R11, RZ, RZ, R18 ;  /* 0x000000ffff0b7224 */ /* 0x000fe400078e0012 */
[----:B------:R-:W-:Y:S02]  /*1cd40*/  IMAD.MOV.U32 R10, RZ, RZ, R19 ;  /* 0x000000ffff0a7224 */ /* 0x000fe400078e0013 */
[----:B------:R-:W2:Y:S01]  /*1cd50*/  LDL.LU.64 R18, [R1+0x1638] ;  /* 0x0016380001127983 */ /* 0x000ea20000300a00 */
[----:B0-----:R-:W-:Y:S02]  /*1cd60*/  IMAD.MOV.U32 R27, RZ, RZ, R20 ;  /* 0x000000ffff1b7224 */ /* 0x001fe400078e0014 */
[----:B------:R0:W-:Y:S02]  /*1cd70*/  STL.64 [R1+0x1618], R22 ;  /* 0x0016181601007387 */ /* 0x0001e40000100a00 */
[----:B------:R-:W-:Y:S01]  /*1cd80*/  IMAD.MOV.U32 R26, RZ, RZ, R21 ;  /* 0x000000ffff1a7224 */ /* 0x000fe200078e0015 */
[----:B------:R-:W3:Y:S01]  /*1cd90*/  LDL.LU R20, [R1+0x20] ;  /* 0x0000200001147983 */ /* 0x000ee20000300800 */
[----:B------:R-:W3:Y:S02]  /*1cda0*/  LDL.LU R21, [R1+0x24] ;  /* 0x0000240001157983 */ /* 0x000ee40000300800 */
[----:B0-----:R-:W-:-:S02]  /*1cdb0*/  IMAD.MOV.U32 R22, RZ, RZ, R3 ;  /* 0x000000ffff167224 */ /* 0x001fc400078e0003 */
[----:B------:R-:W-:Y:S01]  /*1cdc0*/  IMAD.MOV.U32 R23, RZ, RZ, R2 ;  /* 0x000000ffff177224 */ /* 0x000fe200078e0002 */
[----:B--2---:R-:W-:Y:S01]  /*1cdd0*/  HMMA.16816.F32.BF16 R12, R4, R18, R12 ;  /* 0x00000012040c723c */ /* 0x004fe2000004180c */
[----:B------:R-:W-:Y:S02]  /*1cde0*/  IMAD.MOV.U32 R3, RZ, RZ, R18 ;  /* 0x000000ffff037224 */ /* 0x000fe400078e0012 */
[----:B------:R-:W-:Y:S02]  /*1cdf0*/  IMAD.MOV.U32 R2, RZ, RZ, R19 ;  /* 0x000000ffff027224 */ /* 0x000fe400078e0013 */
[----:B------:R-:W2:Y:S01]  /*1ce00*/  LDL.LU.64 R18, [R1+0x1630] ;  /* 0x0016300001127983 */ /* 0x000ea20000300a00 */
[----:B------:R-:W-:Y:S02]  /*1ce10*/  IMAD.MOV.U32 R0, RZ, RZ, R17 ;  /* 0x000000ffff007224 */ /* 0x000fe400078e0011 */
[----:B------:R-:W3:Y:S02]  /*1ce20*/  LDL.LU.64 R16, [R1+0x1628] ;  /* 0x0016280001107983 */ /* 0x000ee40000300a00 */
[----:B--2---:R-:W-:-:S02]  /*1ce30*/  IMAD.MOV.U32 R4, RZ, RZ, R19 ;  /* 0x000000ffff047224 */ /* 0x004fc400078e0013 */
[----:B------:R-:W3:Y:S01]  /*1ce40*/  LDL.LU R19, [R1+0x1620] ;  /* 0x0016200001137983 */ /* 0x000ee20000300800 */
[----:B------:R-:W2:Y:S02]  /*1ce50*/  LDL.LU R5, [R1+0x4] ;  /* 0x0000040001057983 */ /* 0x000ea40000300800 */
[----:B------:R-:W2:Y:S02]  /*1ce60*/  LDL.LU R6, [R1+0x8] ;  /* 0x0000080001067983 */ /* 0x000ea40000300800 */
[----:B------:R-:W2:Y:S06]  /*1ce70*/  LDL.LU R7, [R1+0xc] ;  /* 0x00000c0001077983 */ /* 0x000eac0000300800 */
[----:B------:R0:W-:Y:S01]  /*1ce80*/  STL.64 [R1+0x15a8], R14 ;  /* 0x0015a80e01007387 */ /* 0x0001e20000100a00 */
[----:B------:R-:W-:Y:S02]  /*1ce90*/  STL.64 [R1+0x15a0], R12 ;  /* 0x0015a00c01007387 */ /* 0x000fe40000100a00 */
[----:B0-----:R-:W-:-:S02]  /*1cea0*/  IMAD.MOV.U32 R14, RZ, RZ, R3 ;  /* 0x000000ffff0e7224 */ /* 0x001fc400078e0003 */
[----:B------:R-:W-:Y:S01]  /*1ceb0*/  IMAD.MOV.U32 R15, RZ, RZ, R2 ;  /* 0x000000ffff0f7224 */ /* 0x000fe200078e0002 */
[C---:B---3--:R-:W-:Y:S01]  /*1cec0*/  HMMA.16816.F32.BF16 R24, R16.reuse, R26, R20 ;  /* 0x0000001a1018723c */ /* 0x048fe20000041814 */
[----:B------:R-:W3:Y:S11]  /*1ced0*/  LDL.LU.64 R22, [R1+0x1618] ;  /* 0x0016180001167983 */ /* 0x000ef60000300a00 */
[----:B------:R-:W-:Y:S11]  /*1cee0*/  @!UPT UIADD3 URZ, URZ, URZ, URZ ;  /* 0x0000003f3f3ff290 */ /* 0x000ff6000fffe03f */
[----:B------:R2:W-:Y:S01]  /*1cef0*/  STL.64 [R1+0x20], R24 ;  /* 0x0000201801007387 */ /* 0x0005e20000100a00 */
[----:B------:R-:W-:Y:S02]  /*1cf00*/  IMAD.MOV.U32 R3, RZ, RZ, R26 ;  /* 0x000000ffff037224 */ /* 0x000fe400078e001a */
[----:B------:R-:W-:Y:S02]  /*1cf10*/  IMAD.MOV.U32 R2, RZ, RZ, R27 ;  /* 0x000000ffff027224 */ /* 0x000fe400078e001b */
[----:B------:R-:W2:Y:S02]  /*1cf20*/  LDL.LU.64 R26, [R1+0x1610] ;  /* 0x00161000011a7983 */ /* 0x000ea40000300a00 */
        /* <DEDUP_REMOVED lines=9> */
[C---:B---3--:R-:W-:Y:S01]  /*1cfc0*/  HMMA.16816.F32.BF16 R24, R16.reuse, R22, R24 ;  /* 0x000000161018723c */ /* 0x048fe20000041818 */
[----:B------:R-:W2:Y:S01]  /*1cfd0*/  LDL.LU.64 R22, [R1+0x15f8] ;  /* 0x0015f80001167983 */ /* 0x000ea20000300a00 */
[----:B------:R-:W2:Y:S11]  /*1cfe0*/  LDL.LU.64 R20, [R1+0x15f0] ;  /* 0x0015f00001147983 */ /* 0x000eb60000300a00 */
[----:B------:R-:W-:Y:S10]  /*1cff0*/  @!UPT UIADD3 URZ, URZ, URZ, URZ ;  /* 0x0000003f3f3ff290 */ /* 0x000ff4000fffe03f */
[----:B------:R-:W-:Y:S01]  /*1d000*/  STL.64 [R1+0x1560], R26 ;  /* 0x0015601a01007387 */ /* 0x000fe20000100a00 */
[----:B------:R0:W-:Y:S03]  /*1d010*/  STL.64 [R1+0x1558], R24 ;  /* 0x0015581801007387 */ /* 0x0001e60000100a00 */
[----:B0-----:R-:W3:Y:S01]  /*1d020*/  LDL.LU R24, [R1+0x90] ;  /* 0x0000900001187983 */ /* 0x001ee20000300800 */
[----:B------:R-:W3:Y:S02]  /*1d030*/  LDL.LU R25, [R1+0x94] ;  /* 0x0000940001197983 */ /* 0x000ee40000300800 */
[----:B------:R-:W4:Y:S02]  /*1d040*/  LDL.LU R12, [R1+0x40] ;  /* 0x00004000010c7983 */ /* 0x000f240000300800 */
[----:B------:R-:W-:Y:S02]  /*1d050*/  IMAD.MOV.U32 R13, RZ, RZ, R0 ;  /* 0x000000ffff0d7224 */ /* 0x000fe400078e0000 */
[----:B------:R-:W3:Y:S01]  /*1d060*/  LDL.LU R0, [R1+0x15ec] ;  /* 0x0015ec0001007983 */ /* 0x000ee20000300800 */
[----:B--2---:R-:W-:Y:S07]  /*1d070*/  HMMA.16816.F32.BF16 R20, R16, R14, R20 ;  /* 0x0000000e1014723c */ /* 0x004fee0000041814 */
[----:B------:R-:W-:-:S02]  /*1d080*/  IMAD.MOV.U32 R14, RZ, RZ, R11 ;  /* 0x000000ffff0e7224 */ /* 0x000fc400078e000b */
[----:B------:R-:W-:Y:S01]  /*1d090*/  IMAD.MOV.U32 R15, RZ, RZ, R10 ;  /* 0x000000ffff0f7224 */ /* 0x000fe200078e000a */
[----:B------:R-:W2:Y:S01]  /*1d0a0*/  LDL.LU R11, [R1+0x15e8] ;  /* 0x0015e800010b7983 */ /* 0x000ea20000300800 */
[----:B------:R-:W2:Y:S03]  /*1d0b0*/  LDL.LU R10, [R1+0x15e4] ;  /* 0x0015e400010a7983 */ /* 0x000ea60000300800 */
[----:B------:R-:W-:Y:S04]  /*1d0c0*/  STL.64 [R1+0x15c8], R14 ;  /* 0x0015c80e01007387 */ /* 0x000fe80000100a00 */
[----:B----4-:R0:W-:Y:S04]  /*1d0d0*/  STL.64 [R1+0x15c0], R12 ;  /* 0x0015c00c01007387 */ /* 0x0101e80000100a00 */
[----:B0-----:R-:W4:Y:S01]  /*1d0e0*/  LDL.LU R12, [R1+0x30] ;  /* 0x00003000010c7983 */ /* 0x001f220000300800 */
[----:B------:R-:W-:-:S02]  /*1d0f0*/  IMAD.MOV.U32 R13, RZ, RZ, R28 ;  /* 0x000000ffff0d7224 */ /* 0x000fc400078e001c */
[----:B------:R-:W2:Y:S02]  /*1d100*/  LDL.LU R28, [R1+0x15e0] ;  /* 0x0015e000011c7983 */ /* 0x000ea40000300800 */
[----:B------:R-:W-:Y:S02]  /*1d110*/  IMAD.MOV.U32 R14, RZ, RZ, R8 ;  /* 0x000000ffff0e7224 */ /* 0x000fe400078e0008 */
[----:B------:R-:W-:Y:S01]  /*1d120*/  IMAD.MOV.U32 R15, RZ, RZ, R9 ;  /* 0x000000ffff0f7224 */ /* 0x000fe200078e0009 */
[----:B------:R-:W4:Y:S01]  /*1d130*/  LDL.LU R8, [R1+0x15dc] ;  /* 0x0015dc0001087983 */ /* 0x000f220000300800 */
[----:B------:R-:W4:Y:S02]  /*1d140*/  LDL.LU R9, [R1+0x15d8] ;  /* 0x0015d80001097983 */ /* 0x000f240000300800 */
[----:B------:R0:W-:Y:S02]  /*1d150*/  STL.64 [R1+0x1570], R22 ;  /* 0x0015701601007387 */ /* 0x0001e40000100a00 */
[----:B------:R1:W-:Y:S02]  /*1d160*/  STL.64 [R1+0x1568], R20 ;  /* 0x0015681401007387 */ /* 0x0003e40000100a00 */
[----:B0-----:R-:W-:-:S02]  /*1d170*/  IMAD.MOV.U32 R22, RZ, RZ, R5 ;  /* 0x000000ffff167224 */ /* 0x001fc400078e0005 */
[----:B-1----:R-:W-:Y:S02]  /*1d180*/  IMAD.MOV.U32 R20, RZ, RZ, R7 ;  /* 0x000000ffff147224 */ /* 0x002fe400078e0007 */
[----:B------:R-:W-:Y:S02]  /*1d190*/  IMAD.MOV.U32 R21, RZ, RZ, R6 ;  /* 0x000000ffff157224 */ /* 0x000fe400078e0006 */
[----:B------:R-:W-:-:S05]  /*1d1a0*/  IMAD.MOV.U32 R23, RZ, RZ, R4 ;  /* 0x000000ffff177224 */ /* 0x000fca00078e0004 */
[----:B------:R-:W-:Y:S01]  /*1d1b0*/  STL.64 [R1+0x1580], R22 ;  /* 0x0015801601007387 */ /* 0x000fe20000100a00 */
[----:B------:R0:W-:Y:S03]  /*1d1c0*/  STL.64 [R1+0x1578], R20 ;  /* 0x0015781401007387 */ /* 0x0001e60000100a00 */
[----:B0-----:R-:W3:Y:S01]  /*1d1d0*/  LDL.LU R20, [R1+0x70] ;  /* 0x0000700001147983 */ /* 0x001ee20000300800 */
[----:B------:R-:W3:Y:S03]  /*1d1e0*/  LDL.LU R21, [R1+0x74] ;  /* 0x0000740001157983 */ /* 0x000ee60000300800 */
[----:B--2---:R-:W0:Y:S04]  /*1d1f0*/  LDSM.16.MT88.4 R4, [R28+0x7000] ;  /* 0x007000001c04783b */ /* 0x004e280000004200 */
[----:B------:R-:W1:Y:S04]  /*1d200*/  LDSM.16.MT88.4 R16, [R28+0x7080] ;  /* 0x007080001c10783b */ /* 0x000e680000004200 */
[----:B0-----:R0:W-:Y:S01]  /*1d210*/  STL [R1+0x154c], R4 ;  /* 0x00154c0401007387 */ /* 0x0011e20000100800 */
[----:B------:R2:W-:Y:S02]  /*1d220*/  STL [R1+0x1548], R5 ;  /* 0x0015480501007387 */ /* 0x0005e40000100800 */
[----:B------:R1:W-:Y:S02]  /*1d230*/  STL [R1+0x1544], R6 ;  /* 0x0015440601007387 */ /* 0x0003e40000100800 */
[----:B------:R-:W-:Y:S02]  /*1d240*/  STL [R1+0x1540], R7 ;  /* 0x0015400701007387 */ /* 0x000fe40000100800 */
[----:B0-----:R-:W-:-:S02]  /*1d250*/  IMAD.MOV.U32 R4, RZ, RZ, R10 ;  /* 0x000000ffff047224 */ /* 0x001fc400078e000a */
[----:B--2---:R-:W-:Y:S01]  /*1d260*/  IMAD.MOV.U32 R5, RZ, RZ, R11 ;  /* 0x000000ffff057224 */ /* 0x004fe200078e000b */
[----:B------:R-:W4:Y:S01]  /*1d270*/  LDL.LU R10, [R1+0x15d4] ;  /* 0x0015d400010a7983 */ /* 0x000f220000300800 */
[----:B------:R-:W4:Y:S02]  /*1d280*/  LDL.LU R11, [R1+0x15d0] ;  /* 0x0015d000010b7983 */ /* 0x000f240000300800 */
[----:B-1----:R-:W2:Y:S02]  /*1d290*/  LDL.LU R6, [R1+0x58] ;  /* 0x0000580001067983 */ /* 0x002ea40000300800 */
[----:B------:R-:W-:Y:S01]  /*1d2a0*/  STL.64 [R1+0x1518], R18 ;  /* 0x0015181201007387 */ /* 0x000fe20000100a00 */
[----:B------:R0:W-:Y:S04]  /*1d2b0*/  STL.64 [R1+0x1510], R16 ;  /* 0x0015101001007387 */ /* 0x0001e80000100a00 */
[----:B0-----:R-:W2:Y:S01]  /*1d2c0*/  LDL.LU.64 R16, [R1+0xc0] ;  /* 0x0000c00001107983 */ /* 0x001ea20000300a00 */
[----:B------:R-:W2:Y:S02]  /*1d2d0*/  LDL.LU.64 R18, [R1+0xc8] ;  /* 0x0000c80001127983 */ /* 0x000ea40000300a00 */
[----:B---3--:R-:W-:Y:S01]  /*1d2e0*/  IMAD.MOV.U32 R7, RZ, RZ, R0 ;  /* 0x000000ffff077224 */ /* 0x008fe200078e0000 */
[C---:B----4-:R-:W-:Y:S08]  /*1d2f0*/  HMMA.16816.F32.BF16 R12, R8.reuse, R24, R12 ;  /* 0x00000018080c723c */ /* 0x050ff0000004180c */
[----:B--2---:R-:W-:Y:S01]  /*1d300*/  HMMA.16816.F32.BF16 R4, R8, R20, R4 ;  /* 0x000000140804723c */ /* 0x004fe20000041804 */
[----:B------:R-:W-:Y:S01]  /*1d310*/  STL.64 [R1+0x15b8], R18 ;  /* 0x0015b81201007387 */ /* 0x000fe20000100a00 */
[----:B------:R0:W-:Y:S11]  /*1d320*/  STL.64 [R1+0x15b0], R16 ;  /* 0x0015b01001007387 */ /* 0x0001f60000100a00 */
[----:B------:R-:W-:Y:S11]  /*1d330*/  @!UPT UIADD3 URZ, URZ, URZ, URZ ;  /* 0x0000003f3f3ff290 */ /* 0x000ff6000fffe03f */
[----:B------:R-:W-:Y:S02]  /*1d340*/  IMAD.MOV.U32 R0, RZ, RZ, R5 ;  /* 0x000000ffff007224 */ /* 0x000fe400078e0005 */
[----:B------:R-:W-:Y:S01]  /*1d350*/  IMAD.MOV.U32 R5, RZ, RZ, R14 ;  /* 0x000000ffff057224 */ /* 0x000fe200078e000e */
[----:B0-----:R-:W2:Y:S01]  /*1d360*/  LDL.LU.64 R16, [R1+0xa0] ;  /* 0x0000a00001107983 */ /* 0x001ea20000300a00 */
[----:B------:R0:W-:Y:S02]  /*1d370*/  STL [R1+0x50], R4 ;  /* 0x0000500401007387 */ /* 0x0001e40000100800 */
[----:B------:R1:W-:Y:S02]  /*1d380*/  STL.64 [R1+0x58], R6 ;  /* 0x0000580601007387 */ /* 0x0003e40000100a00 */
[----:B------:R3:W-:Y:S02]  /*1d390*/  STL [R1+0x30], R12 ;  /* 0x0000300c01007387 */ /* 0x0007e40000100800 */
[----:B0-----:R-:W-:-:S02]  /*1d3a0*/  IMAD.MOV.U32 R4, RZ, RZ, R13 ;  /* 0x000000ffff047224 */ /* 0x001fc400078e000d */
[----:B-1----:R-:W-:Y:S02]  /*1d3b0*/  IMAD.MOV.U32 R6, RZ, RZ, R15 ;  /* 0x000000ffff067224 */ /* 0x002fe400078e000f */
[----:B------:R-:W2:Y:S01]  /*1d3c0*/  LDL.LU.64 R14, [R1+0x15c8] ;  /* 0x0015c800010e7983 */ /* 0x000ea20000300a00 */
[----:B---3--:R-:W2:Y:S02]  /*1d3d0*/  LDL.LU.64 R12, [R1+0x15c0] ;  /* 0x0015c000010c7983 */ /* 0x008ea40000300a00 */
[----:B------:R0:W-:Y:S02]  /*1d3e0*/  STL.64 [R1+0x1588], R24 ;  /* 0x0015881801007387 */ /* 0x0001e40000100a00 */
[----:B------:R-:W-:Y:S01]  /*1d3f0*/  IMAD.MOV.U32 R27, RZ, RZ, R2 ;  /* 0x000000ffff1b7224 */ /* 0x000fe200078e0002 */
[----:B0-----:R-:W3:Y:S01]  /*1d400*/  LDL.LU R24, [R1+0x20] ;  /* 0x0000200001187983 */ /* 0x001ee20000300800 */
[----:B------:R-:W3:Y:S02]  /*1d410*/  LDL.LU R25, [R1+0x24] ;  /* 0x0000240001197983 */ /* 0x000ee40000300800 */
[----:B------:R-:W4:Y:S01]  /*1d420*/  LDL.LU.64 R18, [R1+0x15b8] ;  /* 0x0015b80001127983 */ /* 0x000f220000300a00 */
[----:B--2---:R-:W-:Y:S01]  /*1d430*/  HMMA.16816.F32.BF16 R12, R8, R16, R12 ;  /* 0x00000010080c723c */ /* 0x004fe2000004180c */
[----:B------:R-:W-:-:S02]  /*1d440*/  IMAD.MOV.U32 R23, RZ, RZ, R16 ;  /* 0x000000ffff177224 */ /* 0x000fc400078e0010 */
[----:B------:R-:W-:Y:S02]  /*1d450*/  IMAD.MOV.U32 R22, RZ, RZ, R17 ;  /* 0x000000ffff167224 */ /* 0x000fe400078e0011 */
[----:B------:R-:W2:Y:S11]  /*1d460*/  LDL.LU.64 R16, [R1+0x15b0] ;  /* 0x0015b00001107983 */ /* 0x000eb60000300a00 */
[----:B------:R-:W-:Y:S07]  /*1d470*/  @!UPT UIADD3 URZ, URZ, URZ, URZ ;  /* 0x0000003f3f3ff290 */ /* 0x000fee000fffe03f */
[----:B------:R-:W-:Y:S01]  /*1d480*/  STL [R1+0x44], R13 ;  /* 0x0000440d01007387 */ /* 0x000fe20000100800 */
[----:B------:R0:W-:Y:S02]  /*1d490*/  STL [R1+0x48], R14 ;  /* 0x0000480e01007387 */ /* 0x0001e40000100800 */
[----:B------:R-:W-:Y:S02]  /*1d4a0*/  IMAD.MOV.U32 R2, RZ, RZ, R15 ;  /* 0x000000ffff027224 */ /* 0x000fe400078e000f */
[----:B------:R-:W-:Y:S01]  /*1d4b0*/  IMAD.MOV.U32 R7, RZ, RZ, R12 ;  /* 0x000000ffff077224 */ /* 0x000fe200078e000c */
[----:B0-----:R-:W2:Y:S01]  /*1d4c0*/  LDL.LU.64 R14, [R1+0x15a8] ;  /* 0x0015a800010e7983 */ /* 0x001ea20000300a00 */
[----:B------:R-:W2:Y:S02]  /*1d4d0*/  LDL.LU.64 R12, [R1+0x15a0] ;  /* 0x0015a000010c7983 */ /* 0x000ea40000300a00 */
[----:B------:R-:W-:Y:S01]  /*1d4e0*/  IMAD.MOV.U32 R26, RZ, RZ, R3 ;  /* 0x000000ffff1a7224 */ /* 0x000fe200078e0003 */
[----:B--2---:R-:W-:Y:S01]  /*1d4f0*/  HMMA.16816.F32.BF16 R8, R8, R16, R12 ;  /* 0x000000100808723c */ /* 0x004fe2000004180c */
[----:B------:R-:W3:Y:S01]  /*1d500*/  LDL.LU.64 R14, [R1+0x1598] ;  /* 0x00159800010e7983 */ /* 0x000ee20000300a00 */
[----:B------:R-:W3:Y:S11]  /*1d510*/  LDL.LU.64 R12, [R1+0x1590] ;  /* 0x00159000010c7983 */ /* 0x000ef60000300a00 */
[----:B------:R-:W-:Y:S10]  /*1d520*/  @!UPT UIADD3 URZ, URZ, URZ, URZ ;  /* 0x0000003f3f3ff290 */ /* 0x000ff4000fffe03f */
[----:B------:R0:W-:Y:S02]  /*1d530*/  STL.64 [R1+0x10], R8 ;  /* 0x0000100801007387 */ /* 0x0001e40000100a00 */
[----:B0-----:R-:W-:Y:S02]  /*1d540*/  IMAD.MOV.U32 R8, RZ, RZ, R23 ;  /* 0x000000ffff087224 */ /* 0x001fe400078e0017 */
[----:B------:R-:W-:Y:S01]  /*1d550*/  IMAD.MOV.U32 R9, RZ, RZ, R22 ;  /* 0x000000ffff097224 */ /* 0x000fe200078e0016 */
[----:B------:R-:W-:Y:S01]  /*1d560*/  STL [R1+0x18], R10 ;  /* 0x0000180a01007387 */ /* 0x000fe20000100800 */
[C---:B---3--:R-:W-:Y:S03]  /*1d570*/  HMMA.16816.F32.BF16 R20, R12.reuse, R20, R24 ;  /* 0x000000140c14723c */ /* 0x048fe60000041818 */
[----:B------:R-:W2:Y:S11]  /*1d580*/  LDL.LU.64 R24, [R1+0x1588] ;  /* 0x0015880001187983 */ /* 0x000eb60000300a00 */
[----:B------:R-:W-:Y:S09]  /*1d590*/  @!UPT UIADD3 URZ, URZ, URZ, URZ ;  /* 0x0000003f3f3ff290 */ /* 0x000ff2000fffe03f */
[----:B------:R-:W-:Y:S01]  /*1d5a0*/  STL.64 [R1+0x20], R20 ;  /* 0x0000201401007387 */ /* 0x000fe20000100a00 */
[----:B------:R0:W-:Y:S03]  /*1d5b0*/  STL.64 [R1+0x28], R22 ;  /* 0x0000281601007387 */ /* 0x0001e60000100a00 */
        /* <DEDUP_REMOVED lines=16> */
[----:B------:R-:W3:Y:S02]  /*1d6c0*/  LDL.LU R27, [R1+0x9c] ;  /* 0x00009c00011b7983 */ /* 0x000ee40000300800 */
[----:B-1----:R-:W-:Y:S01]  /*1d6d0*/  IMAD.MOV.U32 R25, RZ, RZ, R0 ;  /* 0x000000ffff197224 */ /* 0x002fe200078e0000 */
[----:B--2---:R-:W-:Y:S01]  /*1d6e0*/  HMMA.16816.F32.BF16 R20, R12, R16, R20 ;  /* 0x000000100c14723c */ /* 0x004fe20000041814 */
[----:B---3--:R0:W-:Y:S01]  /*1d6f0*/  STL.64 [R1+0x1538], R26 ;  /* 0x0015381a01007387 */ /* 0x0081e20000100a00 */
[----:B------:R-:W2:Y:S02]  /*1d700*/  LDL.LU R24, [R1+0x50] ;  /* 0x0000500001187983 */ /* 0x000ea40000300800 */
[----:B------:R-:W3:Y:S01]  /*1d710*/  LDL.LU R0, [R1+0x1554] ;  /* 0x0015540001007983 */ /* 0x000ee20000300800 */
[----:B0-----:R-:W2:Y:S01]  /*1d720*/  LDL.LU R26, [R1+0x58] ;  /* 0x00005800011a7983 */ /* 0x001ea20000300800 */
[----:B------:R-:W2:Y:S02]  /*1d730*/  LDL.LU R27, [R1+0x5c] ;  /* 0x00005c00011b7983 */ /* 0x000ea40000300800 */
[----:B----4-:R-:W-:Y:S11]  /*1d740*/  STL.64 [R1+0x1530], R18 ;  /* 0x0015301201007387 */ /* 0x010ff60000100a00 */
[----:B------:R-:W-:Y:S04]  /*1d750*/  @!UPT UIADD3 URZ, URZ, URZ, URZ ;  /* 0x0000003f3f3ff290 */ /* 0x000fe8000fffe03f */
[----:B------:R0:W-:Y:S01]  /*1d760*/  STL.64 [R1+0x14e0], R22 ;  /* 0x0014e01601007387 */ /* 0x0001e20000100a00 */
[----:B------:R-:W-:Y:S04]  /*1d770*/  STL.64 [R1+0x14d8], R20 ;  /* 0x0014d81401007387 */ /* 0x000fe80000100a00 */
[----:B0-----:R-:W4:Y:S01]  /*1d780*/  LDL.LU R22, [R1+0xa8] ;  /* 0x0000a80001167983 */ /* 0x001f220000300800 */
[----:B---3--:R-:W-:-:S03]  /*1d790*/  IMAD.MOV.U32 R23, RZ, RZ, R0 ;  /* 0x000000ffff177224 */ /* 0x008fc600078e0000 */
[----:B------:R-:W3:Y:S01]  /*1d7a0*/  LDL.LU R0, [R1+0x1550] ;  /* 0x0015500001007983 */ /* 0x000ee20000300800 */
[----:B------:R-:W-:Y:S02]  /*1d7b0*/  IMAD.MOV.U32 R3, RZ, RZ, R11 ;  /* 0x000000ffff037224 */ /* 0x000fe400078e000b */
[----:B------:R-:W0:Y:S02]  /*1d7c0*/  LDSM.16.MT88.4 R8, [R28+0x8000] ;  /* 0x008000001c08783b */ /* 0x000e240000004200 */
[----:B0-----:R0:W-:Y:S02]  /*1d7d0*/  STL [R1+0x14c4], R8 ;  /* 0x0014c40801007387 */ /* 0x0011e40000100800 */
[----:B------:R1:W-:Y:S02]  /*1d7e0*/  STL [R1+0x14c0], R9 ;  /* 0x0014c00901007387 */ /* 0x0003e40000100800 */
[----:B------:R2:W-:Y:S02]  /*1d7f0*/  STL [R1+0x14bc], R10 ;  /* 0x0014bc0a01007387 */ /* 0x0005e40000100800 */
[----:B------:R2:W-:Y:S01]  /*1d800*/  STL [R1+0x14b8], R11 ;  /* 0x0014b80b01007387 */ /* 0x0005e20000100800 */
[----:B0-----:R-:W4:Y:S01]  /*1d810*/  LDL.LU R8, [R1+0x30] ;  /* 0x0000300001087983 */ /* 0x001f220000300800 */
[----:B-1----:R-:W-:-:S02]  /*1d820*/  IMAD.MOV.U32 R9, RZ, RZ, R4 ;  /* 0x000000ffff097224 */ /* 0x002fc400078e0004 */
[----:B------:R-:W4:Y:S02]  /*1d830*/  LDL.LU R4, [R1+0x154c] ;  /* 0x00154c0001047983 */ /* 0x000f240000300800 */
[----:B--2---:R-:W-:Y:S02]  /*1d840*/  IMAD.MOV.U32 R10, RZ, RZ, R5 ;  /* 0x000000ffff0a7224 */ /* 0x004fe400078e0005 */
[----:B------:R-:W-:Y:S01]  /*1d850*/  IMAD.MOV.U32 R11, RZ, RZ, R6 ;  /* 0x000000ffff0b7224 */ /* 0x000fe200078e0006 */
[----:B------:R-:W4:Y:S01]  /*1d860*/  LDL.LU R5, [R1+0x1548] ;  /* 0x0015480001057983 */ /* 0x000f220000300800 */
[----:B------:R-:W4:Y:S03]  /*1d870*/  LDL.LU R6, [R1+0x1544] ;  /* 0x0015440001067983 */ /* 0x000f260000300800 */
[----:B---3--:R-:W0:Y:S04]  /*1d880*/  LDSM.16.M88.4 R16, [R0+0x10100] ;  /* 0x010100000010783b */ /* 0x008e280000000200 */
[----:B------:R-:W1:Y:S04]  /*1d890*/  LDSM.16.M88.4 R12, [R0+0x11100] ;  /* 0x01110000000c783b */ /* 0x000e680000000200 */
[----:B0-----:R-:W-:Y:S01]  /*1d8a0*/  STL.64 [R1+0x80], R16 ;  /* 0x0000801001007387 */ /* 0x001fe20000100a00 */
[----:B------:R-:W-:Y:S02]  /*1d8b0*/  STL.64 [R1+0x88], R18 ;  /* 0x0000881201007387 */ /* 0x000fe40000100a00 */
[----:B------:R-:W0:Y:S04]  /*1d8c0*/  LDSM.16.M88.4 R16, [R0+0x12100] ;  /* 0x012100000010783b */ /* 0x000e280000000200 */
[----:B-1----:R-:W-:Y:S01]  /*1d8d0*/  STL.64 [R1+0xe0], R12 ;  /* 0x0000e00c01007387 */ /* 0x002fe20000100a00 */
[----:B------:R-:W-:Y:S02]  /*1d8e0*/  STL.64 [R1+0xe8], R14 ;  /* 0x0000e80e01007387 */ /* 0x000fe40000100a00 */
[----:B------:R-:W1:Y:S02]  /*1d8f0*/  LDSM.16.M88.4 R12, [R0+0x13100] ;  /* 0x01310000000c783b */ /* 0x000e640000000200 */
[----:B0-----:R0:W-:Y:S02]  /*1d900*/  STL.64 [R1+0xf0], R16 ;  /* 0x0000f01001007387 */ /* 0x0011e40000100a00 */
[----:B------:R2:W-:Y:S02]  /*1d910*/  STL.64 [R1+0xf8], R18 ;  /* 0x0000f81201007387 */ /* 0x0005e40000100a00 */
[----:B-1----:R-:W-:Y:S02]  /*1d920*/  STL.64 [R1+0x100], R12 ;  /* 0x0001000c01007387 */ /* 0x002fe40000100a00 */
[----:B------:R-:W-:Y:S02]  /*1d930*/  STL.64 [R1+0x108], R14 ;  /* 0x0001080e01007387 */ /* 0x000fe40000100a00 */
[----:B------:R-:W1:Y:S01]  /*1d940*/  LDSM.16.MT88.4 R12, [R28+0x8080] ;  /* 0x008080001c0c783b */ /* 0x000e620000004200 */
[----:B0-----:R-:W-:-:S03]  /*1d950*/  IMAD.MOV.U32 R16, RZ, RZ, R7 ;  /* 0x000000ffff107224 */ /* 0x001fc600078e0007 */
[----:B------:R-:W4:Y:S01]  /*1d960*/  LDL.LU R7, [R1+0x1540] ;  /* 0x0015400001077983 */ /* 0x000f220000300800 */
[----:B------:R-:W3:Y:S02]  /*1d970*/  LDL.LU R17, [R1+0x44] ;  /* 0x0000440001117983 */ /* 0x000ee40000300800 */
[----:B--2---:R-:W3:Y:S02]  /*1d980*/  LDL.LU R18, [R1+0x48] ;  /* 0x0000480001127983 */ /* 0x004ee40000300800 */
[----:B------:R-:W-:Y:S01]  /*1d990*/  STL [R1+0x1338], R0 ;  /* 0x0013380001007387 */ /* 0x000fe20000100800 */
[----:B------:R-:W-:Y:S04]  /*1d9a0*/  STL [R1+0x14c8], R28 ;  /* 0x0014c81c01007387 */ /* 0x000fe80000100800 */
[----:B-1----:R0:W-:Y:S01]  /*1d9b0*/  STL.64 [R1+0x1490], R14 ;  /* 0x0014900e01007387 */ /* 0x0021e20000100a00 */
[----:B------:R1:W-:Y:S03]  /*1d9c0*/  STL.64 [R1+0x1488], R12 ;  /* 0x0014880c01007387 */ /* 0x0003e60000100a00 */
[----:B0-----:R-:W4:Y:S02]  /*1d9d0*/  LDL.LU.64 R14, [R1+0x78] ;  /* 0x00007800010e7983 */ /* 0x001f240000300a00 */
[----:B----4-:R-:W-:Y:S11]  /*1d9e0*/  HMMA.16816.F32.BF16 R24, R4, R14, R24 ;  /* 0x0000000e0418723c */ /* 0x010ff60000041818 */
[----:B------:R-:W-:Y:S11]  /*1d9f0*/  @!UPT UIADD3 URZ, URZ, URZ, URZ ;  /* 0x0000003f3f3ff290 */ /* 0x000ff6000fffe03f */
[----:B------:R-:W-:Y:S01]  /*1da00*/  @!UPT UIADD3 URZ, URZ, URZ, URZ ;  /* 0x0000003f3f3ff290 */ /* 0x000fe2000fffe03f */
[----:B------:R-:W-:Y:S01]  /*1da10*/  STL.64 [R1+0x60], R24 ;  /* 0x0000601801007387 */ /* 0x000fe20000100a00 */
[----:B-1----:R-:W-:Y:S02]  /*1da20*/  IMAD.MOV.U32 R13, RZ, RZ, R26 ;  /* 0x000000ffff0d7224 */ /* 0x002fe400078e001a */
[----:B------:R-:W-:Y:S02]  /*1da30*/  IMAD.MOV.U32 R12, RZ, RZ, R27 ;  /* 0x000000ffff0c7224 */ /* 0x000fe400078e001b */
[----:B------:R-:W2:Y:S01]  /*1da40*/  LDL.LU.64 R26, [R1+0x1538] ;  /* 0x00153800011a7983 */ /* 0x000ea20000300a00 */
[----:B------:R-:W-:Y:S02]  /*1da50*/  IMAD.MOV.U32 R19, RZ, RZ, R2 ;  /* 0x000000ffff137224 */ /* 0x000fe400078e0002 */
[----:B------:R-:W-:Y:S02]  /*1da60*/  STL [R1+0x14d0], R12 ;  /* 0x0014d00c01007387 */ /* 0x000fe40000100800 */
[----:B------:R-:W-:-:S02]  /*1da70*/  IMAD.MOV.U32 R2, RZ, RZ, R14 ;  /* 0x000000ffff027224 */ /* 0x000fc400078e000e */
[----:B------:R-:W-:Y:S01]  /*1da80*/  IMAD.MOV.U32 R0, RZ, RZ, R15 ;  /* 0x000000ffff007224 */ /* 0x000fe200078e000f */
[----:B------:R2:W-:Y:S02]  /*1da90*/  STL [R1+0x14cc], R13 ;  /* 0x0014cc0d01007387 */ /* 0x0005e40000100800 */
[C---:B--2---:R-:W-:Y:S11]  /*1daa0*/  HMMA.16816.F32.BF16 R12, R4.reuse, R26, R8 ;  /* 0x0000001a040c723c */ /* 0x044ff60000041808 */
[----:B------:R-:W-:Y:S11]  /*1dab0*/  @!UPT UIADD3 URZ, URZ, URZ, URZ ;  /* 0x0000003f3f3ff290 */ /* 0x000ff6000fffe03f */
[----:B------:R-:W-:Y:S02]  /*1dac0*/  @!UPT UIADD3 URZ, URZ, URZ, URZ ;  /* 0x0000003f3f3ff290 */ /* 0x000fe4000fffe03f */
[----:B------:R-:W-:Y:S02]  /*1dad0*/  IMAD.MOV.U32 R10, RZ, RZ, R14 ;  /* 0x000000ffff0a7224 */ /* 0x000fe400078e000e */
[----:B------:R-:W-:Y:S02]  /*1dae0*/  IMAD.MOV.U32 R11, RZ, RZ, R15 ;  /* 0x000000ffff0b7224 */ /* 0x000fe400078e000f */
[----:B------:R-:W-:Y:S02]  /*1daf0*/  IMAD.MOV.U32 R8, RZ, RZ, R12 ;  /* 0x000000ffff087224 */ /* 0x000fe400078e000c */
[----:B------:R-:W-:Y:S01]  /*1db00*/  IMAD.MOV.U32 R9, RZ, RZ, R13 ;  /* 0x000000ffff097224 */ /* 0x000fe200078e000d */
[----:B------:R-:W-:Y:S04]  /*1db10*/  STL.64 [R1+0x1508], R10 ;  /* 0x0015080a01007387 */ /* 0x000fe80000100a00 */
[----:B------:R0:W-:Y:S02]  /*1db20*/  STL.64 [R1+0x1500], R8 ;  /* 0x0015000801007387 */ /* 0x0001e40000100a00 */
[----:B0-----:R-:W2:Y:S01]  /*1db30*/  LDL.LU R8, [R1+0x20] ;  /* 0x0000200001087983 */ /* 0x001ea20000300800 */
[----:B------:R-:W2:Y:S02]  /*1db40*/  LDL.LU R9, [R1+0x24] ;  /* 0x0000240001097983 */ /* 0x000ea40000300800 */
[----:B------:R-:W4:Y:S02]  /*1db50*/  LDL.LU R10, [R1+0x28] ;  /* 0x00002800010a7983 */ /* 0x000f240000300800 */
[----:B------:R-:W4:Y:S01]  /*1db60*/  LDL.LU R11, [R1+0x2c] ;  /* 0x00002c00010b7983 */ /* 0x000f220000300800 */
[----:B---3--:R-:W-:Y:S11]  /*1db70*/  HMMA.16816.F32.BF16 R16, R4, R22, R16 ;  /* 0x000000160410723c */ /* 0x008ff60000041810 */
[----:B------:R-:W-:Y:S11]  /*1db80*/  @!UPT UIADD3 URZ, URZ, URZ, URZ ;  /* 0x0000003f3f3ff290 */ /* 0x000ff6000fffe03f */
[----:B------:R-:W-:Y:S02]  /*1db90*/  @!UPT UIADD3 URZ, URZ, URZ, URZ ;  /* 0x0000003f3f3ff290 */ /* 0x000fe4000fffe03f */
[----:B------:R-:W-:Y:S02]  /*1dba0*/  IMAD.MOV.U32 R14, RZ, RZ, R18 ;  /* 0x000000ffff0e7224 */ /* 0x000fe400078e0012 */
[----:B------:R-:W-:Y:S01]  /*1dbb0*/  IMAD.MOV.U32 R15, RZ, RZ, R19 ;  /* 0x000000ffff0f7224 */ /* 0x000fe200078e0013 */
[----:B----4-:R-:W-:Y:S01]  /*1dbc0*/  STL.64 [R1+0x1528], R10 ;  /* 0x0015280a01007387 */ /* 0x010fe20000100a00 */
[----:B--2---:R0:W-:Y:S03]  /*1dbd0*/  STL.64 [R1+0x1520], R8 ;  /* 0x0015200801007387 */ /* 0x0041e60000100a00 */
[----:B0-----:R-:W2:Y:S01]  /*1dbe0*/  LDL.LU R8, [R1+0x10] ;  /* 0x0000100001087983 */ /* 0x001ea20000300800 */
[----:B------:R-:W2:Y:S02]  /*1dbf0*/  LDL.LU R9, [R1+0x14] ;  /* 0x0000140001097983 */ /* 0x000ea40000300800 */
[----:B------:R-:W2:Y:S02]  /*1dc00*/  LDL.LU R10, [R1+0x18] ;  /* 0x00001800010a7983 */ /* 0x000ea40000300800 */
[----:B------:R-:W-:Y:S01]  /*1dc10*/  STL.64 [R1+0x14f8], R26 ;  /* 0x0014f81a01007387 */ /* 0x000fe20000100a00 */
[----:B------:R0:W-:Y:S01]  /*1dc20*/  STL [R1+0x50], R16 ;  /* 0x0000501001007387 */ /* 0x0001e20000100800 */
[----:B------:R-:W2:Y:S02]  /*1dc30*/  LDL.LU.64 R18, [R1+0x1530] ;  /* 0x0015300001127983 */ /* 0x000ea40000300a00 */
[----:B------:R-:W-:-:S02]  /*1dc40*/  IMAD.MOV.U32 R11, RZ, RZ, R3 ;  /* 0x000000ffff0b7224 */ /* 0x000fc400078e0003 */
[----:B------:R-:W-:-:S05]  /*1dc50*/  IMAD.MOV.U32 R28, RZ, RZ, R17 ;  /* 0x000000ffff1c7224 */ /* 0x000fca00078e0011 */
[----:B--2---:R-:W-:Y:S01]  /*1dc60*/  HMMA.16816.F32.BF16 R4, R4, R18, R8 ;  /* 0x000000120404723c */ /* 0x004fe20000041808 */
[----:B------:R-:W2:Y:S01]  /*1dc70*/  LDL.LU.64 R10, [R1+0x1528] ;  /* 0x00152800010a7983 */ /* 0x000ea20000300a00 */
[----:B------:R-:W2:Y:S02]  /*1dc80*/  LDL.LU.64 R8, [R1+0x1520] ;  /* 0x0015200001087983 */ /* 0x000ea40000300a00 */
[----:B------:R-:W-:Y:S02]  /*1dc90*/  IMAD.MOV.U32 R12, RZ, RZ, R18 ;  /* 0x000000ffff0c7224 */ /* 0x000fe400078e0012 */
[----:B------:R-:W-:Y:S02]  /*1dca0*/  IMAD.MOV.U32 R13, RZ, RZ, R19 ;  /* 0x000000ffff0d7224 */ /* 0x000fe400078e0013 */
[----:B------:R-:W2:Y:S01]  /*1dcb0*/  LDL.LU.64 R18, [R1+0x1518] ;  /* 0x0015180001127983 */ /* 0x000ea20000300a00 */
[----:B0-----:R-:W2:Y:S02]  /*1dcc0*/  LDL.LU.64 R16, [R1+0x1510] ;  /* 0x0015100001107983 */ /* 0x001ea40000300a00 */
[----:B------:R-:W-:-:S02]  /*1dcd0*/  IMAD.MOV.U32 R26, RZ, RZ, R2 ;  /* 0x000000ffff1a7224 */ /* 0x000fc400078e0002 */
[----:B------:R-:W-:-:S10]  /*1dce0*/  IMAD.MOV.U32 R27, RZ, RZ, R0 ;  /* 0x000000ffff1b7224 */ /* 0x000fd400078e0000 */
[----:B------:R0:W-:Y:S01]  /*1dcf0*/  STL.64 [R1+0x10], R4 ;  /* 0x0000100401007387 */ /* 0x0001e20000100a00 */
[----:B------:R-:W-:Y:S02]  /*1dd00*/  IMAD.MOV.U32 R3, RZ, RZ, R6 ;  /* 0x000000ffff037224 */ /* 0x000fe400078e0006 */
[----:B------:R-:W-:Y:S01]  /*1dd10*/  IMAD.MOV.U32 R2, RZ, RZ, R7 ;  /* 0x000000ffff027224 */ /* 0x000fe200078e0007 */
[----:B0-----:R-:W3:Y:S01]  /*1dd20*/  LDL.LU R4, [R1] ;  /* 0x0000000001047983 */ /* 0x001ee20000300800 */
[----:B------:R-:W3:Y:S02]  /*1dd30*/  LDL.LU R5, [R1+0x4] ;  /* 0x0000040001057983 */ /* 0x000ee40000300800 */
[----:B------:R-:W3:Y:S02]  /*1dd40*/  LDL.LU R6, [R1+0x8] ;  /* 0x0000080001067983 */ /* 0x000ee40000300800 */
[----:B------:R-:W3:Y:S01]  /*1dd50*/  LDL.LU R7, [R1+0xc] ;  /* 0x00000c0001077983 */ /* 0x000ee20000300800 */
[C---:B--2---:R-:W-:Y:S01]  /*1dd60*/  HMMA.16816.F32.BF16 R24, R16.reuse, R26, R8 ;  /* 0x0000001a1018723c */ /* 0x044fe20000041808 */
[----:B------:R-:W2:Y:S01]  /*1dd70*/  LDL.LU.64 R10, [R1+0x1508] ;  /* 0x00150800010a7983 */ /* 0x000ea20000300a00 */
[----:B------:R-:W4:Y:S11]  /*1dd80*/  LDL.LU.64 R8, [R1+0x1500] ;  /* 0x0015000001087983 */ /* 0x000f360000300a00 */
[----:B------:R-:W-:Y:S10]  /*1dd90*/  @!UPT UIADD3 URZ, URZ, URZ, URZ ;  /* 0x0000003f3f3ff290 */ /* 0x000ff4000fffe03f */
[----:B------:R-:W-:Y:S01]  /*1dda0*/  STL.64 [R1+0x20], R24 ;  /* 0x0000201801007387 */ /* 0x000fe20000100a00 */
[----:B------:R0:W-:Y:S02]  /*1ddb0*/  STL [R1+0x28], R26 ;  /* 0x0000281a01007387 */ /* 0x0001e40000100800 */
[----:B------:R-:W-:Y:S02]  /*1ddc0*/  IMAD.MOV.U32 R0, RZ, RZ, R27 ;  /* 0x000000ffff007224 */ /* 0x000fe400078e001b */
[----:B0-----:R-:W3:Y:S02]  /*1ddd0*/  LDL.LU.64 R26, [R1+0x14f8] ;  /* 0x0014f800011a7983 */ /* 0x001ee40000300a00 */
[C---:B---3--:R-:W-:Y:S11]  /*1dde0*/  HMMA.16816.F32.BF16 R24, R16.reuse, R26, R4 ;  /* 0x0000001a1018723c */ /* 0x048ff60000041804 */
        /* <DEDUP_REMOVED lines=9> */
[----:B------:R-:W3:Y:S01]  /*1de80*/  LDL.LU.64 R22, [R1+0x14e0] ;  /* 0x0014e00001167983 */ /* 0x000ee20000300a00 */
[----:B------:R-:W3:Y:S11]  /*1de90*/  LDL.LU.64 R20, [R1+0x14d8] ;  /* 0x0014d80001147983 */ /* 0x000ef60000300a00 */
[----:B------:R-:W-:Y:S10]  /*1dea0*/  @!UPT UIADD3 URZ, URZ, URZ, URZ ;  /* 0x0000003f3f3ff290 */ /* 0x000ff4000fffe03f */
[----:B------:R-:W-:Y:S01]  /*1deb0*/  STL.64 [R1+0x1450], R26 ;  /* 0x0014501a01007387 */ /* 0x000fe20000100a00 */
[----:B------:R0:W-:Y:S03]  /*1dec0*/  STL.64 [R1+0x1448], R24 ;  /* 0x0014481801007387 */ /* 0x0001e60000100a00 */
[----:B0-----:R-:W2:Y:S01]  /*1ded0*/  LDL.LU R24, [R1+0xe0] ;  /* 0x0000e00001187983 */ /* 0x001ea20000300800 */
[----:B------:R-:W2:Y:S02]  /*1dee0*/  LDL.LU R25, [R1+0xe4] ;  /* 0x0000e40001197983 */ /* 0x000ea40000300800 */
[----:B------:R-:W-:Y:S02]  /*1def0*/  IMAD.MOV.U32 R26, RZ, RZ, R12 ;  /* 0x000000ffff1a7224 */ /* 0x000fe400078e000c */
[----:B------:R-:W-:Y:S01]  /*1df00*/  IMAD.MOV.U32 R27, RZ, RZ, R13 ;  /* 0x000000ffff1b7224 */ /* 0x000fe200078e000d */
[----:B--2---:R0:W-:Y:S01]  /*1df10*/  STL.64 [R1+0x14b0], R24 ;  /* 0x0014b01801007387 */ /* 0x0041e20000100a00 */
[----:B------:R-:W2:Y:S02]  /*1df20*/  LDL.LU R12, [R1+0x14d0] ;  /* 0x0014d000010c7983 */ /* 0x000ea40000300800 */
[----:B------:R-:W4:Y:S03]  /*1df30*/  LDL.LU R13, [R1+0x14cc] ;  /* 0x0014cc00010d7983 */ /* 0x000f260000300800 */
[----:B---3--:R-:W-:Y:S11]  /*1df40*/  HMMA.16816.F32.BF16 R20, R16, R26, R20 ;  /* 0x0000001a1014723c */ /* 0x008ff60000041814 */
[----:B------:R-:W-:Y:S11]  /*1df50*/  @!UPT UIADD3 URZ, URZ, URZ, URZ ;  /* 0x0000003f3f3ff290 */ /* 0x000ff6000fffe03f */
[----:B------:R-:W-:Y:S01]  /*1df60*/  @!UPT UIADD3 URZ, URZ, URZ, URZ ;  /* 0x0000003f3f3ff290 */ /* 0x000fe2000fffe03f */
[----:B------:R-:W-:Y:S01]  /*1df70*/  STL.64 [R1+0x1460], R22 ;  /* 0x0014601601007387 */ /* 0x000fe20000100a00 */
[----:B------:R-:W-:Y:S02]  /*1df80*/  STL.64 [R1+0x1458], R20 ;  /* 0x0014581401007387 */ /* 0x000fe40000100a00 */
[----:B0-----:R-:W3:Y:S02]  /*1df90*/  LDL.LU R24, [R1+0x60] ;  /* 0x0000600001187983 */ /* 0x001ee40000300800 */
[----:B------:R-:W3:Y:S02]  /*1dfa0*/  LDL.LU R25, [R1+0x64] ;  /* 0x0000640001197983 */ /* 0x000ee40000300800 */
[----:B--2---:R-:W-:Y:S02]  /*1dfb0*/  IMAD.MOV.U32 R27, RZ, RZ, R12 ;  /* 0x000000ffff1b7224 */ /* 0x004fe400078e000c */
[----:B----4-:R-:W-:Y:S02]  /*1dfc0*/  IMAD.MOV.U32 R26, RZ, RZ, R13 ;  /* 0x000000ffff1a7224 */ /* 0x010fe400078e000d */
[----:B------:R-:W2:Y:S04]  /*1dfd0*/  LDL.LU.64 R12, [R1+0x100] ;  /* 0x00010000010c7983 */ /* 0x000ea80000300a00 */
[----:B--2---:R0:W-:Y:S04]  /*1dfe0*/  STL.64 [R1+0x1498], R12 ;  /* 0x0014980c01007387 */ /* 0x0041e80000100a00 */
[----:B0-----:R-:W2:Y:S01]  /*1dff0*/  LDL.LU R12, [R1+0x50] ;  /* 0x00005000010c7983 */ /* 0x001ea20000300800 */
[----:B------:R-:W-:-:S02]  /*1e000*/  IMAD.MOV.U32 R13, RZ, RZ, R28 ;  /* 0x000000ffff0d7224 */ /* 0x000fc400078e001c */
[----:B------:R-:W4:Y:S02]  /*1e010*/  LDL.LU R28, [R1+0x14c8] ;  /* 0x0014c800011c7983 */ /* 0x000f240000300800 */
[----:B------:R0:W-:Y:S02]  /*1e020*/  STL.64 [R1+0x14a8], R14 ;  /* 0x0014a80e01007387 */ /* 0x0001e40000100a00 */
[----:B------:R-:W-:Y:S02]  /*1e030*/  IMAD.MOV.U32 R22, RZ, RZ, R5 ;  /* 0x000000ffff167224 */ /* 0x000fe400078e0005 */
[----:B------:R-:W-:Y:S02]  /*1e040*/  IMAD.MOV.U32 R23, RZ, RZ, R4 ;  /* 0x000000ffff177224 */ /* 0x000fe400078e0004 */
[----:B------:R-:W-:Y:S02]  /*1e050*/  IMAD.MOV.U32 R20, RZ, RZ, R7 ;  /* 0x000000ffff147224 */ /* 0x000fe400078e0007 */
[----:B------:R-:W-:-:S02]  /*1e060*/  IMAD.MOV.U32 R21, RZ, RZ, R6 ;  /* 0x000000ffff157224 */ /* 0x000fc400078e0006 */
[----:B0-----:R-:W-:Y:S02]  /*1e070*/  IMAD.MOV.U32 R14, RZ, RZ, R10 ;  /* 0x000000ffff0e7224 */ /* 0x001fe400078e000a */
[----:B------:R-:W-:Y:S01]  /*1e080*/  IMAD.MOV.U32 R15, RZ, RZ, R11 ;  /* 0x000000ffff0f7224 */ /* 0x000fe200078e000b */
[----:B--2---:R0:W-:Y:S04]  /*1e090*/  STL.64 [R1+0x14a0], R12 ;  /* 0x0014a00c01007387 */ /* 0x0041e80000100a00 */
[----:B----4-:R-:W1:Y:S04]  /*1e0a0*/  LDSM.16.MT88.4 R4, [R28+0x9000] ;  /* 0x009000001c04783b */ /* 0x010e680000004200 */
[----:B------:R-:W2:Y:S01]  /*1e0b0*/  LDSM.16.MT88.4 R16, [R28+0x9080] ;  /* 0x009080001c10783b */ /* 0x000ea20000004200 */
[----:B0-----:R-:W-:-:S02]  /*1e0c0*/  IMAD.MOV.U32 R12, RZ, RZ, R8 ;  /* 0x000000ffff0c7224 */ /* 0x001fc400078e0008 */
[----:B------:R-:W-:Y:S01]  /*1e0d0*/  IMAD.MOV.U32 R13, RZ, RZ, R9 ;  /* 0x000000ffff0d7224 */ /* 0x000fe200078e0009 */
[----:B------:R-:W3:Y:S01]  /*1e0e0*/  LDL.LU R8, [R1+0x14c4] ;  /* 0x0014c40001087983 */ /* 0x000ee20000300800 */
[----:B------:R-:W3:Y:S02]  /*1e0f0*/  LDL.LU R9, [R1+0x14c0] ;  /* 0x0014c00001097983 */ /* 0x000ee40000300800 */
[----:B------:R-:W3:Y:S02]  /*1e100*/  LDL.LU R10, [R1+0x14bc] ;  /* 0x0014bc00010a7983 */ /* 0x000ee40000300800 */
[----:B------:R-:W3:Y:S01]  /*1e110*/  LDL.LU R11, [R1+0x14b8] ;  /* 0x0014b800010b7983 */ /* 0x000ee20000300800 */
[----:B------:R-:W-:Y:S01]  /*1e120*/  STL.64 [R1+0x1470], R22 ;  /* 0x0014701601007387 */ /* 0x000fe20000100a00 */
[----:B------:R0:W-:Y:S03]  /*1e130*/  STL.64 [R1+0x1468], R20 ;  /* 0x0014681401007387 */ /* 0x0001e60000100a00 */
[----:B0-----:R-:W3:Y:S01]  /*1e140*/  LDL.LU R20, [R1+0x80] ;  /* 0x0000800001147983 */ /* 0x001ee20000300800 */
[----:B------:R-:W3:Y:S02]  /*1e150*/  LDL.LU R21, [R1+0x84] ;  /* 0x0000840001157983 */ /* 0x000ee40000300800 */
[----:B------:R-:W-:Y:S01]  /*1e160*/  STL [R1+0x1480], R29 ;  /* 0x0014801d01007387 */ /* 0x000fe20000100800 */
[----:B-1----:R-:W-:Y:S01]  /*1e170*/  STL [R1+0x1434], R4 ;  /* 0x0014340401007387 */ /* 0x002fe20000100800 */
[----:B------:R0:W-:Y:S02]  /*1e180*/  STL [R1+0x1430], R5 ;  /* 0x0014300501007387 */ /* 0x0001e40000100800 */
[----:B------:R-:W-:Y:S02]  /*1e190*/  STL [R1+0x142c], R6 ;  /* 0x00142c0601007387 */ /* 0x000fe40000100800 */
[----:B------:R-:W-:Y:S01]  /*1e1a0*/  STL [R1+0x1428], R7 ;  /* 0x0014280701007387 */ /* 0x000fe20000100800 */
[----:B0-----:R-:W4:Y:S01]  /*1e1b0*/  LDL.LU.64 R4, [R1+0xf0] ;  /* 0x0000f00001047983 */ /* 0x001f220000300a00 */
[----:B------:R-:W-:Y:S02]  /*1e1c0*/  STL [R1+0x1440], R28 ;  /* 0x0014401c01007387 */ /* 0x000fe40000100800 */
[----:B--2---:R-:W-:Y:S02]  /*1e1d0*/  STL.64 [R1+0x13f8], R18 ;  /* 0x0013f81201007387 */ /* 0x004fe40000100a00 */
[----:B------:R0:W-:Y:S02]  /*1e1e0*/  STL.64 [R1+0x13f0], R16 ;  /* 0x0013f01001007387 */ /* 0x0001e40000100a00 */
[----:B0-----:R-:W2:Y:S01]  /*1e1f0*/  LDL.LU R16, [R1+0x10] ;  /* 0x0000100001107983 */ /* 0x001ea20000300800 */
[----:B------:R-:W2:Y:S01]  /*1e200*/  LDL.LU R17, [R1+0x14] ;  /* 0x0000140001117983 */ /* 0x000ea20000300800 */
[C---:B---3--:R-:W-:Y:S11]  /*1e210*/  HMMA.16816.F32.BF16 R24, R8.reuse, R20, R24 ;  /* 0x000000140818723c */ /* 0x048ff60000041818 */
[----:B------:R-:W-:Y:S11]  /*1e220*/  @!UPT UIADD3 URZ, URZ, URZ, URZ ;  /* 0x0000003f3f3ff290 */ /* 0x000ff6000fffe03f */
[----:B------:R-:W-:Y:S01]  /*1e230*/  @!UPT UIADD3 URZ, URZ, URZ, URZ ;  /* 0x0000003f3f3ff290 */ /* 0x000fe2000fffe03f */
[----:B------:R0:W-:Y:S01]  /*1e240*/  STL.64 [R1+0x60], R24 ;  /* 0x0000601801007387 */ /* 0x0001e20000100a00 */
[----:B------:R-:W-:Y:S03]  /*1e250*/  STL.64 [R1+0x68], R26 ;  /* 0x0000681a01007387 */ /* 0x000fe60000100a00 */
[----:B0-----:R-:W3:Y:S01]  /*1e260*/  LDL.LU.64 R24, [R1+0x14b0] ;  /* 0x0014b00001187983 */ /* 0x001ee20000300a00 */
[----:B------:R-:W-:Y:S02]  /*1e270*/  IMAD.MOV.U32 R18, RZ, RZ, R3 ;  /* 0x000000ffff127224 */ /* 0x000fe400078e0003 */
[----:B------:R-:W-:Y:S01]  /*1e280*/  IMAD.MOV.U32 R19, RZ, RZ, R2 ;  /* 0x000000ffff137224 */ /* 0x000fe200078e0002 */
[----:B---3--:R-:W-:Y:S11]  /*1e290*/  HMMA.16816.F32.BF16 R12, R8, R24, R12 ;  /* 0x00000018080c723c */ /* 0x008ff6000004180c */
        /* <DEDUP_REMOVED lines=8> */
[----:B------:R0:W-:Y:S02]  /*1e320*/  STL.64 [R1+0x1478], R24 ;  /* 0x0014781801007387 */ /* 0x0001e40000100a00 */
[----:B------:R-:W-:-:S02]  /*1e330*/  IMAD.MOV.U32 R27, RZ, RZ, R0 ;  /* 0x000000ffff1b7224 */ /* 0x000fc400078e0000 */
[----:B----4-:R-:W-:Y:S02]  /*1e340*/  IMAD.MOV.U32 R22, RZ, RZ, R4 ;  /* 0x000000ffff167224 */ /* 0x010fe400078e0004 */
[----:B------:R-:W-:Y:S01]  /*1e350*/  IMAD.MOV.U32 R0, RZ, RZ, R5 ;  /* 0x000000ffff007224 */ /* 0x000fe200078e0005 */
[----:B0-----:R-:W4:Y:S01]  /*1e360*/  LDL.LU R24, [R1+0x20] ;  /* 0x0000200001187983 */ /* 0x001f220000300800 */
[----:B------:R-:W4:Y:S02]  /*1e370*/  LDL.LU R25, [R1+0x24] ;  /* 0x0000240001197983 */ /* 0x000f240000300800 */
[----:B------:R-:W4:Y:S01]  /*1e380*/  LDL.LU R26, [R1+0x28] ;  /* 0x00002800011a7983 */ /* 0x000f220000300800 */
[C---:B---3--:R-:W-:Y:S11]  /*1e390*/  HMMA.16816.F32.BF16 R12, R8.reuse, R4, R12 ;  /* 0x00000004080c723c */ /* 0x048ff6000004180c */
[----:B------:R-:W-:Y:S11]  /*1e3a0*/  @!UPT UIADD3 URZ, URZ, URZ, URZ ;  /* 0x0000003f3f3ff290 */ /* 0x000ff6000fffe03f */
[----:B------:R-:W-:Y:S02]  /*1e3b0*/  @!UPT UIADD3 URZ, URZ, URZ, URZ ;  /* 0x0000003f3f3ff290 */ /* 0x000fe4000fffe03f */
[----:B------:R-:W-:Y:S02]  /*1e3c0*/  IMAD.MOV.U32 R4, RZ, RZ, R12 ;  /* 0x000000ffff047224 */ /* 0x000fe400078e000c */
[----:B------:R-:W-:Y:S02]  /*1e3d0*/  IMAD.MOV.U32 R5, RZ, RZ, R13 ;  /* 0x000000ffff057224 */ /* 0x000fe400078e000d */
[----:B------:R-:W2:Y:S01]  /*1e3e0*/  LDL.LU.64 R12, [R1+0x1498] ;  /* 0x00149800010c7983 */ /* 0x000ea20000300a00 */
[----:B------:R-:W-:Y:S02]  /*1e3f0*/  IMAD.MOV.U32 R6, RZ, RZ, R14 ;  /* 0x000000ffff067224 */ /* 0x000fe400078e000e */
[----:B------:R-:W-:Y:S02]  /*1e400*/  IMAD.MOV.U32 R7, RZ, RZ, R15 ;  /* 0x000000ffff077224 */ /* 0x000fe400078e000f */
[----:B------:R-:W4:Y:S01]  /*1e410*/  LDL.LU.64 R14, [R1+0x1490] ;  /* 0x00149000010e7983 */ /* 0x000f220000300a00 */
[----:B--2---:R-:W-:Y:S01]  /*1e420*/  HMMA.16816.F32.BF16 R16, R8, R12, R16 ;  /* 0x0000000c0810723c */ /* 0x004fe20000041810 */
[----:B------:R-:W-:-:S02]  /*1e430*/  IMAD.MOV.U32 R29, RZ, RZ, R12 ;  /* 0x000000ffff1d7224 */ /* 0x000fc400078e000c */
[----:B------:R-:W-:Y:S02]  /*1e440*/  IMAD.MOV.U32 R23, RZ, RZ, R13 ;  /* 0x000000ffff177224 */ /* 0x000fe400078e000d */
[----:B------:R-:W4:Y:S02]  /*1e450*/  LDL.LU.64 R12, [R1+0x1488] ;  /* 0x00148800010c7983 */ /* 0x000f240000300a00 */
[----:B------:R-:W-:Y:S02]  /*1e460*/  IMAD.MOV.U32 R8, RZ, RZ, R29 ;  /* 0x000000ffff087224 */ /* 0x000fe400078e001d */
[----:B------:R-:W2:Y:S01]  /*1e470*/  LDL.LU R29, [R1+0x1480] ;  /* 0x00148000011d7983 */ /* 0x000ea20000300800 */
[----:B------:R-:W-:Y:S11]  /*1e480*/  IMAD.MOV.U32 R9, RZ, RZ, R23 ;  /* 0x000000ffff097224 */ /* 0x000ff600078e0017 */
[----:B------:R-:W-:Y:S02]  /*1e490*/  @!UPT UIADD3 URZ, URZ, URZ, URZ ;  /* 0x0000003f3f3ff290 */ /* 0x000fe4000fffe03f */
[----:B------:R-:W-:Y:S01]  /*1e4a0*/  STL.64 [R1+0x1418], R18 ;  /* 0x0014181201007387 */ /* 0x000fe20000100a00 */
[----:B------:R0:W-:Y:S02]  /*1e4b0*/  STL.64 [R1+0x1410], R16 ;  /* 0x0014101001007387 */ /* 0x0001e40000100a00 */
[----:B0-----:R-:W-:Y:S02]  /*1e4c0*/  IMAD.MOV.U32 R16, RZ, RZ, R22 ;  /* 0x000000ffff107224 */ /* 0x001fe400078e0016 */
[C---:B----4-:R-:W-:Y:S01]  /*1e4d0*/  HMMA.16816.F32.BF16 R20, R12.reuse, R20, R24 ;  /* 0x000000140c14723c */ /* 0x050fe20000041818 */
[----:B------:R-:W3:Y:S11]  /*1e4e0*/  LDL.LU.64 R24, [R1+0x1478] ;  /* 0x0014780001187983 */ /* 0x000ef60000300a00 */
[----:B------:R-:W-:Y:S11]  /*1e4f0*/  @!UPT UIADD3 URZ, URZ, URZ, URZ ;  /* 0x0000003f3f3ff290 */ /* 0x000ff6000fffe03f */
[----:B------:R-:W-:Y:S01]  /*1e500*/  STL.64 [R1+0x30], R20 ;  /* 0x0000301401007387 */ /* 0x000fe20000100a00 */
[----:B------:R0:W-:Y:S03]  /*1e510*/  STL.64 [R1+0x38], R22 ;  /* 0x0000381601007387 */ /* 0x0001e60000100a00 */
[----:B0-----:R-:W3:Y:S01]  /*1e520*/  LDL.LU.64 R22, [R1+0x1470] ;  /* 0x0014700001167983 */ /* 0x001ee20000300a00 */
[----:B------:R-:W3:Y:S02]  /*1e530*/  LDL.LU.64 R20, [R1+0x1468] ;  /* 0x0014680001147983 */ /* 0x000ee40000300a00 */
[----:B------:R-:W-:Y:S01]  /*1e540*/  IMAD.MOV.U32 R17, RZ, RZ, R0 ;  /* 0x000000ffff117224 */ /* 0x000fe200078e0000 */
[C---:B---3--:R-:W-:Y:S01]  /*1e550*/  HMMA.16816.F32.BF16 R24, R12.reuse, R24, R20 ;  /* 0x000000180c18723c */ /* 0x048fe20000041814 */
[----:B------:R-:W3:Y:S01]  /*1e560*/  LDL.LU.64 R22, [R1+0x1460] ;  /* 0x0014600001167983 */ /* 0x000ee20000300a00 */
[----:B------:R-:W3:Y:S11]  /*1e570*/  LDL.LU.64 R20, [R1+0x1458] ;  /* 0x0014580001147983 */ /* 0x000ef60000300a00 */
[----:B------:R-:W-:Y:S10]  /*1e580*/  @!UPT UIADD3 URZ, URZ, URZ, URZ ;  /* 0x0000003f3f3ff290 */ /* 0x000ff4000fffe03f */
[----:B------:R-:W-:Y:S01]  /*1e590*/  STL.64 [R1], R24 ;  /* 0x0000001801007387 */ /* 0x000fe20000100a00 */
[----:B------:R0:W-:Y:S02]  /*1e5a0*/  STL [R1+0x8], R26 ;  /* 0x0000081a01007387 */ /* 0x0001e40000100800 */
[----:B------:R-:W-:Y:S02]  /*1e5b0*/  IMAD.MOV.U32 R0, RZ, RZ, R27 ;  /* 0x000000ffff007224 */ /* 0x000fe400078e001b */
[----:B0-----:R-:W4:Y:S01]  /*1e5c0*/  LDL.LU.64 R26, [R1+0x1450] ;  /* 0x00145000011a7983 */ /* 0x001f220000300a00 */
[----:B------:R-:W4:Y:S01]  /*1e5d0*/  LDL.LU.64 R24, [R1+0x1448] ;  /* 0x0014480001187983 */ /* 0x000f220000300a00 */
[C---:B---3--:R-:W-:Y:S08]  /*1e5e0*/  HMMA.16816.F32.BF16 R20, R12.reuse, R8, R20 ;  /* 0x000000080c14723c */ /* 0x048ff00000041814 */
[----:B----4-:R-:W-:Y:S11]  /*1e5f0*/  HMMA.16816.F32.BF16 R24, R12, R16, R24 ;  /* 0x000000100c18723c */ /* 0x010ff60000041818 */
[----:B------:R-:W-:Y:S11]  /*1e600*/  @!UPT UIADD3 URZ, URZ, URZ, URZ ;  /* 0x0000003f3f3ff290 */ /* 0x000ff6000fffe03f */
[----:B------:R-:W-:Y:S01]  /*1e610*/  @!UPT UIADD3 URZ, URZ, URZ, URZ ;  /* 0x0000003f3f3ff290 */ /* 0x000fe2000fffe03f */
[----:B------:R0:W-:Y:S01]  /*1e620*/  STL.64 [R1+0x13d0], R26 ;  /* 0x0013d01a01007387 */ /* 0x0001e20000100a00 */
[----:B------:R-:W-:Y:S03]  /*1e630*/  STL.64 [R1+0x13c8], R24 ;  /* 0x0013c81801007387 */ /* 0x000fe60000100a00 */
[----:B0-----:R-:W3:Y:S01]  /*1e640*/  LDL.LU R26, [R1+0xe8] ;  /* 0x0000e800011a7983 */ /* 0x001ee20000300800 */
[----:B------:R-:W3:Y:S02]  /*1e650*/  LDL.LU R27, [R1+0xec] ;  /* 0x0000ec00011b7983 */ /* 0x000ee40000300800 */
[----:B------:R0:W-:Y:S02]  /*1e660*/  STL.64 [R1+0x13c0], R22 ;  /* 0x0013c01601007387 */ /* 0x0001e40000100a00 */
[----:B------:R1:W-:Y:S01]  /*1e670*/  STL.64 [R1+0x13b8], R20 ;  /* 0x0013b81401007387 */ /* 0x0003e20000100a00 */
[----:B0-----:R-:W4:Y:S01]  /*1e680*/  LDL.LU R22, [R1+0xf8] ;  /* 0x0000f80001167983 */ /* 0x001f220000300800 */
[----:B------:R-:W4:Y:S02]  /*1e690*/  LDL.LU R23, [R1+0xfc] ;  /* 0x0000fc0001177983 */ /* 0x000f240000300800 */
[----:B-1----:R-:W-:Y:S01]  /*1e6a0*/  IMAD.MOV.U32 R21, RZ, RZ, R28 ;  /* 0x000000ffff157224 */ /* 0x002fe200078e001c */
[----:B----4-:R0:W-:Y:S01]  /*1e6b0*/  STL.64 [R1+0x1420], R22 ;  /* 0x0014201601007387 */ /* 0x0101e20000100a00 */
[----:B------:R-:W3:Y:S02]  /*1e6c0*/  LDL.LU R20, [R1+0x40] ;  /* 0x0000400001147983 */ /* 0x000ee40000300800 */
[----:B------:R-:W4:Y:S02]  /*1e6d0*/  LDL.LU R28, [R1+0x1440] ;  /* 0x00144000011c7983 */ /* 0x000f240000300800 */
[----:B0-----:R-:W-:-:S02]  /*1e6e0*/  IMAD.MOV.U32 R22, RZ, RZ, R3 ;  /* 0x000000ffff167224 */ /* 0x001fc400078e0003 */
[----:B------:R-:W-:Y:S01]  /*1e6f0*/  IMAD.MOV.U32 R23, RZ, RZ, R2 ;  /* 0x000000ffff177224 */ /* 0x000fe200078e0002 */
[----:B------:R-:W2:Y:S01]  /*1e700*/  LDL.LU R3, [R1+0x143c] ;  /* 0x00143c0001037983 */ /* 0x000ea20000300800 */
[----:B------:R-:W2:Y:S02]  /*1e710*/  LDL.LU R2, [R1+0x1438] ;  /* 0x0014380001027983 */ /* 0x000ea40000300800 */
[----:B------:R-:W-:Y:S02]  /*1e720*/  IMAD.MOV.U32 R16, RZ, RZ, R4 ;  /* 0x000000ffff107224 */ /* 0x000fe400078e0004 */
[----:B------:R-:W-:Y:S01]  /*1e730*/  IMAD.MOV.U32 R17, RZ, RZ, R5 ;  /* 0x000000ffff117224 */ /* 0x000fe200078e0005 */
[----:B------:R-:W3:Y:S01]  /*1e740*/  LDL.LU R4, [R1+0x1434] ;  /* 0x0014340001047983 */ /* 0x000ee20000300800 */
[----:B------:R-:W3:Y:S02]  /*1e750*/  LDL.LU R5, [R1+0x1430] ;  /* 0x0014300001057983 */ /* 0x000ee40000300800 */
[----:B------:R-:W-:-:S02]  /*1e760*/  IMAD.MOV.U32 R18, RZ, RZ, R6 ;  /* 0x000000ffff127224 */ /* 0x000fc400078e0006 */
[----:B------:R-:W-:Y:S01]  /*1e770*/  IMAD.MOV.U32 R19, RZ, RZ, R7 ;  /* 0x000000ffff137224 */ /* 0x000fe200078e0007 */
[----:B------:R-:W3:Y:S01]  /*1e780*/  LDL.LU R6, [R1+0x142c] ;  /* 0x00142c0001067983 */ /* 0x000ee20000300800 */
[----:B------:R-:W3:Y:S03]  /*1e790*/  LDL.LU R7, [R1+0x1428] ;  /* 0x0014280001077983 */ /* 0x000ee60000300800 */
[----:B----4-:R-:W0:Y:S01]  /*1e7a0*/  LDSM.16.MT88.4 R8, [R28+0xa000] ;  /* 0x00a000001c08783b */ /* 0x010e220000004200 */
[----:B--2---:R-:W-:-:S04]  /*1e7b0*/  LOP3.LUT R25, R3, 0x30, R2, 0x78, !PT ;  /* 0x0000003003197812 */ /* 0x004fc800078e7802 */
[----:B------:R-:W-:-:S05]  /*1e7c0*/  LOP3.LUT R25, R25, 0x40, RZ, 0x3c, !PT ;  /* 0x0000004019197812 */ /* 0x000fca00078e3cff */
[----:B------:R-:W1:Y:S04]  /*1e7d0*/  LDSM.16.M88.4 R12, [R25+0x10100] ;  /* 0x01010000190c783b */ /* 0x000e680000000200 */
[----:B0-----:R-:W-:Y:S01]  /*1e7e0*/  STL [R1+0x13a4], R8 ;  /* 0x0013a40801007387 */ /* 0x001fe20000100800 */
[----:B------:R-:W-:Y:S02]  /*1e7f0*/  STL [R1+0x13a0], R9 ;  /* 0x0013a00901007387 */ /* 0x000fe40000100800 */
[----:B------:R-:W-:Y:S02]  /*1e800*/  STL [R1+0x139c], R10 ;  /* 0x00139c0a01007387 */ /* 0x000fe40000100800 */
[----:B------:R0:W-:Y:S02]  /*1e810*/  STL [R1+0x1398], R11 ;  /* 0x0013980b01007387 */ /* 0x0001e40000100800 */
[----:B0-----:R-:W2:Y:S01]  /*1e820*/  LDL.LU.64 R10, [R1+0x88] ;  /* 0x00008800010a7983 */ /* 0x001ea20000300a00 */
[----:B-1----:R-:W-:-:S03]  /*1e830*/  IMAD.MOV.U32 R3, RZ, RZ, R12 ;  /* 0x000000ffff037224 */ /* 0x002fc600078e000c */
[----:B------:R-:W-:Y:S01]  /*1e840*/  STL.64 [R1+0xa8], R14 ;  /* 0x0000a80e01007387 */ /* 0x000fe20000100a00 */
[----:B------:R-:W-:Y:S02]  /*1e850*/  IMAD.MOV.U32 R2, RZ, RZ, R13 ;  /* 0x000000ffff027224 */ /* 0x000fe400078e000d */
[----:B------:R-:W0:Y:S03]  /*1e860*/  LDSM.16.M88.4 R12, [R25+0x11100] ;  /* 0x01110000190c783b */ /* 0x000e260000000200 */
[----:B------:R-:W-:Y:S01]  /*1e870*/  STL [R1+0x13ac], R2 ;  /* 0x0013ac0201007387 */ /* 0x000fe20000100800 */
[----:B------:R-:W-:Y:S03]  /*1e880*/  STL [R1+0x13a8], R3 ;  /* 0x0013a80301007387 */ /* 0x000fe60000100800 */
        /* <DEDUP_REMOVED lines=16> */
[C---:B---3--:R-:W-:Y:S08]  /*1e990*/  HMMA.16816.F32.BF16 R20, R4.reuse, R26, R20 ;  /* 0x0000001a0414723c */ /* 0x048ff00000041814 */
[----:B--2---:R-:W-:Y:S11]  /*1e9a0*/  HMMA.16816.F32.BF16 R12, R4, R10, R12 ;  /* 0x0000000a040c723c */ /* 0x004ff6000004180c */
[----:B------:R-:W-:Y:S11]  /*1e9b0*/  @!UPT UIADD3 URZ, URZ, URZ, URZ ;  /* 0x0000003f3f3ff290 */ /* 0x000ff6000fffe03f */
[----:B------:R-:W-:Y:S01]  /*1e9c0*/  @!UPT UIADD3 URZ, URZ, URZ, URZ ;  /* 0x0000003f3f3ff290 */ /* 0x000fe2000fffe03f */
[----:B------:R0:W-:Y:S01]  /*1e9d0*/  STL.64 [R1+0x60], R12 ;  /* 0x0000600c01007387 */ /* 0x0001e20000100a00 */
[----:B------:R-:W-:Y:S02]  /*1e9e0*/  STL.64 [R1+0x68], R14 ;  /* 0x0000680e01007387 */ /* 0x000fe40000100a00 */
[----:B------:R-:W-:Y:S02]  /*1e9f0*/  STL [R1+0x13b4], R29 ;  /* 0x0013b41d01007387 */ /* 0x000fe40000100800 */
[----:B0-----:R-:W-:Y:S02]  /*1ea00*/  IMAD.MOV.U32 R13, RZ, RZ, R22 ;  /* 0x000000ffff0d7224 */ /* 0x001fe400078e0016 */
[----:B------:R-:W-:Y:S02]  /*1ea10*/  IMAD.MOV.U32 R12, RZ, RZ, R23 ;  /* 0x000000ffff0c7224 */ /* 0x000fe400078e0017 */
[----:B------:R-:W2:Y:S03]  /*1ea20*/  LDL.LU.64 R22, [R1+0x1420] ;  /* 0x0014200001167983 */ /* 0x000ea60000300a00 */
[----:B------:R0:W-:Y:S02]  /*1ea30*/  STL.64 [R1+0x13e8], R12 ;  /* 0x0013e80c01007387 */ /* 0x0001e40000100a00 */
[----:B0-----:R-:W3:Y:S01]  /*1ea40*/  LDL.LU R12, [R1+0x30] ;  /* 0x00003000010c7983 */ /* 0x001ee20000300800 */
[----:B------:R-:W3:Y:S02]  /*1ea50*/  LDL.LU R13, [R1+0x34] ;  /* 0x00003400010d7983 */ /* 0x000ee40000300800 */
[----:B------:R-:W4:Y:S02]  /*1ea60*/  LDL.LU R14, [R1+0x38] ;  /* 0x00003800010e7983 */ /* 0x000f240000300800 */
[----:B------:R-:W4:Y:S02]  /*1ea70*/  LDL.LU R15, [R1+0x3c] ;  /* 0x00003c00010f7983 */ /* 0x000f240000300800 */
[----:B------:R-:W-:-:S02]  /*1ea80*/  IMAD.MOV.U32 R3, RZ, RZ, R10 ;  /* 0x000000ffff037224 */ /* 0x000fc400078e000a */
[----:B------:R-:W-:Y:S01]  /*1ea90*/  IMAD.MOV.U32 R2, RZ, RZ, R11 ;  /* 0x000000ffff027224 */ /* 0x000fe200078e000b */
[----:B--2---:R-:W-:Y:S01]  /*1eaa0*/  HMMA.16816.F32.BF16 R16, R4, R22, R16 ;  /* 0x000000160410723c */ /* 0x004fe20000041810 */
[----:B----4-:R0:W-:Y:S01]  /*1eab0*/  STL.64 [R1+0x1408], R14 ;  /* 0x0014080e01007387 */ /* 0x0101e20000100a00 */
[----:B---3--:R-:W-:Y:S11]  /*1eac0*/  STL.64 [R1+0x1400], R12 ;  /* 0x0014000c01007387 */ /* 0x008ff60000100a00 */
[----:B------:R-:W-:Y:S11]  /*1ead0*/  @!UPT UIADD3 URZ, URZ, URZ, URZ ;  /* 0x0000003f3f3ff290 */ /* 0x000ff6000fffe03f */
[----:B------:R-:W-:Y:S02]  /*1eae0*/  IMAD.MOV.U32 R8, RZ, RZ, R18 ;  /* 0x000000ffff087224 */ /* 0x000fe400078e0012 */
[----:B------:R-:W-:Y:S01]  /*1eaf0*/  IMAD.MOV.U32 R9, RZ, RZ, R19 ;  /* 0x000000ffff097224 */ /* 0x000fe200078e0013 */
[----:B0-----:R-:W2:Y:S01]  /*1eb00*/  LDL.LU.64 R14, [R1+0x108] ;  /* 0x00010800010e7983 */ /* 0x001ea20000300a00 */
[----:B------:R0:W-:Y:S02]  /*1eb10*/  STL.64 [R1+0x13e0], R26 ;  /* 0x0013e01a01007387 */ /* 0x0001e40000100a00 */
[----:B------:R-:W2:Y:S02]  /*1eb20*/  LDL.LU.64 R18, [R1+0x1418] ;  /* 0x0014180001127983 */ /* 0x000ea40000300a00 */
[----:B0-----:R-:W-:Y:S02]  /*1eb30*/  IMAD.MOV.U32 R26, RZ, RZ, R3 ;  /* 0x000000ffff1a7224 */ /* 0x001fe400078e0003 */
[----:B------:R-:W-:-:S02]  /*1eb40*/  IMAD.MOV.U32 R27, RZ, RZ, R2 ;  /* 0x000000ffff1b7224 */ /* 0x000fc400078e0002 */
[----:B------:R-:W-:Y:S02]  /*1eb50*/  IMAD.MOV.U32 R2, RZ, RZ, R16 ;  /* 0x000000ffff027224 */ /* 0x000fe400078e0010 */
[----:B------:R-:W-:Y:S02]  /*1eb60*/  IMAD.MOV.U32 R3, RZ, RZ, R17 ;  /* 0x000000ffff037224 */ /* 0x000fe400078e0011 */
[----:B------:R-:W2:Y:S01]  /*1eb70*/  LDL.LU.64 R16, [R1+0x1410] ;  /* 0x0014100001107983 */ /* 0x000ea20000300a00 */
[----:B------:R-:W-:Y:S02]  /*1eb80*/  IMAD.MOV.U32 R10, RZ, RZ, R20 ;  /* 0x000000ffff0a7224 */ /* 0x000fe400078e0014 */
[----:B------:R0:W-:Y:S02]  /*1eb90*/  STL.64 [R1+0x13d8], R22 ;  /* 0x0013d81601007387 */ /* 0x0001e40000100a00 */
[----:B------:R-:W-:Y:S01]  /*1eba0*/  IMAD.MOV.U32 R11, RZ, RZ, R21 ;  /* 0x000000ffff0b7224 */ /* 0x000fe200078e0015 */
[----:B------:R-:W3:Y:S01]  /*1ebb0*/  LDL.LU R20, [R1] ;  /* 0x0000000001147983 */ /* 0x000ee20000300800 */
[----:B------:R-:W3:Y:S03]  /*1ebc0*/  LDL.LU R21, [R1+0x4] ;  /* 0x0000040001157983 */ /* 0x000ee60000300800 */
[----:B0-----:R-:W3:Y:S01]  /*1ebd0*/  LDL.LU R22, [R1+0x8] ;  /* 0x0000080001167983 */ /* 0x001ee20000300800 */
[----:B--2---:R-:W-:Y:S01]  /*1ebe0*/  HMMA.16816.F32.BF16 R16, R4, R14, R16 ;  /* 0x0000000e0410723c */ /* 0x004fe20000041810 */
[----:B------:R-:W-:-:S02]  /*1ebf0*/  IMAD.MOV.U32 R29, RZ, RZ, R14 ;  /* 0x000000ffff1d7224 */ /* 0x000fc400078e000e */
[----:B------:R-:W-:Y:S02]  /*1ec00*/  IMAD.MOV.U32 R28, RZ, RZ, R15 ;  /* 0x000000ffff1c7224 */ /* 0x000fe400078e000f */
[----:B------:R-:W2:Y:S01]  /*1ec10*/  LDL.LU.64 R14, [R1+0x1408] ;  /* 0x00140800010e7983 */ /* 0x000ea20000300a00 */
[----:B------:R-:W2:Y:S11]  /*1ec20*/  LDL.LU.64 R12, [R1+0x1400] ;  /* 0x00140000010c7983 */ /* 0x000eb60000300a00 */
[----:B------:R-:W-:Y:S07]  /*1ec30*/  @!UPT UIADD3 URZ, URZ, URZ, URZ ;  /* 0x0000003f3f3ff290 */ /* 0x000fee000fffe03f */
[----:B------:R-:W-:Y:S02]  /*1ec40*/  IMAD.MOV.U32 R5, RZ, RZ, R18 ;  /* 0x000000ffff057224 */ /* 0x000fe400078e0012 */
[----:B------:R-:W-:Y:S02]  /*1ec50*/  IMAD.MOV.U32 R4, RZ, RZ, R19 ;  /* 0x000000ffff047224 */ /* 0x000fe400078e0013 */
[----:B------:R-:W-:Y:S02]  /*1ec60*/  IMAD.MOV.U32 R7, RZ, RZ, R16 ;  /* 0x000000ffff077224 */ /* 0x000fe400078e0010 */
[----:B------:R-:W-:Y:S01]  /*1ec70*/  IMAD.MOV.U32 R6, RZ, RZ, R17 ;  /* 0x000000ffff067224 */ /* 0x000fe200078e0011 */
[----:B------:R-:W2:Y:S01]  /*1ec80*/  LDL.LU.64 R18, [R1+0x13f8] ;  /* 0x0013f80001127983 */ /* 0x000ea20000300a00 */
[----:B------:R-:W2:Y:S02]  /*1ec90*/  LDL.LU.64 R16, [R1+0x13f0] ;  /* 0x0013f00001107983 */ /* 0x000ea40000300a00 */
[----:B--2---:R-:W-:Y:S01]  /*1eca0*/  HMMA.16816.F32.BF16 R24, R16, R26, R12 ;  /* 0x0000001a1018723c */ /* 0x004fe2000004180c */
[----:B------:R-:W2:Y:S11]  /*1ecb0*/  LDL.LU.64 R12, [R1+0x13e8] ;  /* 0x0013e800010c7983 */ /* 0x000eb60000300a00 */
[----:B------:R-:W-:Y:S11]  /*1ecc0*/  @!UPT UIADD3 URZ, URZ, URZ, URZ ;  /* 0x0000003f3f3ff290 */ /* 0x000ff6000fffe03f */
[----:B------:R3:W-:Y:S01]  /*1ecd0*/  STL.64 [R1+0x30], R24 ;  /* 0x0000301801007387 */ /* 0x0007e20000100a00 */
[----:B------:R-:W-:Y:S02]  /*1ece0*/  IMAD.MOV.U32 R15, RZ, RZ, R26 ;  /* 0x000000ffff0f7224 */ /* 0x000fe400078e001a */
[----:B------:R-:W-:Y:S02]  /*1ecf0*/  IMAD.MOV.U32 R14, RZ, RZ, R27 ;  /* 0x000000ffff0e7224 */ /* 0x000fe400078e001b */
[----:B------:R-:W3:Y:S01]  /*1ed00*/  LDL.LU.64 R26, [R1+0x13e0] ;  /* 0x0013e000011a7983 */ /* 0x000ee20000300a00 */
[----:B------:R-:W-:-:S07]  /*1ed10*/  IMAD.MOV.U32 R23, RZ, RZ, R0 ;  /* 0x000000ffff177224 */ /* 0x000fce00078e0000 */
[C---:B---3--:R-:W-:Y:S01]  /*1ed20*/  HMMA.16816.F32.BF16 R24, R16.reuse, R26, R20 ;  /* 0x0000001a1018723c */ /* 0x048fe20000041814 */
[----:B------:R-:W3:Y:S11]  /*1ed30*/  LDL.LU.64 R22, [R1+0x13d8] ;  /* 0x0013d80001167983 */ /* 0x000ef60000300a00 */
[----:B------:R-:W-:Y:S11]  /*1ed40*/  @!UPT UIADD3 URZ, URZ, URZ, URZ ;  /* 0x0000003f3f3ff290 */ /* 0x000ff6000fffe03f */
[----:B------:R-:W-:Y:S01]  /*1ed50*/  STL.64 [R1+0x10], R24 ;  /* 0x0000101801007387 */ /* 0x000fe20000100a00 */
[----:B------:R0:W-:Y:S03]  /*1ed60*/  STL.64 [R1+0x18], R26 ;  /* 0x0000181a01007387 */ /* 0x0001e60000100a00 */
[----:B0-----:R-:W3:Y:S01]  /*1ed70*/  LDL.LU.64 R26, [R1+0x13d0] ;  /* 0x0013d000011a7983 */ /* 0x001ee20000300a00 */
[----:B------:R-:W3:Y:S02]  /*1ed80*/  LDL.LU.64 R24, [R1+0x13c8] ;  /* 0x0013c80001187983 */ /* 0x000ee40000300a00 */
[C---:B---3--:R-:W-:Y:S01]  /*1ed90*/  HMMA.16816.F32.BF16 R24, R16.reuse, R22, R24 ;  /* 0x000000161018723c */ /* 0x048fe20000041818 */
[----:B------:R-:W3:Y:S01]  /*1eda0*/  LDL.LU.64 R22, [R1+0x13c0] ;  /* 0x0013c00001167983 */ /* 0x000ee20000300a00 */
[----:B------:R-:W3:Y:S11]  /*1edb0*/  LDL.LU.64 R20, [R1+0x13b8] ;  /* 0x0013b80001147983 */ /* 0x000ef60000300a00 */
[----:B------:R-:W-:Y:S10]  /*1edc0*/  @!UPT UIADD3 URZ, URZ, URZ, URZ ;  /* 0x0000003f3f3ff290 */ /* 0x000ff4000fffe03f */
[----:B------:R-:W-:Y:S01]  /*1edd0*/  STL.64 [R1], R24 ;  /* 0x0000001801007387 */ /* 0x000fe20000100a00 */
[----:B------:R0:W-:Y:S02]  /*1ede0*/  STL [R1+0x8], R26 ;  /* 0x0000081a01007387 */ /* 0x0001e40000100800 */
[----:B------:R-:W-:Y:S02]  /*1edf0*/  IMAD.MOV.U32 R0, RZ, RZ, R27 ;  /* 0x000000ffff007224 */ /* 0x000fe400078e001b */
[----:B------:R-:W-:Y:S02]  /*1ee00*/  IMAD.MOV.U32 R27, RZ, RZ, R28 ;  /* 0x000000ffff1b7224 */ /* 0x000fe400078e001c */
[----:B0-----:R-:W-:Y:S02]  /*1ee10*/  IMAD.MOV.U32 R26, RZ, RZ, R29 ;  /* 0x000000ffff1a7224 */ /* 0x001fe400078e001d */
[----:B------:R-:W4:Y:S01]  /*1ee20*/  LDL.LU R29, [R1+0x13b4] ;  /* 0x0013b400011d7983 */ /* 0x000f220000300800 */
[----:B------:R-:W2:Y:S02]  /*1ee30*/  LDL.LU R28, [R1+0x13b0] ;  /* 0x0013b000011c7983 */ /* 0x000ea40000300800 */
[----:B------:R-:W-:Y:S02]  /*1ee40*/  STL [R1+0x1358], R0 ;  /* 0x0013580001007387 */ /* 0x000fe40000100800 */
[----:B---3--:R-:W-:Y:S11]  /*1ee50*/  HMMA.16816.F32.BF16 R20, R16, R26, R20 ;  /* 0x0000001a1014723c */ /* 0x008ff60000041814 */
[----:B------:R-:W-:Y:S11]  /*1ee60*/  @!UPT UIADD3 URZ, URZ, URZ, URZ ;  /* 0x0000003f3f3ff290 */ /* 0x000ff6000fffe03f */
[----:B------:R-:W-:Y:S01]  /*1ee70*/  @!UPT UIADD3 URZ, URZ, URZ, URZ ;  /* 0x0000003f3f3ff290 */ /* 0x000fe2000fffe03f */
[----:B------:R-:W-:Y:S01]  /*1ee80*/  STL.64 [R1+0x1348], R22 ;  /* 0x0013481601007387 */ /* 0x000fe20000100a00 */
[----:B------:R0:W-:Y:S02]  /*1ee90*/  STL.64 [R1+0x1340], R20 ;  /* 0x0013401401007387 */ /* 0x0001e40000100a00 */
[----:B------:R-:W-:Y:S02]  /*1eea0*/  IMAD.MOV.U32 R24, RZ, RZ, R7 ;  /* 0x000000ffff187224 */ /* 0x000fe400078e0007 */
[----:B------:R-:W-:Y:S01]  /*1eeb0*/  IMAD.MOV.U32 R25, RZ, RZ, R6 ;  /* 0x000000ffff197224 */ /* 0x000fe200078e0006 */
[----:B--2---:R-:W-:Y:S04]  /*1eec0*/  LDSM.16.MT88.4 R16, [R28+0xb080] ;  /* 0x00b080001c10783b */ /* 0x004fe80000004200 */
[----:B0-----:R-:W2:Y:S01]  /*1eed0*/  LDL.LU R20, [R1+0xb0] ;  /* 0x0000b00001147983 */ /* 0x001ea20000300800 */
[----:B------:R-:W2:Y:S02]  /*1eee0*/  LDL.LU R21, [R1+0xb4] ;  /* 0x0000b40001157983 */ /* 0x000ea40000300800 */
[----:B------:R-:W-:-:S02]  /*1eef0*/  IMAD.MOV.U32 R26, RZ, RZ, R5 ;  /* 0x000000ffff1a7224 */ /* 0x000fc400078e0005 */
[----:B------:R-:W-:Y:S02]  /*1ef00*/  IMAD.MOV.U32 R27, RZ, RZ, R4 ;  /* 0x000000ffff1b7224 */ /* 0x000fe400078e0004 */
[----:B------:R-:W0:Y:S04]  /*1ef10*/  LDSM.16.MT88.4 R4, [R28+0xb000] ;  /* 0x00b000001c04783b */ /* 0x000e280000004200 */
[----:B--2---:R1:W-:Y:S04]  /*1ef20*/  STL.64 [R1+0x1390], R20 ;  /* 0x0013901401007387 */ /* 0x0043e80000100a00 */
[----:B-1----:R-:W2:Y:S01]  /*1ef30*/  LDL.LU R20, [R1+0x60] ;  /* 0x0000600001147983 */ /* 0x002ea20000300800 */
[----:B------:R-:W2:Y:S02]  /*1ef40*/  LDL.LU R21, [R1+0x64] ;  /* 0x0000640001157983 */ /* 0x000ea40000300800 */
[----:B------:R-:W2:Y:S02]  /*1ef50*/  LDL.LU R22, [R1+0x68] ;  /* 0x0000680001167983 */ /* 0x000ea40000300800 */
[----:B------:R-:W2:Y:S01]  /*1ef60*/  LDL.LU R23, [R1+0x6c] ;  /* 0x00006c0001177983 */ /* 0x000ea20000300800 */
[----:B------:R1:W-:Y:S01]  /*1ef70*/  STL.64 [R1+0x1378], R26 ;  /* 0x0013781a01007387 */ /* 0x0003e20000100a00 */
[----:B------:R3:W-:Y:S02]  /*1ef80*/  STL.64 [R1+0x1370], R24 ;  /* 0x0013701801007387 */ /* 0x0007e40000100a00 */
[----:B-1----:R-:W-:-:S02]  /*1ef90*/  IMAD.MOV.U32 R26, RZ, RZ, R8 ;  /* 0x000000ffff1a7224 */ /* 0x002fc400078e0008 */
[----:B---3--:R-:W-:Y:S02]  /*1efa0*/  IMAD.MOV.U32 R24, RZ, RZ, R2 ;  /* 0x000000ffff187224 */ /* 0x008fe400078e0002 */
[----:B------:R-:W-:Y:S01]  /*1efb0*/  IMAD.MOV.U32 R27, RZ, RZ, R9 ;  /* 0x000000ffff1b7224 */ /* 0x000fe200078e0009 */
[----:B------:R-:W3:Y:S01]  /*1efc0*/  LDL.LU R2, [R1+0x13ac] ;  /* 0x0013ac0001027983 */ /* 0x000ee20000300800 */
[----:B------:R-:W-:Y:S02]  /*1efd0*/  IMAD.MOV.U32 R25, RZ, RZ, R3 ;  /* 0x000000ffff197224 */ /* 0x000fe400078e0003 */
[----:B------:R-:W2:Y:S02]  /*1efe0*/  LDL.LU R3, [R1+0x13a8] ;  /* 0x0013a80001037983 */ /* 0x000ea40000300800 */
[----:B------:R-:W4:Y:S01]  /*1eff0*/  LDL.LU R8, [R1+0x13a4] ;  /* 0x0013a40001087983 */ /* 0x000f220000300800 */
[----:B------:R-:W4:Y:S01]  /*1f000*/  LDL.LU R9, [R1+0x13a0] ;  /* 0x0013a00001097983 */ /* 0x000f220000300800 */
[----:B------:R-:W-:Y:S02]  /*1f010*/  STL.64 [R1+0x1388], R26 ;  /* 0x0013881a01007387 */ /* 0x000fe40000100a00 */
[----:B------:R1:W-:Y:S02]  /*1f020*/  STL.64 [R1+0x1380], R24 ;  /* 0x0013801801007387 */ /* 0x0003e40000100a00 */
[----:B-1----:R-:W-:-:S02]  /*1f030*/  IMAD.MOV.U32 R24, RZ, RZ, R10 ;  /* 0x000000ffff187224 */ /* 0x002fc400078e000a */
[----:B------:R-:W-:Y:S01]  /*1f040*/  IMAD.MOV.U32 R25, RZ, RZ, R11 ;  /* 0x000000ffff197224 */ /* 0x000fe200078e000b */
[----:B------:R-:W4:Y:S01]  /*1f050*/  LDL.LU R10, [R1+0x139c] ;  /* 0x00139c00010a7983 */ /* 0x000f220000300800 */
[----:B------:R-:W4:Y:S02]  /*1f060*/  LDL.LU R11, [R1+0x1398] ;  /* 0x00139800010b7983 */ /* 0x000f240000300800 */
[----:B------:R-:W-:Y:S02]  /*1f070*/  IMAD.MOV.U32 R26, RZ, RZ, R13 ;  /* 0x000000ffff1a7224 */ /* 0x000fe400078e000d */
[----:B------:R-:W-:Y:S02]  /*1f080*/  IMAD.MOV.U32 R27, RZ, RZ, R12 ;  /* 0x000000ffff1b7224 */ /* 0x000fe400078e000c */
[----:B------:R-:W4:Y:S01]  /*1f090*/  LDL.LU.64 R12, [R1+0xd0] ;  /* 0x0000d000010c7983 */ /* 0x000f220000300a00 */
[----:B0-----:R-:W-:Y:S02]  /*1f0a0*/  STL [R1+0x1334], R4 ;  /* 0x0013340401007387 */ /* 0x001fe40000100800 */
[----:B------:R0:W-:Y:S02]  /*1f0b0*/  STL [R1+0x1330], R5 ;  /* 0x0013300501007387 */ /* 0x0001e40000100800 */
[----:B------:R-:W-:Y:S01]  /*1f0c0*/  STL [R1+0x132c], R6 ;  /* 0x00132c0601007387 */ /* 0x000fe20000100800 */
[----:B------:R-:W-:Y:S04]  /*1f0d0*/  STL [R1+0x1328], R7 ;  /* 0x0013280701007387 */ /* 0x000fe80000100800 */
[----:B0-----:R-:W4:Y:S01]  /*1f0e0*/  LDL.LU.64 R4, [R1+0xc0] ;  /* 0x0000c00001047983 */ /* 0x001f220000300a00 */
[----:B------:R-:W-:Y:S02]  /*1f0f0*/  STL [R1+0x12e4], R16 ;  /* 0x0012e41001007387 */ /* 0x000fe40000100800 */
[----:B------:R3:W-:Y:S02]  /*1f100*/  STL [R1+0x12e0], R17 ;  /* 0x0012e01101007387 */ /* 0x0007e40000100800 */
[----:B------:R-:W-:Y:S01]  /*1f110*/  STL [R1+0x12dc], R18 ;  /* 0x0012dc1201007387 */ /* 0x000fe20000100800 */
[----:B------:R-:W-:Y:S01]  /*1f120*/  STL [R1+0x12d8], R19 ;  /* 0x0012d81301007387 */ /* 0x000fe20000100800 */
[----:B---3--:R-:W-:-:S02]  /*1f130*/  IMAD.MOV.U32 R17, RZ, RZ, R2 ;  /* 0x000000ffff117224 */ /* 0x008fc400078e0002 */
[----:B--2---:R-:W-:-:S07]  /*1f140*/  IMAD.MOV.U32 R16, RZ, RZ, R3 ;  /* 0x000000ffff107224 */ /* 0x004fce00078e0003 */
[----:B----4-:R-:W-:Y:S11]  /*1f150*/  HMMA.16816.F32.BF16 R20, R8, R16, R20 ;  /* 0x000000100814723c */ /* 0x010ff60000041814 */
[----:B------:R-:W-:Y:S11]  /*1f160*/  @!UPT UIADD3 URZ, URZ, URZ, URZ ;  /* 0x0000003f3f3ff290 */ /* 0x000ff6000fffe03f */
[----:B------:R-:W-:Y:S01]  /*1f170*/  @!UPT UIADD3 URZ, URZ, URZ, URZ ;  /* 0x0000003f3f3ff290 */ /* 0x000fe2000fffe03f */
[----:B------:R0:W-:Y:S01]  /*1f180*/  STL [R1+0x70], R20 ;  /* 0x0000701401007387 */ /* 0x0001e20000100800 */
[----:B------:R-:W-:-:S03]  /*1f190*/  IMAD.MOV.U32 R28, RZ, RZ, R21 ;  /* 0x000000ffff1c7224 */ /* 0x000fc600078e0015 */
[----:B0-----:R-:W2:Y:S02]  /*1f1a0*/  LDL.LU.64 R20, [R1+0x1390] ;  /* 0x0013900001147983 */ /* 0x001ea40000300a00 */
[----:B------:R-:W-:Y:S01]  /*1f1b0*/  STL [R1+0x135c], R28 ;  /* 0x00135c1c01007387 */ /* 0x000fe20000100800 */
[C---:B--2---:R-:W-:Y:S11]  /*1f1c0*/  HMMA.16816.F32.BF16 R24, R8.reuse, R20, R24 ;  /* 0x000000140818723c */ /* 0x044ff60000041818 */
[----:B------:R-:W-:Y:S11]  /*1f1d0*/  @!UPT UIADD3 URZ, URZ, URZ, URZ ;  /* 0x0000003f3f3ff290 */ /* 0x000ff6000fffe03f */
[----:B------:R-:W-:Y:S01]  /*1f1e0*/  @!UPT UIADD3 URZ, URZ, URZ, URZ ;  /* 0x0000003f3f3ff290 */ /* 0x000fe2000fffe03f */
[----:B------:R-:W-:Y:S01]  /*1f1f0*/  STL.64 [R1+0x60], R24 ;  /* 0x0000601801007387 */ /* 0x000fe20000100a00 */
[----:B------:R0:W-:Y:S03]  /*1f200*/  STL.64 [R1+0x68], R26 ;  /* 0x0000681a01007387 */ /* 0x0001e60000100a00 */
[----:B0-----:R-:W2:Y:S01]  /*1f210*/  LDL.LU.64 R26, [R1+0x1388] ;  /* 0x00138800011a7983 */ /* 0x001ea20000300a00 */
[----:B------:R-:W2:Y:S02]  /*1f220*/  LDL.LU.64 R24, [R1+0x1380] ;  /* 0x0013800001187983 */ /* 0x000ea40000300a00 */
[----:B------:R0:W-:Y:S02]  /*1f230*/  STL.64 [R1+0x1350], R20 ;  /* 0x0013501401007387 */ /* 0x0001e40000100a00 */
[----:B------:R-:W-:Y:S02]  /*1f240*/  IMAD.MOV.U32 R19, RZ, RZ, R4 ;  /* 0x000000ffff137224 */ /* 0x000fe400078e0004 */
[----:B------:R-:W-:Y:S01]  /*1f250*/  IMAD.MOV.U32 R18, RZ, RZ, R5 ;  /* 0x000000ffff127224 */ /* 0x000fe200078e0005 */
[----:B0-----:R-:W3:Y:S01]  /*1f260*/  LDL.LU R20, [R1+0x30] ;  /* 0x0000300001147983 */ /* 0x001ee20000300800 */
[----:B------:R-:W3:Y:S01]  /*1f270*/  LDL.LU R21, [R1+0x34] ;  /* 0x0000340001157983 */ /* 0x000ee20000300800 */
[----:B--2---:R-:W-:Y:S11]  /*1f280*/  HMMA.16816.F32.BF16 R24, R8, R4, R24 ;  /* 0x000000040818723c */ /* 0x004ff60000041818 */
        /* <DEDUP_REMOVED lines=8> */
[----:B------:R-:W-:-:S02]  /*1f310*/  IMAD.MOV.U32 R3, RZ, RZ, R22 ;  /* 0x000000ffff037224 */ /* 0x000fc400078e0016 */
[----:B------:R-:W-:Y:S02]  /*1f320*/  IMAD.MOV.U32 R2, RZ, RZ, R23 ;  /* 0x000000ffff027224 */ /* 0x000fe400078e0017 */
[----:B------:R-:W-:Y:S02]  /*1f330*/  IMAD.MOV.U32 R22, RZ, RZ, R15 ;  /* 0x000000ffff167224 */ /* 0x000fe400078e000f */
[----:B------:R-:W-:Y:S02]  /*1f340*/  IMAD.MOV.U32 R23, RZ, RZ, R14 ;  /* 0x000000ffff177224 */ /* 0x000fe400078e000e */
[----:B------:R-:W-:Y:S02]  /*1f350*/  IMAD.MOV.U32 R28, RZ, RZ, R12 ;  /* 0x000000ffff1c7224 */ /* 0x000fe400078e000c */
[----:B------:R-:W-:Y:S01]  /*1f360*/  IMAD.MOV.U32 R0, RZ, RZ, R13 ;  /* 0x000000ffff007224 */ /* 0x000fe200078e000d */
[----:B------:R-:W3:Y:S01]  /*1f370*/  LDL.LU.64 R14, [R1+0x1368] ;  /* 0x00136800010e7983 */ /* 0x000ee20000300a00 */
[----:B--2---:R-:W-:Y:S03]  /*1f380*/  HMMA.16816.F32.BF16 R24, R8, R12, R24 ;  /* 0x0000000c0818723c */ /* 0x004fe60000041818 */
[----:B------:R-:W3:Y:S04]  /*1f390*/  LDL.LU.64 R12, [R1+0x1360] ;  /* 0x00136000010c7983 */ /* 0x000ee80000300a00 */
[----:B------:R-:W-:-:S02]  /*1f3a0*/  IMAD.MOV.U32 R8, RZ, RZ, R28 ;  /* 0x000000ffff087224 */ /* 0x000fc400078e001c */
[----:B------:R-:W-:Y:S01]  /*1f3b0*/  IMAD.MOV.U32 R9, RZ, RZ, R0 ;  /* 0x000000ffff097224 */ /* 0x000fe200078e0000 */
[----:B------:R-:W2:Y:S01]  /*1f3c0*/  LDL.LU R28, [R1+0x135c] ;  /* 0x00135c00011c7983 */ /* 0x000ea20000300800 */
[----:B------:R-:W4:Y:S11]  /*1f3d0*/  LDL.LU R0, [R1+0x1358] ;  /* 0x0013580001007983 */ /* 0x000f360000300800 */
[----:B------:R-:W-:Y:S01]  /*1f3e0*/  @!UPT UIADD3 URZ, URZ, URZ, URZ ;  /* 0x0000003f3f3ff290 */ /* 0x000fe2000fffe03f */
[----:B------:R-:W-:Y:S01]  /*1f3f0*/  STL.64 [R1+0x12f8], R26 ;  /* 0x0012f81a01007387 */ /* 0x000fe20000100a00 */
[----:B------:R0:W-:Y:S02]  /*1f400*/  STL.64 [R1+0x12f0], R24 ;  /* 0x0012f01801007387 */ /* 0x0001e40000100a00 */
[----:B0-----:R-:W-:Y:S02]  /*1f410*/  IMAD.MOV.U32 R24, RZ, RZ, R19 ;  /* 0x000000ffff187224 */ /* 0x001fe400078e0013 */
[----:B------:R-:W-:Y:S02]  /*1f420*/  IMAD.MOV.U32 R25, RZ, RZ, R18 ;  /* 0x000000ffff197224 */ /* 0x000fe400078e0012 */
[----:B---3--:R-:W-:Y:S01]  /*1f430*/  HMMA.16816.F32.BF16 R16, R12, R16, R20 ;  /* 0x000000100c10723c */ /* 0x008fe20000041814 */
[----:B------:R-:W3:Y:S11]  /*1f440*/  LDL.LU.64 R20, [R1+0x1350] ;  /* 0x0013500001147983 */ /* 0x000ef60000300a00 */
[----:B------:R-:W-:Y:S11]  /*1f450*/  @!UPT UIADD3 URZ, URZ, URZ, URZ ;  /* 0x0000003f3f3ff290 */ /* 0x000ff6000fffe03f */
[----:B------:R-:W-:Y:S01]  /*1f460*/  STL [R1+0x54], R17 ;  /* 0x0000541101007387 */ /* 0x000fe20000100800 */
[----:B------:R0:W-:Y:S02]  /*1f470*/  STL.64 [R1+0x58], R18 ;  /* 0x0000581201007387 */ /* 0x0001e40000100a00 */
[----:B0-----:R-:W-:-:S05]  /*1f480*/  IMAD.MOV.U32 R19, RZ, RZ, R16 ;  /* 0x000000ffff137224 */ /* 0x001fca00078e0010 */
[----:B------:R0:W-:Y:S01]  /*1f490*/  STL [R1+0x12e8], R19 ;  /* 0x0012e81301007387 */ /* 0x0001e20000100800 */
[----:B------:R-:W3:Y:S02]  /*1f4a0*/  LDL.LU R16, [R1+0x10] ;  /* 0x0000100001107983 */ /* 0x000ee40000300800 */
[----:B------:R-:W3:Y:S02]  /*1f4b0*/  LDL.LU R17, [R1+0x14] ;  /* 0x0000140001117983 */ /* 0x000ee40000300800 */
[----:B------:R-:W3:Y:S01]  /*1f4c0*/  LDL.LU R18, [R1+0x18] ;  /* 0x0000180001127983 */ /* 0x000ee20000300800 */
[----:B0-----:R-:W3:Y:S02]  /*1f4d0*/  LDL.LU R19, [R1+0x1c] ;  /* 0x00001c0001137983 */ /* 0x001ee40000300800 */
[----:B---3--:R-:W-:Y:S11]  /*1f4e0*/  HMMA.16816.F32.BF16 R20, R12, R20, R16 ;  /* 0x000000140c14723c */ /* 0x008ff60000041810 */
[----:B------:R-:W-:Y:S11]  /*1f4f0*/  @!UPT UIADD3 URZ, URZ, URZ, URZ ;  /* 0x0000003f3f3ff290 */ /* 0x000ff6000fffe03f */
[----:B------:R-:W-:Y:S02]  /*1f500*/  @!UPT UIADD3 URZ, URZ, URZ, URZ ;  /* 0x0000003f3f3ff290 */ /* 0x000fe4000fffe03f */
[----:B------:R-:W-:Y:S02]  /*1f510*/  IMAD.MOV.U32 R16, RZ, RZ, R21 ;  /* 0x000000ffff107224 */ /* 0x000fe400078e0015 */
[----:B------:R-:W-:Y:S02]  /*1f520*/  IMAD.MOV.U32 R18, RZ, RZ, R23 ;  /* 0x000000ffff127224 */ /* 0x000fe400078e0017 */
[----:B------:R-:W-:Y:S01]  /*1f530*/  IMAD.MOV.U32 R17, RZ, RZ, R22 ;  /* 0x000000ffff117224 */ /* 0x000fe200078e0016 */
[----:B------:R0:W-:Y:S01]  /*1f540*/  STL [R1+0x40], R20 ;  /* 0x0000401401007387 */ /* 0x0001e20000100800 */
[----:B------:R-:W3:Y:S03]  /*1f550*/  LDL.LU.64 R22, [R1+0x1348] ;  /* 0x0013480001167983 */ /* 0x000ee60000300a00 */
[----:B0-----:R-:W3:Y:S01]  /*1f560*/  LDL.LU.64 R20, [R1+0x1340] ;  /* 0x0013400001147983 */ /* 0x001ee20000300a00 */
[----:B------:R0:W-:Y:S02]  /*1f570*/  STL [R1+0x12ec], R16 ;  /* 0x0012ec1001007387 */ /* 0x0001e40000100800 */
[----:B------:R-:W-:Y:S02]  /*1f580*/  STL [R1+0x130c], R18 ;  /* 0x00130c1201007387 */ /* 0x000fe40000100800 */
[----:B------:R1:W-:Y:S01]  /*1f590*/  STL [R1+0x1308], R17 ;  /* 0x0013081101007387 */ /* 0x0003e20000100800 */
[----:B0-----:R-:W2:Y:S01]  /*1f5a0*/  LDL.LU R16, [R1] ;  /* 0x0000000001107983 */ /* 0x001ea20000300800 */
[----:B-1----:R-:W2:Y:S02]  /*1f5b0*/  LDL.LU R17, [R1+0x4] ;  /* 0x0000040001117983 */ /* 0x002ea40000300800 */
[----:B------:R-:W2:Y:S02]  /*1f5c0*/  LDL.LU R18, [R1+0x8] ;  /* 0x0000080001127983 */ /* 0x000ea40000300800 */
[----:B----4-:R-:W-:-:S02]  /*1f5d0*/  IMAD.MOV.U32 R19, RZ, RZ, R0 ;  /* 0x000000ffff137224 */ /* 0x010fc400078e0000 */
[----:B------:R-:W4:Y:S01]  /*1f5e0*/  LDL.LU R0, [R1+0x1338] ;  /* 0x0013380001007983 */ /* 0x000f220000300800 */
[C---:B---3--:R-:W-:Y:S08]  /*1f5f0*/  HMMA.16816.F32.BF16 R20, R12.reuse, R8, R20 ;  /* 0x000000080c14723c */ /* 0x048ff00000041814 */
[----:B--2---:R-:W-:Y:S01]  /*1f600*/  HMMA.16816.F32.BF16 R16, R12, R24, R16 ;  /* 0x000000180c10723c */ /* 0x004fe20000041810 */
[----:B------:R-:W2:Y:S04]  /*1f610*/  LDL R15, [R1+0x140] ;  /* 0x00014000010f7983 */ /* 0x000ea80000100800 */
[----:B----4-:R-:W-:Y:S11]  /*1f620*/  LDSM.16.M88.4 R24, [R0+0x11180] ;  /* 0x011180000018783b */ /* 0x010ff60000000200 */
[----:B------:R-:W-:Y:S07]  /*1f630*/  @!UPT UIADD3 URZ, URZ, URZ, URZ ;  /* 0x0000003f3f3ff290 */ /* 0x000fee000fffe03f */
[----:B------:R-:W-:Y:S01]  /*1f640*/  STL.64 [R1+0x30], R16 ;  /* 0x0000301001007387 */ /* 0x000fe20000100a00 */
[----:B------:R-:W-:Y:S02]  /*1f650*/  STL.64 [R1+0x38], R18 ;  /* 0x0000381201007387 */ /* 0x000fe40000100a00 */
[----:B------:R0:W-:Y:S02]  /*1f660*/  STL.64 [R1+0x1280], R22 ;  /* 0x0012801601007387 */ /* 0x0001e40000100a00 */
[----:B------:R1:W-:Y:S01]  /*1f670*/  STL.64 [R1+0x1278], R20 ;  /* 0x0012781401007387 */ /* 0x0003e20000100a00 */
[----:B------:R-:W-:Y:S01]  /*1f680*/  LDSM.16.M88.4 R16, [R0+0x12180] ;  /* 0x012180000010783b */ /* 0x000fe20000000200 */
[----:B0-----:R-:W-:Y:S02]  /*1f690*/  IMAD.MOV.U32 R22, RZ, RZ, R3 ;  /* 0x000000ffff167224 */ /* 0x001fe400078e0003 */
[----:B-1----:R-:W-:Y:S02]  /*1f6a0*/  IMAD.MOV.U32 R21, RZ, RZ, R28 ;  /* 0x000000ffff157224 */ /* 0x002fe400078e001c */
[----:B------:R-:W-:Y:S01]  /*1f6b0*/  IMAD.MOV.U32 R23, RZ, RZ, R2 ;  /* 0x000000ffff177224 */ /* 0x000fe200078e0002 */
[----:B--2---:R-:W0:Y:S02]  /*1f6c0*/  LDSM.16.MT88.4 R8, [R15+0xc000] ;  /* 0x00c000000f08783b */ /* 0x004e240000004200 */
[----:B------:R-:W-:Y:S02]  /*1f6d0*/  LDSM.16.MT88.4 R12, [R15+0xc080] ;  /* 0x00c080000f0c783b */ /* 0x000fe40000004200 */
[----:B0-----:R-:W-:Y:S02]  /*1f6e0*/  STL [R1+0x1264], R8 ;  /* 0x0012640801007387 */ /* 0x001fe40000100800 */
[----:B------:R-:W-:Y:S02]  /*1f6f0*/  STL [R1+0x1260], R9 ;  /* 0x0012600901007387 */ /* 0x000fe40000100800 */
[----:B------:R-:W-:Y:S02]  /*1f700*/  STL [R1+0x125c], R10 ;  /* 0x00125c0a01007387 */ /* 0x000fe40000100800 */
[----:B------:R-:W-:Y:S02]  /*1f710*/  STL [R1+0x1258], R11 ;  /* 0x0012580b01007387 */ /* 0x000fe40000100800 */
[----:B------:R-:W0:Y:S04]  /*1f720*/  LDSM.16.M88.4 R8, [R0+0x10180] ;  /* 0x010180000008783b */ /* 0x000e280000000200 */
[----:B------:R-:W2:Y:S04]  /*1f730*/  LDL.LU R20, [R1+0x70] ;  /* 0x0000700001147983 */ /* 0x000ea80000300800 */
[----:B0-----:R0:W-:Y:S01]  /*1f740*/  STL.64 [R1+0x100], R8 ;  /* 0x0001000801007387 */ /* 0x0011e20000100a00 */
[----:B------:R1:W-:Y:S02]  /*1f750*/  STL.64 [R1+0x108], R10 ;  /* 0x0001080a01007387 */ /* 0x0003e40000100a00 */
[----:B------:R3:W-:Y:S02]  /*1f760*/  STL.64 [R1+0x110], R24 ;  /* 0x0001101801007387 */ /* 0x0007e40000100a00 */
[----:B------:R4:W-:Y:S01]  /*1f770*/  STL.64 [R1+0x118], R26 ;  /* 0x0001181a01007387 */ /* 0x0009e20000100a00 */
[----:B------:R-:W-:Y:S01]  /*1f780*/  STL.64 [R1+0x128], R18 ;  /* 0x0001281201007387 */ /* 0x000fe20000100a00 */
[----:B0-----:R-:W-:-:S02]  /*1f790*/  IMAD.MOV.U32 R8, RZ, RZ, R16 ;  /* 0x000000ffff087224 */ /* 0x001fc400078e0010 */
[----:B------:R-:W-:Y:S02]  /*1f7a0*/  IMAD.MOV.U32 R9, RZ, RZ, R17 ;  /* 0x000000ffff097224 */ /* 0x000fe400078e0011 */
[----:B------:R-:W0:Y:S04]  /*1f7b0*/  LDSM.16.M88.4 R16, [R0+0x13180] ;  /* 0x013180000010783b */ /* 0x000e280000000200 */
[----:B------:R-:W-:Y:S01]  /*1f7c0*/  STL.64 [R1+0x1320], R8 ;  /* 0x0013200801007387 */ /* 0x000fe20000100a00 */
[----:B-1----:R-:W2:Y:S02]  /*1f7d0*/  LDL.LU.64 R10, [R1+0xa8] ;  /* 0x0000a800010a7983 */ /* 0x002ea40000300a00 */
[----:B---3--:R-:W-:Y:S02]  /*1f7e0*/  IMAD.MOV.U32 R24, RZ, RZ, R4 ;  /* 0x000000ffff187224 */ /* 0x008fe400078e0004 */
[----:B------:R-:W-:-:S02]  /*1f7f0*/  IMAD.MOV.U32 R25, RZ, RZ, R5 ;  /* 0x000000ffff197224 */ /* 0x000fc400078e0005 */
[----:B----4-:R-:W-:Y:S02]  /*1f800*/  IMAD.MOV.U32 R26, RZ, RZ, R6 ;  /* 0x000000ffff1a7224 */ /* 0x010fe400078e0006 */
[----:B------:R-:W-:Y:S02]  /*1f810*/  IMAD.MOV.U32 R27, RZ, RZ, R7 ;  /* 0x000000ffff1b7224 */ /* 0x000fe400078e0007 */
[----:B0-----:R-:W-:Y:S01]  /*1f820*/  IMAD.MOV.U32 R28, RZ, RZ, R16 ;  /* 0x000000ffff1c7224 */ /* 0x001fe200078e0010 */
[----:B------:R0:W-:Y:S01]  /*1f830*/  STL.64 [R1+0x138], R18 ;  /* 0x0001381201007387 */ /* 0x0001e20000100a00 */
[----:B------:R-:W-:Y:S02]  /*1f840*/  IMAD.MOV.U32 R3, RZ, RZ, R17 ;  /* 0x000000ffff037224 */ /* 0x000fe400078e0011 */
[----:B------:R-:W3:Y:S02]  /*1f850*/  LDL.LU R16, [R1+0x60] ;  /* 0x0000600001107983 */ /* 0x000ee40000300800 */
[----:B------:R-:W-:Y:S01]  /*1f860*/  IMAD.MOV.U32 R2, RZ, RZ, R18 ;  /* 0x000000ffff027224 */ /* 0x000fe200078e0012 */
[----:B------:R-:W3:Y:S01]  /*1f870*/  LDL.LU R17, [R1+0x64] ;  /* 0x0000640001117983 */ /* 0x000ee20000300800 */
[----:B------:R-:W-:-:S03]  /*1f880*/  IMAD.MOV.U32 R0, RZ, RZ, R19 ;  /* 0x000000ffff007224 */ /* 0x000fc600078e0013 */
[----:B0-----:R-:W3:Y:S01]  /*1f890*/  LDL.LU R18, [R1+0x68] ;  /* 0x0000680001127983 */ /* 0x001ee20000300800 */
[----:B------:R-:W3:Y:S02]  /*1f8a0*/  LDL.LU R19, [R1+0x6c] ;  /* 0x00006c0001137983 */ /* 0x000ee40000300800 */
[----:B------:R-:W4:Y:S02]  /*1f8b0*/  LDL.LU R4, [R1+0x1334] ;  /* 0x0013340001047983 */ /* 0x000f240000300800 */
[----:B------:R-:W4:Y:S01]  /*1f8c0*/  LDL.LU R5, [R1+0x1330] ;  /* 0x0013300001057983 */ /* 0x000f220000300800 */
[----:B------:R-:W4:Y:S01]  /*1f8d0*/  LDL.LU R6, [R1+0x132c] ;  /* 0x00132c0001067983 */ /* 0x000f220000300800 */
[----:B------:R-:W4:Y:S02]  /*1f8e0*/  LDL.LU R7, [R1+0x1328] ;  /* 0x0013280001077983 */ /* 0x000f240000300800 */
[----:B------:R0:W-:Y:S02]  /*1f8f0*/  STL.64 [R1+0x1318], R26 ;  /* 0x0013181a01007387 */ /* 0x0001e40000100a00 */
[----:B------:R-:W-:Y:S01]  /*1f900*/  STL.64 [R1+0x1310], R24 ;  /* 0x0013101801007387 */ /* 0x000fe20000100a00 */
[----:B0-----:R-:W3:Y:S01]  /*1f910*/  LDL.LU.64 R26, [R1+0xb8] ;  /* 0x0000b800011a7983 */ /* 0x001ee20000300a00 */
[----:B------:R-:W-:Y:S02]  /*1f920*/  STL [R1+0x1294], R0 ;  /* 0x0012940001007387 */ /* 0x000fe40000100800 */
[----:B------:R-:W-:Y:S02]  /*1f930*/  STL [R1+0x1290], R2 ;  /* 0x0012900201007387 */ /* 0x000fe40000100800 */
[----:B------:R-:W-:Y:S01]  /*1f940*/  STL [R1+0x128c], R3 ;  /* 0x00128c0301007387 */ /* 0x000fe20000100800 */
[----:B------:R-:W-:Y:S01]  /*1f950*/  STL [R1+0x1288], R28 ;  /* 0x0012881c01007387 */ /* 0x000fe20000100800 */
[----:B------:R-:W-:Y:S02]  /*1f960*/  STL.64 [R1+0x1218], R14 ;  /* 0x0012180e01007387 */ /* 0x000fe40000100a00 */
[----:B------:R2:W-:Y:S02]  /*1f970*/  STL.64 [R1+0x1210], R12 ;  /* 0x0012100c01007387 */ /* 0x0005e40000100a00 */
[----:B------:R-:W3:Y:S02]  /*1f980*/  LDL.LU.64 R8, [R1+0x1320] ;  /* 0x0013200001087983 */ /* 0x000ee40000300a00 */
[----:B--2---:R-:W-:Y:S01]  /*1f990*/  IMAD.MOV.U32 R13, RZ, RZ, R10 ;  /* 0x000000ffff0d7224 */ /* 0x004fe200078e000a */
[C---:B----4-:R-:W-:Y:S11]  /*1f9a0*/  HMMA.16816.F32.BF16 R20, R4.reuse, R10, R20 ;  /* 0x0000000a0414723c */ /* 0x050ff60000041814 */
[----:B------:R-:W-:Y:S11]  /*1f9b0*/  @!UPT UIADD3 URZ, URZ, URZ, URZ ;  /* 0x0000003f3f3ff290 */ /* 0x000ff6000fffe03f */
[----:B------:R-:W-:Y:S01]  /*1f9c0*/  @!UPT UIADD3 URZ, URZ, URZ, URZ ;  /* 0x0000003f3f3ff290 */ /* 0x000fe2000fffe03f */
[----:B------:R0:W-:Y:S01]  /*1f9d0*/  STL.64 [R1+0x98], R22 ;  /* 0x0000981601007387 */ /* 0x0001e20000100a00 */
[----:B------:R-:W-:Y:S02]  /*1f9e0*/  IMAD.MOV.U32 R10, RZ, RZ, R20 ;  /* 0x000000ffff0a7224 */ /* 0x000fe400078e0014 */
[----:B------:R-:W2:Y:S02]  /*1f9f0*/  LDL.LU R20, [R1+0x30] ;  /* 0x0000300001147983 */ /* 0x000ea40000300800 */
[----:B------:R-:W-:Y:S02]  /*1fa00*/  IMAD.MOV.U32 R12, RZ, RZ, R11 ;  /* 0x000000ffff0c7224 */ /* 0x000fe400078e000b */
[----:B------:R-:W-:Y:S01]  /*1fa10*/  IMAD.MOV.U32 R11, RZ, RZ, R21 ;  /* 0x000000ffff0b7224 */ /* 0x000fe200078e0015 */
[----:B--2---:R-:W-:Y:S01]  /*1fa20*/  STL [R1+0x1298], R20 ;  /* 0x0012981401007387 */ /* 0x004fe20000100800 */
[----:B------:R-:W2:Y:S03]  /*1fa30*/  LDL.LU R21, [R1+0x34] ;  /* 0x0000340001157983 */ /* 0x000ea60000300800 */
[----:B--2---:R-:W-:Y:S01]  /*1fa40*/  STL [R1+0x129c], R21 ;  /* 0x00129c1501007387 */ /* 0x004fe20000100800 */
[----:B0-----:R-:W2:Y:S02]  /*1fa50*/  LDL.LU R22, [R1+0x38] ;  /* 0x0000380001167983 */ /* 0x001ea40000300800 */
[----:B------:R-:W2:Y:S01]  /*1fa60*/  LDL.LU R23, [R1+0x3c] ;  /* 0x00003c0001177983 */ /* 0x000ea20000300800 */
[----:B---3--:R-:W-:Y:S01]  /*1fa70*/  HMMA.16816.F32.BF16 R16, R4, R26, R16 ;  /* 0x0000001a0410723c */ /* 0x008fe20000041810 */
[----:B------:R-:W-:-:S02]  /*1fa80*/  IMAD.MOV.U32 R15, RZ, RZ, R26 ;  /* 0x000000ffff0f7224 */ /* 0x000fc400078e001a */
[----:B------:R-:W-:Y:S01]  /*1fa90*/  IMAD.MOV.U32 R14, RZ, RZ, R27 ;  /* 0x000000ffff0e7224 */ /* 0x000fe200078e001b */
[----:B--2---:R0:W-:Y:S04]  /*1faa0*/  STL.64 [R1+0x1300], R22 ;  /* 0x0013001601007387 */ /* 0x0041e80000100a00 */
[----:B0-----:R-:W2:Y:S01]  /*1fab0*/  LDL.LU.64 R22, [R1+0xc8] ;  /* 0x0000c80001167983 */ /* 0x001ea20000300a00 */
[----:B------:R0:W-:Y:S02]  /*1fac0*/  STL.64 [R1+0x1270], R10 ;  /* 0x0012700a01007387 */ /* 0x0001e40000100a00 */
[----:B------:R1:W-:Y:S01]  /*1fad0*/  STL.64 [R1+0x1268], R8 ;  /* 0x0012680801007387 */ /* 0x0003e20000100a00 */
[----:B0-----:R-:W3:Y:S01]  /*1fae0*/  LDL.LU R10, [R1+0xd8] ;  /* 0x0000d800010a7983 */ /* 0x001ee20000300800 */
[----:B------:R-:W3:Y:S02]  /*1faf0*/  LDL.LU R11, [R1+0xdc] ;  /* 0x0000dc00010b7983 */ /* 0x000ee40000300800 */
[----:B------:R-:W4:Y:S02]  /*1fb00*/  LDL.LU.64 R26, [R1+0x1318] ;  /* 0x00131800011a7983 */ /* 0x000f240000300a00 */
[----:B------:R-:W4:Y:S07]  /*1fb10*/  LDL.LU.64 R24, [R1+0x1310] ;  /* 0x0013100001187983 */ /* 0x000f2e0000300a00 */
[----:B-1----:R-:W-:-:S02]  /*1fb20*/  IMAD.MOV.U32 R9, RZ, RZ, R18 ;  /* 0x000000ffff097224 */ /* 0x002fc400078e0012 */
[----:B------:R-:W-:Y:S02]  /*1fb30*/  IMAD.MOV.U32 R3, RZ, RZ, R16 ;  /* 0x000000ffff037224 */ /* 0x000fe400078e0010 */
[----:B------:R-:W-:Y:S02]  /*1fb40*/  IMAD.MOV.U32 R28, RZ, RZ, R17 ;  /* 0x000000ffff1c7224 */ /* 0x000fe400078e0011 */
[----:B------:R-:W-:Y:S01]  /*1fb50*/  IMAD.MOV.U32 R8, RZ, RZ, R19 ;  /* 0x000000ffff087224 */ /* 0x000fe200078e0013 */
[----:B------:R-:W3:Y:S01]  /*1fb60*/  LDL.LU R18, [R1+0x130c] ;  /* 0x00130c0001127983 */ /* 0x000ee20000300800 */
[----:B------:R-:W3:Y:S02]  /*1fb70*/  LDL.LU R17, [R1+0x1308] ;  /* 0x0013080001117983 */ /* 0x000ee40000300800 */
[----:B--2---:R-:W-:Y:S02]  /*1fb80*/  IMAD.MOV.U32 R16, RZ, RZ, R22 ;  /* 0x000000ffff107224 */ /* 0x004fe400078e0016 */
[----:B------:R-:W-:Y:S01]  /*1fb90*/  IMAD.MOV.U32 R19, RZ, RZ, R23 ;  /* 0x000000ffff137224 */ /* 0x000fe200078e0017 */
[----:B----4-:R-:W-:Y:S01]  /*1fba0*/  HMMA.16816.F32.BF16 R24, R4, R22, R24 ;  /* 0x000000160418723c */ /* 0x010fe20000041818 */
[----:B------:R-:W2:Y:S11]  /*1fbb0*/  LDL.LU.64 R22, [R1+0x1300] ;  /* 0x0013000001167983 */ /* 0x000eb60000300a00 */
[----:B------:R-:W-:Y:S11]  /*1fbc0*/  @!UPT UIADD3 URZ, URZ, URZ, URZ ;  /* 0x0000003f3f3ff290 */ /* 0x000ff6000fffe03f */
[----:B------:R-:W-:Y:S01]  /*1fbd0*/  @!UPT UIADD3 URZ, URZ, URZ, URZ ;  /* 0x0000003f3f3ff290 */ /* 0x000fe2000fffe03f */
[----:B------:R-:W-:Y:S02]  /*1fbe0*/  IMAD.MOV.U32 R21, RZ, RZ, R24 ;  /* 0x000000ffff157224 */ /* 0x000fe400078e0018 */
[----:B------:R-:W-:Y:S02]  /*1fbf0*/  IMAD.MOV.U32 R20, RZ, RZ, R25 ;  /* 0x000000ffff147224 */ /* 0x000fe400078e0019 */
[----:B------:R-:W-:Y:S02]  /*1fc00*/  IMAD.MOV.U32 R0, RZ, RZ, R26 ;  /* 0x000000ffff007224 */ /* 0x000fe400078e001a */
[----:B------:R-:W-:Y:S02]  /*1fc10*/  IMAD.MOV.U32 R2, RZ, RZ, R27 ;  /* 0x000000ffff027224 */ /* 0x000fe400078e001b */
[----:B------:R-:W4:Y:S01]  /*1fc20*/  LDL.LU.64 R26, [R1+0x12f8] ;  /* 0x0012f800011a7983 */ /* 0x000f220000300a00 */
[----:B------:R-:W4:Y:S03]  /*1fc30*/  LDL.LU.64 R24, [R1+0x12f0] ;  /* 0x0012f00001187983 */ /* 0x000f260000300a00 */
[----:B--2---:R0:W-:Y:S01]  /*1fc40*/  STL.64 [R1+0x12a8], R22 ;  /* 0x0012a81601007387 */ /* 0x0041e20000100a00 */
[----:B------:R1:W-:Y:S02]  /*1fc50*/  STL.64 [R1+0x12a0], R20 ;  /* 0x0012a01401007387 */ /* 0x0003e40000100a00 */
[----:B0-----:R-:W-:-:S02]  /*1fc60*/  IMAD.MOV.U32 R22, RZ, RZ, R15 ;  /* 0x000000ffff167224 */ /* 0x001fc400078e000f */
[----:B------:R-:W-:Y:S02]  /*1fc70*/  IMAD.MOV.U32 R23, RZ, RZ, R14 ;  /* 0x000000ffff177224 */ /* 0x000fe400078e000e */
[----:B-1----:R-:W-:Y:S02]  /*1fc80*/  IMAD.MOV.U32 R20, RZ, RZ, R16 ;  /* 0x000000ffff147224 */ /* 0x002fe400078e0010 */
[----:B------:R-:W-:Y:S01]  /*1fc90*/  IMAD.MOV.U32 R21, RZ, RZ, R19 ;  /* 0x000000ffff157224 */ /* 0x000fe200078e0013 */
[----:B------:R-:W2:Y:S01]  /*1fca0*/  LDL.LU R16, [R1+0x12ec] ;  /* 0x0012ec0001107983 */ /* 0x000ea20000300800 */
[----:B------:R-:W2:Y:S02]  /*1fcb0*/  LDL.LU R19, [R1+0x12e8] ;  /* 0x0012e80001137983 */ /* 0x000ea40000300800 */
[----:B------:R-:W-:Y:S02]  /*1fcc0*/  STL.64 [R1+0x12c0], R22 ;  /* 0x0012c01601007387 */ /* 0x000fe40000100a00 */
[----:B---3--:R-:W-:Y:S01]  /*1fcd0*/  STL.64 [R1+0x12b8], R10 ;  /* 0x0012b80a01007387 */ /* 0x008fe20000100a00 */
[----:B------:R0:W-:Y:S04]  /*1fce0*/  STL.64 [R1+0x12b0], R8 ;  /* 0x0012b00801007387 */ /* 0x0001e80000100a00 */
[----:B0-----:R-:W3:Y:S01]  /*1fcf0*/  LDL.LU R8, [R1+0x40] ;  /* 0x0000400001087983 */ /* 0x001ee20000300800 */
[----:B------:R-:W-:-:S02]  /*1fd00*/  IMAD.MOV.U32 R22, RZ, RZ, R13 ;  /* 0x000000ffff167224 */ /* 0x000fc400078e000d */
[----:B------:R-:W-:Y:S02]  /*1fd10*/  IMAD.MOV.U32 R23, RZ, RZ, R12 ;  /* 0x000000ffff177224 */ /* 0x000fe400078e000c */
[----:B----4-:R-:W-:Y:S07]  /*1fd20*/  HMMA.16816.F32.BF16 R12, R4, R10, R24 ;  /* 0x0000000a040c723c */ /* 0x010fee0000041818 */
[----:B------:R-:W-:Y:S02]  /*1fd30*/  IMAD.MOV.U32 R10, RZ, RZ, R17 ;  /* 0x000000ffff0a7224 */ /* 0x000fe400078e0011 */
[----:B------:R-:W-:-:S02]  /*1fd40*/  IMAD.MOV.U32 R11, RZ, RZ, R18 ;  /* 0x000000ffff0b7224 */ /* 0x000fc400078e0012 */
[----:B--2---:R-:W-:Y:S02]  /*1fd50*/  IMAD.MOV.U32 R9, RZ, RZ, R16 ;  /* 0x000000ffff097224 */ /* 0x004fe400078e0010 */
[----:B------:R-:W2:Y:S01]  /*1fd60*/  LDL.LU R16, [R1+0x12e4] ;  /* 0x0012e40001107983 */ /* 0x000ea20000300800 */
[----:B------:R-:W2:Y:S02]  /*1fd70*/  LDL.LU R17, [R1+0x12e0] ;  /* 0x0012e00001117983 */ /* 0x000ea40000300800 */
[----:B------:R-:W2:Y:S02]  /*1fd80*/  LDL.LU R18, [R1+0x12dc] ;  /* 0x0012dc0001127983 */ /* 0x000ea40000300800 */
[----:B------:R-:W-:Y:S01]  /*1fd90*/  STL.64 [R1+0x12d0], R10 ;  /* 0x0012d00a01007387 */ /* 0x000fe20000100a00 */
[----:B---3--:R0:W-:Y:S02]  /*1fda0*/  STL.64 [R1+0x12c8], R8 ;  /* 0x0012c80801007387 */ /* 0x0081e40000100a00 */
[----:B0-----:R-:W-:-:S02]  /*1fdb0*/  IMAD.MOV.U32 R8, RZ, RZ, R19 ;  /* 0x000000ffff087224 */ /* 0x001fc400078e0013 */
[----:B------:R-:W2:Y:S01]  /*1fdc0*/  LDL.LU R19, [R1+0x12d8] ;  /* 0x0012d80001137983 */ /* 0x000ea20000300800 */
[----:B------:R-:W2:Y:S02]  /*1fdd0*/  LDL.LU R9, [R1+0x54] ;  /* 0x0000540001097983 */ /* 0x000ea40000300800 */
[----:B------:R-:W2:Y:S02]  /*1fde0*/  LDL.LU R10, [R1+0x58] ;  /* 0x00005800010a7983 */ /* 0x000ea40000300800 */
[----:B------:R-:W2:Y:S02]  /*1fdf0*/  LDL.LU R11, [R1+0x5c] ;  /* 0x00005c00010b7983 */ /* 0x000ea40000300800 */
[----:B------:R-:W-:Y:S02]  /*1fe00*/  IMAD.MOV.U32 R26, RZ, RZ, R20 ;  /* 0x000000ffff1a7224 */ /* 0x000fe400078e0014 */
[----:B------:R-:W-:Y:S01]  /*1fe10*/  IMAD.MOV.U32 R27, RZ, RZ, R21 ;  /* 0x000000ffff1b7224 */ /* 0x000fe200078e0015 */
[----:B------:R-:W3:Y:S01]  /*1fe20*/  LDL R7, [R1+0x140] ;  /* 0x0001400001077983 */ /* 0x000ee20000100800 */
[----:B------:R-:W-:Y:S01]  /*1fe30*/  STL [R1+0x1220], R15 ;  /* 0x0012200f01007387 */ /* 0x000fe20000100800 */
[C---:B--2---:R-:W-:Y:S02]  /*1fe40*/  HMMA.16816.F32.BF16 R20, R16.reuse, R22, R8 ;  /* 0x000000161014723c */ /* 0x044fe40000041808 */
[----:B------:R-:W2:Y:S01]  /*1fe50*/  LDL.LU.64 R10, [R1+0x12d0] ;  /* 0x0012d000010a7983 */ /* 0x000ea20000300a00 */
[----:B------:R-:W2:Y:S11]  /*1fe60*/  LDL.LU.64 R8, [R1+0x12c8] ;  /* 0x0012c80001087983 */ /* 0x000eb60000300a00 */
[----:B------:R-:W-:Y:S09]  /*1fe70*/  @!UPT UIADD3 URZ, URZ, URZ, URZ ;  /* 0x0000003f3f3ff290 */ /* 0x000ff2000fffe03f */
[----:B------:R-:W-:Y:S01]  /*1fe80*/  STL.64 [R1+0x10], R20 ;  /* 0x0000101401007387 */ /* 0x000fe20000100a00 */
[----:B------:R0:W-:Y:S03]  /*1fe90*/  STL.64 [R1+0x18], R22 ;  /* 0x0000181601007387 */ /* 0x0001e60000100a00 */
[----:B0-----:R-:W2:Y:S02]  /*1fea0*/  LDL.LU.64 R22, [R1+0x12c0] ;  /* 0x0012c00001167983 */ /* 0x001ea40000300a00 */
[----:B--2---:R-:W-:Y:S02]  /*1feb0*/  HMMA.16816.F32.BF16 R20, R16, R22, R8 ;  /* 0x000000161014723c */ /* 0x004fe40000041808 */
[----:B------:R-:W2:Y:S01]  /*1fec0*/  LDL.LU.64 R10, [R1+0x12b8] ;  /* 0x0012b800010a7983 */ /* 0x000ea20000300a00 */
[----:B------:R-:W4:Y:S11]  /*1fed0*/  LDL.LU.64 R8, [R1+0x12b0] ;  /* 0x0012b00001087983 */ /* 0x000f360000300a00 */
[----:B------:R-:W-:Y:S09]  /*1fee0*/  @!UPT UIADD3 URZ, URZ, URZ, URZ ;  /* 0x0000003f3f3ff290 */ /* 0x000ff2000fffe03f */
[----:B------:R-:W-:Y:S01]  /*1fef0*/  STL [R1+0x4], R21 ;  /* 0x0000041501007387 */ /* 0x000fe20000100800 */
[----:B------:R0:W-:Y:S02]  /*1ff00*/  STL.64 [R1+0x8], R22 ;  /* 0x0000081601007387 */ /* 0x0001e40000100a00 */
[----:B------:R-:W-:Y:S01]  /*1ff10*/  IMAD.MOV.U32 R15, RZ, RZ, R20 ;  /* 0x000000ffff0f7224 */ /* 0x000fe200078e0014 */
[----:B0-----:R-:W2:Y:S01]  /*1ff20*/  LDL.LU.64 R22, [R1+0x12a8] ;  /* 0x0012a80001167983 */ /* 0x001ea20000300a00 */
[----:B------:R-:W2:Y:S03]  /*1ff30*/  LDL.LU.64 R20, [R1+0x12a0] ;  /* 0x0012a00001147983 */ /* 0x000ea60000300a00 */
[----:B------:R-:W-:Y:S02]  /*1ff40*/  STL.64 [R1+0x1230], R14 ;  /* 0x0012300e01007387 */ /* 0x000fe40000100a00 */
[----:B------:R2:W-:Y:S02]  /*1ff50*/  STL.64 [R1+0x1228], R12 ;  /* 0x0012280c01007387 */ /* 0x0005e40000100a00 */
[----:B--2---:R-:W-:-:S02]  /*1ff60*/  IMAD.MOV.U32 R12, RZ, RZ, R21 ;  /* 0x000000ffff0c7224 */ /* 0x004fc400078e0015 */
[----:B------:R-:W-:Y:S01]  /*1ff70*/  IMAD.MOV.U32 R13, RZ, RZ, R20 ;  /* 0x000000ffff0d7224 */ /* 0x000fe200078e0014 */
[----:B------:R-:W2:Y:S01]  /*1ff80*/  LDL.LU R21, [R1+0x129c] ;  /* 0x00129c0001157983 */ /* 0x000ea20000300800 */
[----:B------:R-:W2:Y:S02]  /*1ff90*/  LDL.LU R20, [R1+0x1298] ;  /* 0x0012980001147983 */ /* 0x000ea40000300800 */
[----:B------:R-:W-:Y:S02]  /*1ffa0*/  IMAD.MOV.U32 R14, RZ, RZ, R0 ;  /* 0x000000ffff0e7224 */ /* 0x000fe400078e0000 */
[----:B------:R-:W-:Y:S01]  /*1ffb0*/  IMAD.MOV.U32 R15, RZ, RZ, R2 ;  /* 0x000000ffff0f7224 */ /* 0x000fe200078e0002 */
[----:B------:R-:W3:Y:S01]  /*1ffc0*/  LDL.LU R0, [R1+0x1294] ;  /* 0x0012940001007983 */ /* 0x000ee20000300800 */
[----:B------:R-:W3:Y:S03]  /*1ffd0*/  LDL.LU R2, [R1+0x1290] ;  /* 0x0012900001027983 */ /* 0x000ee60000300800 */
[----:B------:R4:W-:Y:S01]  /*1ffe0*/  STL.64 [R1+0x1240], R14 ;  /* 0x0012400e01007387 */ /* 0x0009e20000100a00 */
[----:B------:R0:W-:Y:S02]  /*1fff0*/  STL.64 [R1+0x1238], R12 ;  /* 0x0012380c01007387 */ /* 0x0001e40000100a00 */
[----:B----4-:R-:W-:-:S02]  /*20000*/  IMAD.MOV.U32 R14, RZ, RZ, R9 ;  /* 0x000000ffff0e7224 */ /* 0x010fc400078e0009 */
[----:B------:R-:W-:Y:S02]  /*20010*/  IMAD.MOV.U32 R15, RZ, RZ, R8 ;  /* 0x000000ffff0f7224 */ /* 0x000fe400078e0008 */
[----:B0-----:R-:W-:Y:S02]  /*20020*/  IMAD.MOV.U32 R12, RZ, RZ, R3 ;  /* 0x000000ffff0c7224 */ /* 0x001fe400078e0003 */
[----:B------:R-:W-:Y:S01]  /*20030*/  IMAD.MOV.U32 R13, RZ, RZ, R28 ;  /* 0x000000ffff0d7224 */ /* 0x000fe200078e001c */
[----:B------:R-:W4:Y:S01]  /*20040*/  LDL.LU R3, [R1+0x128c] ;  /* 0x00128c0001037983 */ /* 0x000f220000300800 */
[----:B------:R-:W3:Y:S02]  /*20050*/  LDL.LU R28, [R1+0x1288] ;  /* 0x00128800011c7983 */ /* 0x000ee40000300800 */
[----:B------:R-:W-:Y:S01]  /*20060*/  STL.64 [R1+0x1250], R14 ;  /* 0x0012500e01007387 */ /* 0x000fe20000100a00 */
[----:B------:R0:W-:Y:S04]  /*20070*/  STL.64 [R1+0x1248], R12 ;  /* 0x0012480c01007387 */ /* 0x0001e80000100a00 */
[----:B0-----:R-:W3:Y:S01]  /*20080*/  LDL.LU.64 R12, [R1+0x100] ;  /* 0x00010000010c7983 */ /* 0x001ee20000300a00 */
[C---:B--2---:R-:W-:Y:S03]  /*20090*/  HMMA.16816.F32.BF16 R24, R16.reuse, R26, R20 ;  /* 0x0000001a1018723c */ /* 0x044fe60000041814 */
[----:B------:R-:W2:Y:S01]  /*200a0*/  LDL.LU.64 R22, [R1+0x1280] ;  /* 0x0012800001167983 */ /* 0x000ea20000300a00 */
[----:B------:R-:W2:Y:S11]  /*200b0*/  LDL.LU.64 R20, [R1+0x1278] ;  /* 0x0012780001147983 */ /* 0x000eb60000300a00 */
[----:B------:R-:W-:Y:S08]  /*200c0*/  @!UPT UIADD3 URZ, URZ, URZ, URZ ;  /* 0x0000003f3f3ff290 */ /* 0x000ff0000fffe03f */
[----:B------:R-:W-:Y:S01]  /*200d0*/  STL.64 [R1+0x1200], R26 ;  /* 0x0012001a01007387 */ /* 0x000fe20000100a00 */
[----:B------:R0:W-:Y:S03]  /*200e0*/  STL.64 [R1+0x11f8], R24 ;  /* 0x0011f81801007387 */ /* 0x0001e60000100a00 */
[----:B0-----:R-:W4:Y:S01]  /*200f0*/  LDL.LU R24, [R1+0x110] ;  /* 0x0001100001187983 */ /* 0x001f220000300800 */
[----:B------:R-:W4:Y:S01]  /*20100*/  LDL.LU R25, [R1+0x114] ;  /* 0x0001140001197983 */ /* 0x000f220000300800 */
[----:B--2---:R-:W-:Y:S02]  /*20110*/  HMMA.16816.F32.BF16 R16, R16, R10, R20 ;  /* 0x0000000a1010723c */ /* 0x004fe40000041814 */
[----:B------:R-:W2:Y:S01]  /*20120*/  LDL.LU.64 R10, [R1+0x1270] ;  /* 0x00127000010a7983 */ /* 0x000ea20000300a00 */
[----:B------:R-:W2:Y:S03]  /*20130*/  LDL.LU.64 R8, [R1+0x1268] ;  /* 0x0012680001087983 */ /* 0x000ea60000300a00 */
[----:B---3--:R-:W0:Y:S02]  /*20140*/  LDSM.16.MT88.4 R20, [R7+0xd000] ;  /* 0x00d000000714783b */ /* 0x008e240000004200 */
[----:B------:R-:W1:Y:S11]  /*20150*/  LDSM.16.MT88.4 R4, [R7+0xd080] ;  /* 0x00d080000704783b */ /* 0x000e760000004200 */
[----:B------:R-:W-:Y:S04]  /*20160*/  @!UPT UIADD3 URZ, URZ, URZ, URZ ;  /* 0x0000003f3f3ff290 */ /* 0x000fe8000fffe03f */
[----:B------:R-:W-:Y:S01]  /*20170*/  STL.64 [R1+0x11f0], R18 ;  /* 0x0011f01201007387 */ /* 0x000fe20000100a00 */
[----:B------:R2:W-:Y:S02]  /*20180*/  STL.64 [R1+0x11e8], R16 ;  /* 0x0011e81001007387 */ /* 0x0005e40000100a00 */
[----:B--2---:R-:W-:Y:S02]  /*20190*/  IMAD.MOV.U32 R16, RZ, RZ, R8 ;  /* 0x000000ffff107224 */ /* 0x004fe400078e0008 */
[----:B------:R-:W-:Y:S01]  /*201a0*/  IMAD.MOV.U32 R17, RZ, RZ, R9 ;  /* 0x000000ffff117224 */ /* 0x000fe200078e0009 */
[----:B------:R-:W2:Y:S01]  /*201b0*/  LDL.LU R8, [R1+0x1264] ;  /* 0x0012640001087983 */ /* 0x000ea20000300800 */
[----:B------:R-:W2:Y:S02]  /*201c0*/  LDL.LU R9, [R1+0x1260] ;  /* 0x0012600001097983 */ /* 0x000ea40000300800 */
[----:B0-----:R0:W-:Y:S02]  /*201d0*/  STL [R1+0x11cc], R20 ;  /* 0x0011cc1401007387 */ /* 0x0011e40000100800 */
[----:B------:R3:W-:Y:S01]  /*201e0*/  STL [R1+0x11c8], R21 ;  /* 0x0011c81501007387 */ /* 0x0007e20000100800 */
[----:B------:R1:W-:Y:S01]  /*201f0*/  STL [R1+0x11c4], R22 ;  /* 0x0011c41601007387 */ /* 0x0003e20000100800 */
[----:B------:R1:W-:Y:S02]  /*20200*/  STL [R1+0x11c0], R23 ;  /* 0x0011c01701007387 */ /* 0x0003e40000100800 */
[----:B0-----:R-:W-:-:S02]  /*20210*/  IMAD.MOV.U32 R20, RZ, RZ, R10 ;  /* 0x000000ffff147224 */ /* 0x001fc400078e000a */
[----:B---3--:R-:W-:Y:S01]  /*20220*/  IMAD.MOV.U32 R21, RZ, RZ, R11 ;  /* 0x000000ffff157224 */ /* 0x008fe200078e000b */
[----:B------:R-:W2:Y:S01]  /*20230*/  LDL.LU R10, [R1+0x125c] ;  /* 0x00125c00010a7983 */ /* 0x000ea20000300800 */
[----:B------:R-:W2:Y:S02]  /*20240*/  LDL.LU R11, [R1+0x1258] ;  /* 0x00125800010b7983 */ /* 0x000ea40000300800 */
[----:B-1----:R-:W2:Y:S02]  /*20250*/  LDL.LU R22, [R1+0x98] ;  /* 0x0000980001167983 */ /* 0x002ea40000300800 */
[----:B------:R-:W2:Y:S01]  /*20260*/  LDL.LU R23, [R1+0x9c] ;  /* 0x00009c0001177983 */ /* 0x000ea20000300800 */
[----:B------:R-:W-:Y:S01]  /*20270*/  STL.64 [R1+0x1180], R6 ;  /* 0x0011800601007387 */ /* 0x000fe20000100a00 */
[----:B------:R-:W-:Y:S01]  /*20280*/  STL.64 [R1+0x1178], R4 ;  /* 0x0011780401007387 */ /* 0x000fe20000100a00 */
[C---:B--2---:R-:W-:Y:S11]  /*20290*/  HMMA.16816.F32.BF16 R20, R8.reuse, R12, R20 ;  /* 0x0000000c0814723c */ /* 0x044ff60000041814 */
[----:B------:R-:W-:Y:S11]  /*202a0*/  @!UPT UIADD3 URZ, URZ, URZ, URZ ;  /* 0x0000003f3f3ff290 */ /* 0x000ff6000fffe03f */
[----:B------:R-:W-:Y:S01]  /*202b0*/  @!UPT UIADD3 URZ, URZ, URZ, URZ ;  /* 0x0000003f3f3ff290 */ /* 0x000fe2000fffe03f */
[----:B------:R0:W-:Y:S01]  /*202c0*/  STL.64 [R1+0x90], R20 ;  /* 0x0000901401007387 */ /* 0x0001e20000100a00 */
[----:B------:R-:W-:Y:S02]  /*202d0*/  STL.64 [R1+0x98], R22 ;  /* 0x0000981601007387 */ /* 0x000fe40000100a00 */
[----:B------:R-:W4:Y:S02]  /*202e0*/  LDL.LU.64 R14, [R1+0x1250] ;  /* 0x00125000010e7983 */ /* 0x000f240000300a00 */
[----:B0-----:R-:W-:Y:S02]  /*202f0*/  IMAD.MOV.U32 R21, RZ, RZ, R12 ;  /* 0x000000ffff157224 */ /* 0x001fe400078e000c */
[----:B------:R-:W-:Y:S02]  /*20300*/  IMAD.MOV.U32 R20, RZ, RZ, R13 ;  /* 0x000000ffff147224 */ /* 0x000fe400078e000d */
[----:B------:R-:W4:Y:S02]  /*20310*/  LDL.LU.64 R12, [R1+0x1248] ;  /* 0x00124800010c7983 */ /* 0x000f240000300a00 */
[C---:B----4-:R-:W-:Y:S11]  /*20320*/  HMMA.16816.F32.BF16 R12, R8.reuse, R24, R12 ;  /* 0x00000018080c723c */ /* 0x050ff6000004180c */
[----:B------:R-:W-:Y:S11]  /*20330*/  @!UPT UIADD3 URZ, URZ, URZ, URZ ;  /* 0x0000003f3f3ff290 */ /* 0x000ff6000fffe03f */
[----:B------:R-:W-:Y:S01]  /*20340*/  @!UPT UIADD3 URZ, URZ, URZ, URZ ;  /* 0x0000003f3f3ff290 */ /* 0x000fe2000fffe03f */
[----:B------:R-:W-:Y:S01]  /*20350*/  STL.64 [R1+0x80], R12 ;  /* 0x0000800c01007387 */ /* 0x000fe20000100a00 */
[----:B------:R0:W-:Y:S03]  /*20360*/  STL.64 [R1+0x88], R14 ;  /* 0x0000880e01007387 */ /* 0x0001e60000100a00 */
[----:B0-----:R-:W2:Y:S01]  /*20370*/  LDL.LU.64 R14, [R1+0x1240] ;  /* 0x00124000010e7983 */ /* 0x001ea20000300a00 */
[----:B------:R-:W2:Y:S02]  /*20380*/  LDL.LU.64 R12, [R1+0x1238] ;  /* 0x00123800010c7983 */ /* 0x000ea40000300a00 */
[----:B------:R-:W-:Y:S02]  /*20390*/  IMAD.MOV.U32 R6, RZ, RZ, R2 ;  /* 0x000000ffff067224 */ /* 0x000fe400078e0002 */
[----:B------:R-:W-:Y:S01]  /*203a0*/  IMAD.MOV.U32 R7, RZ, RZ, R0 ;  /* 0x000000ffff077224 */ /* 0x000fe200078e0000 */
[----:B--2---:R-:W-:Y:S11]  /*203b0*/  HMMA.16816.F32.BF16 R12, R8, R16, R12 ;  /* 0x00000010080c723c */ /* 0x004ff6000004180c */
[----:B------:R-:W-:Y:S11]  /*203c0*/  @!UPT UIADD3 URZ, URZ, URZ, URZ ;  /* 0x0000003f3f3ff290 */ /* 0x000ff6000fffe03f */
[----:B------:R-:W-:Y:S02]  /*203d0*/  @!UPT UIADD3 URZ, URZ, URZ, URZ ;  /* 0x0000003f3f3ff290 */ /* 0x000fe4000fffe03f */
[----:B------:R-:W-:Y:S02]  /*203e0*/  IMAD.MOV.U32 R2, RZ, RZ, R14 ;  /* 0x000000ffff027224 */ /* 0x000fe400078e000e */
[----:B------:R-:W-:Y:S02]  /*203f0*/  IMAD.MOV.U32 R0, RZ, RZ, R15 ;  /* 0x000000ffff007224 */ /* 0x000fe400078e000f */
[----:B------:R-:W2:Y:S01]  /*20400*/  LDL.LU.64 R14, [R1+0x1230] ;  /* 0x00123000010e7983 */ /* 0x000ea20000300a00 */
[----:B------:R-:W-:Y:S02]  /*20410*/  IMAD.MOV.U32 R4, RZ, RZ, R28 ;  /* 0x000000ffff047224 */ /* 0x000fe400078e001c */
[----:B------:R-:W-:Y:S02]  /*20420*/  IMAD.MOV.U32 R5, RZ, RZ, R3 ;  /* 0x000000ffff057224 */ /* 0x000fe400078e0003 */
[----:B------:R-:W-:Y:S02]  /*20430*/  IMAD.MOV.U32 R28, RZ, RZ, R12 ;  /* 0x000000ffff1c7224 */ /* 0x000fe400078e000c */
[----:B------:R-:W-:-:S02]  /*20440*/  IMAD.MOV.U32 R3, RZ, RZ, R13 ;  /* 0x000000ffff037224 */ /* 0x000fc400078e000d */
[----:B------:R-:W3:Y:S01]  /*20450*/  LDL.LU.64 R12, [R1+0x1228] ;  /* 0x00122800010c7983 */ /* 0x000ee20000300a00 */
[----:B------:R2:W-:Y:S02]  /*20460*/  STL.64 [R1+0x1208], R16 ;  /* 0x0012081001007387 */ /* 0x0005e40000100a00 */
[----:B--2---:R-:W-:Y:S02]  /*20470*/  IMAD.MOV.U32 R16, RZ, RZ, R15 ;  /* 0x000000ffff107224 */ /* 0x004fe400078e000f */
[----:B------:R-:W3:Y:S01]  /*20480*/  LDL.LU R15, [R1+0x1220] ;  /* 0x00122000010f7983 */ /* 0x000ee20000300800 */
[----:B------:R-:W2:Y:S02]  /*20490*/  LDL.LU R17, [R1+0x4] ;  /* 0x0000040001117983 */ /* 0x000ea40000300800 */
[----:B------:R-:W2:Y:S02]  /*204a0*/  LDL.LU R18, [R1+0x8] ;  /* 0x0000080001127983 */ /* 0x000ea40000300800 */
[----:B------:R-:W2:Y:S01]  /*204b0*/  LDL.LU R19, [R1+0xc] ;  /* 0x00000c0001137983 */ /* 0x000ea20000300800 */
[----:B------:R-:W-:Y:S01]  /*204c0*/  STL [R1+0x11dc], R0 ;  /* 0x0011dc0001007387 */ /* 0x000fe20000100800 */
[----:B------:R-:W-:Y:S02]  /*204d0*/  STL [R1+0x11d8], R2 ;  /* 0x0011d80201007387 */ /* 0x000fe40000100800 */
[----:B------:R-:W-:Y:S02]  /*204e0*/  STL [R1+0x11d4], R3 ;  /* 0x0011d40301007387 */ /* 0x000fe40000100800 */
[----:B------:R-:W-:Y:S01]  /*204f0*/  STL [R1+0x11d0], R28 ;  /* 0x0011d01c01007387 */ /* 0x000fe20000100800 */
[----:B---3--:R-:W-:Y:S01]  /*20500*/  HMMA.16816.F32.BF16 R8, R8, R4, R12 ;  /* 0x000000040808723c */ /* 0x008fe2000004180c */
[----:B------:R-:W2:Y:S01]  /*20510*/  LDL.LU.64 R14, [R1+0x1218] ;  /* 0x00121800010e7983 */ /* 0x000ea20000300a00 */
[----:B------:R-:W2:Y:S11]  /*20520*/  LDL.LU.64 R12, [R1+0x1210] ;  /* 0x00121000010c7983 */ /* 0x000eb60000300a00 */
[----:B------:R-:W-:Y:S11]  /*20530*/  @!UPT UIADD3 URZ, URZ, URZ, URZ ;  /* 0x0000003f3f3ff290 */ /* 0x000ff6000fffe03f */
[----:B------:R-:W-:Y:S02]  /*20540*/  IMAD.MOV.U32 R23, RZ, RZ, R9 ;  /* 0x000000ffff177224 */ /* 0x000fe400078e0009 */
[----:B------:R-:W-:Y:S01]  /*20550*/  IMAD.MOV.U32 R22, RZ, RZ, R8 ;  /* 0x000000ffff167224 */ /* 0x000fe200078e0008 */
[----:B------:R-:W-:Y:S02]  /*20560*/  STL.64 [R1+0x68], R10 ;  /* 0x0000680a01007387 */ /* 0x000fe40000100a00 */
[----:B------:R-:W-:Y:S02]  /*20570*/  STL [R1+0x11e4], R23 ;  /* 0x0011e41701007387 */ /* 0x000fe40000100800 */
[----:B------:R-:W-:Y:S02]  /*20580*/  IMAD.MOV.U32 R9, RZ, RZ, R20 ;  /* 0x000000ffff097224 */ /* 0x000fe400078e0014 */
[----:B------:R-:W-:Y:S01]  /*20590*/  IMAD.MOV.U32 R8, RZ, RZ, R21 ;  /* 0x000000ffff087224 */ /* 0x000fe200078e0015 */
[----:B------:R0:W-:Y:S01]  /*205a0*/  STL [R1+0x11e0], R22 ;  /* 0x0011e01601007387 */ /* 0x0001e20000100800 */
[----:B------:R-:W3:Y:S02]  /*205b0*/  LDL.LU R20, [R1+0x10] ;  /* 0x0000100001147983 */ /* 0x000ee40000300800 */
[----:B------:R-:W3:Y:S01]  /*205c0*/  LDL.LU R21, [R1+0x14] ;  /* 0x0000140001157983 */ /* 0x000ee20000300800 */
[----:B0-----:R-:W3:Y:S01]  /*205d0*/  LDL.LU R22, [R1+0x18] ;  /* 0x0000180001167983 */ /* 0x001ee20000300800 */
[----:B------:R-:W3:Y:S01]  /*205e0*/  LDL.LU R23, [R1+0x1c] ;  /* 0x00001c0001177983 */ /* 0x000ee20000300800 */
[C---:B--2---:R-:W-:Y:S02]  /*205f0*/  HMMA.16816.F32.BF16 R24, R12.reuse, R24, R16 ;  /* 0x000000180c18723c */ /* 0x044fe40000041810 */
[----:B------:R-:W2:Y:S11]  /*20600*/  LDL.LU.64 R16, [R1+0x1208] ;  /* 0x0012080001107983 */ /* 0x000eb60000300a00 */
[----:B------:R-:W-:Y:S11]  /*20610*/  @!UPT UIADD3 URZ, URZ, URZ, URZ ;  /* 0x0000003f3f3ff290 */ /* 0x000ff6000fffe03f */
[----:B------:R-:W-:Y:S02]  /*20620*/  IMAD.MOV.U32 R0, RZ, RZ, R26 ;  /* 0x000000ffff007224 */ /* 0x000fe400078e001a */
[----:B------:R-:W-:Y:S02]  /*20630*/  IMAD.MOV.U32 R2, RZ, RZ, R27 ;  /* 0x000000ffff027224 */ /* 0x000fe400078e001b */
[----:B------:R-:W2:Y:S01]  /*20640*/  LDL.LU.64 R26, [R1+0x1200] ;  /* 0x00120000011a7983 */ /* 0x000ea20000300a00 */
[----:B---3--:R-:W-:Y:S07]  /*20650*/  HMMA.16816.F32.BF16 R8, R12, R8, R20 ;  /* 0x000000080c08723c */ /* 0x008fee0000041814 */
[----:B------:R-:W-:-:S02]  /*20660*/  IMAD.MOV.U32 R23, RZ, RZ, R24 ;  /* 0x000000ffff177224 */ /* 0x000fc400078e0018 */
[----:B------:R-:W-:Y:S02]  /*20670*/  IMAD.MOV.U32 R22, RZ, RZ, R25 ;  /* 0x000000ffff167224 */ /* 0x000fe400078e0019 */
[----:B------:R-:W2:Y:S01]  /*20680*/  LDL.LU.64 R24, [R1+0x11f8] ;  /* 0x0011f80001187983 */ /* 0x000ea20000300a00 */
[----:B------:R-:W3:Y:S01]  /*20690*/  LDL.LU.64 R18, [R1+0x11f0] ;  /* 0x0011f00001127983 */ /* 0x000ee20000300a00 */
[C---:B--2---:R-:W-:Y:S02]  /*206a0*/  HMMA.16816.F32.BF16 R24, R12.reuse, R16, R24 ;  /* 0x000000100c18723c */ /* 0x044fe40000041818 */
[----:B------:R-:W3:Y:S11]  /*206b0*/  LDL.LU.64 R16, [R1+0x11e8] ;  /* 0x0011e80001107983 */ /* 0x000ef60000300a00 */
[----:B------:R-:W-:Y:S10]  /*206c0*/  @!UPT UIADD3 URZ, URZ, URZ, URZ ;  /* 0x0000003f3f3ff290 */ /* 0x000ff4000fffe03f */
[----:B------:R-:W-:Y:S01]  /*206d0*/  STL.64 [R1+0x30], R24 ;  /* 0x0000301801007387 */ /* 0x000fe20000100a00 */
[----:B------:R0:W-:Y:S01]  /*206e0*/  STL.64 [R1+0x38], R26 ;  /* 0x0000381a01007387 */ /* 0x0001e20000100a00 */
[----:B---3--:R-:W-:Y:S11]  /*206f0*/  HMMA.16816.F32.BF16 R12, R12, R4, R16 ;  /* 0x000000040c0c723c */ /* 0x008ff60000041810 */
[----:B------:R-:W-:Y:S11]  /*20700*/  @!UPT UIADD3 URZ, URZ, URZ, URZ ;  /* 0x0000003f3f3ff290 */ /* 0x000ff6000fffe03f */
[----:B------:R-:W-:Y:S01]  /*20710*/  @!UPT UIADD3 URZ, URZ, URZ, URZ ;  /* 0x0000003f3f3ff290 */ /* 0x000fe2000fffe03f */
[----:B------:R-:W-:Y:S01]  /*20720*/  STL.64 [R1+0x20], R12 ;  /* 0x0000200c01007387 */ /* 0x000fe20000100a00 */
[----:B------:R-:W-:Y:S02]  /*20730*/  STL.64 [R1+0x28], R14 ;  /* 0x0000280e01007387 */ /* 0x000fe40000100a00 */
[----:B------:R-:W2:Y:S02]  /*20740*/  LDL R19, [R1+0x140] ;  /* 0x0001400001137983 */ /* 0x000ea40000100800 */
[----:B------:R-:W-:Y:S02]  /*20750*/  IMAD.MOV.U32 R21, RZ, RZ, R11 ;  /* 0x000000ffff157224 */ /* 0x000fe400078e000b */
[----:B------:R-:W1:Y:S01]  /*20760*/  S2R R11, SR_TID.X ;  /* 0x00000000000b7919 */ /* 0x000e620000002100 */
[----:B------:R-:W-:Y:S02]  /*20770*/  IMAD.MOV.U32 R20, RZ, RZ, R10 ;  /* 0x000000ffff147224 */ /* 0x000fe400078e000a */
[----:B------:R-:W-:-:S02]  /*20780*/  IMAD.MOV.U32 R3, RZ, RZ, R8 ;  /* 0x000000ffff037224 */ /* 0x000fc400078e0008 */
[----:B------:R-:W-:Y:S01]  /*20790*/  IMAD.MOV.U32 R28, RZ, RZ, R9 ;  /* 0x000000ffff1c7224 */ /* 0x000fe200078e0009 */
[C---:B-1----:R-:W-:Y:S01]  /*207a0*/  LOP3.LUT R10, R11.reuse, 0x7, RZ, 0xc0, !PT ;  /* 0x000000070b0a7812 */ /* 0x042fe200078ec0ff */
[----:B0-----:R-:W-:-:S04]  /*207b0*/  IMAD.SHL.U32 R26, R11, 0x2, RZ ;  /* 0x000000020b1a7824 */ /* 0x001fc800078e00ff */
[----:B------:R-:W-:Y:S01]  /*207c0*/  IMAD R27, R10, 0x210, RZ ;  /* 0x000002100a1b7824 */ /* 0x000fe200078e02ff */
[----:B------:R-:W-:Y:S04]  /*207d0*/  STL.64 [R1+0x1198], R6 ;  /* 0x0011980601007387 */ /* 0x000fe80000100a00 */
[----:B--2---:R-:W0:Y:S04]  /*207e0*/  LDSM.16.MT88.4 R8, [R19+0xe000] ;  /* 0x00e000001308783b */ /* 0x004e280000004200 */
[----:B0-----:R0:W-:Y:S01]  /*207f0*/  STL.64 [R1+0x1158], R10 ;  /* 0x0011580a01007387 */ /* 0x0011e20000100a00 */
[----:B------:R-:W-:Y:S03]  /*20800*/  STL.64 [R1+0x1150], R8 ;  /* 0x0011500801007387 */ /* 0x000fe60000100a00 */
[----:B0-----:R-:W2:Y:S01]  /*20810*/  LDL.LU R10, [R1+0x118] ;  /* 0x00011800010a7983 */ /* 0x001ea20000300800 */
[----:B------:R-:W2:Y:S01]  /*20820*/  LDL.LU R11, [R1+0x11c] ;  /* 0x00011c00010b7983 */ /* 0x000ea20000300800 */
[----:B------:R-:W-:-:S04]  /*20830*/  LOP3.LUT R18, R27, 0x30, R26, 0x78, !PT ;  /* 0x000000301b127812 */ /* 0x000fc800078e781a */
[----:B------:R-:W-:-:S05]  /*20840*/  LOP3.LUT R18, R18, 0x40, RZ, 0x3c, !PT ;  /* 0x0000004012127812 */ /* 0x000fca00078e3cff */
[----:B------:R-:W-:Y:S04]  /*20850*/  LDSM.16.M88.4 R24, [R18+0x12180] ;  /* 0x012180001218783b */ /* 0x000fe80000000200 */
[----:B------:R-:W-:Y:S04]  /*20860*/  LDSM.16.M88.4 R4, [R18+0x11180] ;  /* 0x011180001204783b */ /* 0x000fe80000000200 */
[----:B------:R-:W-:Y:S04]  /*20870*/  LDSM.16.M88.4 R12, [R18+0x13180] ;  /* 0x01318000120c783b */ /* 0x000fe80000000200 */
[----:B--2---:R-:W-:Y:S02]  /*20880*/  STL.64 [R1+0x11b8], R10 ;  /* 0x0011b80a01007387 */ /* 0x004fe40000100a00 */
[----:B------:R-:W0:Y:S04]  /*20890*/  LDSM.16.M88.4 R8, [R18+0x10180] ;  /* 0x010180001208783b */ /* 0x000e280000000200 */
[----:B------:R-:W1:Y:S01]  /*208a0*/  LDSM.16.MT88.4 R16, [R19+0xe080] ;  /* 0x00e080001310783b */ /* 0x000e620000004200 */
[----:B0-----:R-:W-:Y:S03]  /*208b0*/  STL.64 [R1+0x10], R8 ;  /* 0x0000100801007387 */ /* 0x001fe60000100a00 */
[----:B------:R-:W-:Y:S02]  /*208c0*/  STL.64 [R1+0x18], R10 ;  /* 0x0000180a01007387 */ /* 0x000fe40000100a00 */
[----:B------:R0:W-:Y:S02]  /*208d0*/  STL [R1+0x1124], R24 ;  /* 0x0011241801007387 */ /* 0x0001e40000100800 */
[----:B------:R-:W-:Y:S01]  /*208e0*/  STL.64 [R1], R4 ;  /* 0x0000000401007387 */ /* 0x000fe20000100a00 */
[----:B------:R-:W-:Y:S01]  /*208f0*/  STL.64 [R1+0x8], R6 ;  /* 0x0000080601007387 */ /* 0x000fe20000100a00 */
[----:B------:R2:W-:Y:S02]  /*20900*/  STL [R1+0x1120], R25 ;  /* 0x0011201901007387 */ /* 0x0005e40000100800 */
[----:B------:R3:W-:Y:S02]  /*20910*/  STL [R1+0x111c], R26 ;  /* 0x00111c1a01007387 */ /* 0x0007e40000100800 */
[----:B------:R3:W-:Y:S02]  /*20920*/  STL [R1+0x1118], R27 ;  /* 0x0011181b01007387 */ /* 0x0007e40000100800 */
[----:B0-----:R-:W-:-:S02]  /*20930*/  IMAD.MOV.U32 R24, RZ, RZ, R23 ;  /* 0x000000ffff187224 */ /* 0x001fc400078e0017 */
[----:B------:R-:W4:Y:S01]  /*20940*/  LDL.LU R23, [R1+0x11e4] ;  /* 0x0011e40001177983 */ /* 0x000f220000300800 */
[----:B--2---:R-:W-:Y:S02]  /*20950*/  IMAD.MOV.U32 R25, RZ, RZ, R22 ;  /* 0x000000ffff197224 */ /* 0x004fe400078e0016 */
[----:B------:R-:W2:Y:S02]  /*20960*/  LDL.LU R22, [R1+0x11e0] ;  /* 0x0011e00001167983 */ /* 0x000ea40000300800 */
[----:B---3--:R-:W-:Y:S02]  /*20970*/  IMAD.MOV.U32 R26, RZ, RZ, R0 ;  /* 0x000000ffff1a7224 */ /* 0x008fe400078e0000 */
[----:B------:R-:W-:Y:S01]  /*20980*/  IMAD.MOV.U32 R27, RZ, RZ, R2 ;  /* 0x000000ffff1b7224 */ /* 0x000fe200078e0002 */
[----:B------:R-:W3:Y:S01]  /*20990*/  LDL.LU R0, [R1+0x11dc] ;  /* 0x0011dc0001007983 */ /* 0x000ee20000300800 */
[----:B------:R-:W2:Y:S02]  /*209a0*/  LDL.LU R2, [R1+0x11d8] ;  /* 0x0011d80001027983 */ /* 0x000ea40000300800 */
[----:B------:R-:W2:Y:S02]  /*209b0*/  LDL.LU R8, [R1+0x90] ;  /* 0x0000900001087983 */ /* 0x000ea40000300800 */
[----:B------:R-:W2:Y:S01]  /*209c0*/  LDL.LU R9, [R1+0x94] ;  /* 0x0000940001097983 */ /* 0x000ea20000300800 */
[----:B------:R-:W2:Y:S01]  /*209d0*/  LDL.LU R10, [R1+0x98] ;  /* 0x00009800010a7983 */ /* 0x000ea20000300800 */
[----:B------:R-:W2:Y:S02]  /*209e0*/  LDL.LU R11, [R1+0x9c] ;  /* 0x00009c00010b7983 */ /* 0x000ea40000300800 */
[----:B------:R-:W2:Y:S02]  /*209f0*/  LDL.LU.64 R6, [R1+0x128] ;  /* 0x0001280001067983 */ /* 0x000ea40000300a00 */
[----:B--2---:R0:W-:Y:S01]  /*20a00*/  STL.64 [R1+0x11b0], R6 ;  /* 0x0011b00601007387 */ /* 0x0041e20000100a00 */
[----:B------:R-:W2:Y:S02]  /*20a10*/  LDL.LU R4, [R1+0x80] ;  /* 0x0000800001047983 */ /* 0x000ea40000300800 */
[----:B------:R-:W2:Y:S01]  /*20a20*/  LDL.LU R5, [R1+0x84] ;  /* 0x0000840001057983 */ /* 0x000ea20000300800 */
[----:B0-----:R-:W2:Y:S01]  /*20a30*/  LDL.LU R6, [R1+0x88] ;  /* 0x0000880001067983 */ /* 0x001ea20000300800 */
[----:B------:R-:W2:Y:S02]  /*20a40*/  LDL.LU R7, [R1+0x8c] ;  /* 0x00008c0001077983 */ /* 0x000ea40000300800 */
[----:B------:R0:W-:Y:S02]  /*20a50*/  STL.64 [R1+0x1168], R26 ;  /* 0x0011681a01007387 */ /* 0x0001e40000100a00 */
[----:B------:R-:W-:Y:S01]  /*20a60*/  STL.64 [R1+0x1160], R24 ;  /* 0x0011601801007387 */ /* 0x000fe20000100a00 */
[----:B0-----:R-:W2:Y:S01]  /*20a70*/  LDL.LU R26, [R1+0x108] ;  /* 0x00010800011a7983 */ /* 0x001ea20000300800 */
[----:B------:R-:W2:Y:S02]  /*20a80*/  LDL.LU R27, [R1+0x10c] ;  /* 0x00010c00011b7983 */ /* 0x000ea40000300800 */
[----:B------:R-:W-:Y:S02]  /*20a90*/  STL [R1+0x1114], R12 ;  /* 0x0011140c01007387 */ /* 0x000fe40000100800 */
[----:B------:R-:W-:Y:S01]  /*20aa0*/  STL [R1+0x1110], R13 ;  /* 0x0011100d01007387 */ /* 0x000fe20000100800 */
[----:B------:R-:W-:Y:S01]  /*20ab0*/  STL [R1+0x10b4], R14 ;  /* 0x0010b40e01007387 */ /* 0x000fe20000100800 */
[----:B------:R-:W-:Y:S02]  /*20ac0*/  STL [R1+0x10b0], R15 ;  /* 0x0010b00f01007387 */ /* 0x000fe40000100800 */
[----:B-1----:R0:W-:Y:S02]  /*20ad0*/  STL [R1+0x10f8], R17 ;  /* 0x0010f81101007387 */ /* 0x0021e40000100800 */
[----:B------:R1:W-:Y:S01]  /*20ae0*/  STL [R1+0x10f4], R18 ;  /* 0x0010f41201007387 */ /* 0x0003e20000100800 */
[----:B------:R3:W-:Y:S01]  /*20af0*/  STL [R1+0x10f0], R19 ;  /* 0x0010f01301007387 */ /* 0x0007e20000100800 */
[----:B------:R4:W-:Y:S02]  /*20b00*/  STL [R1+0x1170], R16 ;  /* 0x0011701001007387 */ /* 0x0009e40000100800 */
[----:B0-----:R-:W-:-:S02]  /*20b10*/  IMAD.MOV.U32 R17, RZ, RZ, R28 ;  /* 0x000000ffff117224 */ /* 0x001fc400078e001c */
[----:B-1----:R-:W-:Y:S02]  /*20b20*/  IMAD.MOV.U32 R18, RZ, RZ, R20 ;  /* 0x000000ffff127224 */ /* 0x002fe400078e0014 */
[----:B---3--:R-:W-:Y:S02]  /*20b30*/  IMAD.MOV.U32 R19, RZ, RZ, R21 ;  /* 0x000000ffff137224 */ /* 0x008fe400078e0015 */
[----:B----4-:R-:W-:Y:S02]  /*20b40*/  IMAD.MOV.U32 R16, RZ, RZ, R3 ;  /* 0x000000ffff107224 */ /* 0x010fe400078e0003 */
[----:B------:R-:W3:Y:S01]  /*20b50*/  LDL.LU R3, [R1+0x11d4] ;  /* 0x0011d40001037983 */ /* 0x000ee20000300800 */
[----:B------:R-:W4:Y:S02]  /*20b60*/  LDL.LU R28, [R1+0x11d0] ;  /* 0x0011d000011c7983 */ /* 0x000f240000300800 */
[----:B------:R-:W2:Y:S02]  /*20b70*/  LDL.LU R20, [R1+0x11cc] ;  /* 0x0011cc0001147983 */ /* 0x000ea40000300800 */
[----:B------:R-:W2:Y:S01]  /*20b80*/  LDL.LU R21, [R1+0x11c8] ;  /* 0x0011c80001157983 */ /* 0x000ea20000300800 */
[----:B------:R-:W-:Y:S01]  /*20b90*/  STL.64 [R1+0x1190], R18 ;  /* 0x0011901201007387 */ /* 0x000fe20000100a00 */
[----:B------:R0:W-:Y:S02]  /*20ba0*/  STL.64 [R1+0x1188], R16 ;  /* 0x0011881001007387 */ /* 0x0001e40000100a00 */
[----:B0-----:R-:W-:-:S02]  /*20bb0*/  IMAD.MOV.U32 R16, RZ, RZ, R22 ;  /* 0x000000ffff107224 */ /* 0x001fc400078e0016 */
[----:B------:R-:W-:Y:S01]  /*20bc0*/  IMAD.MOV.U32 R17, RZ, RZ, R23 ;  /* 0x000000ffff117224 */ /* 0x000fe200078e0017 */
[----:B------:R-:W2:Y:S01]  /*20bd0*/  LDL.LU R22, [R1+0x11c4] ;  /* 0x0011c40001167983 */ /* 0x000ea20000300800 */
[----:B------:R-:W2:Y:S02]  /*20be0*/  LDL.LU R23, [R1+0x11c0] ;  /* 0x0011c00001177983 */ /* 0x000ea40000300800 */
[----:B------:R-:W3:Y:S02]  /*20bf0*/  LDL.LU R18, [R1+0x68] ;  /* 0x0000680001127983 */ /* 0x000ee40000300800 */
[----:B------:R-:W3:Y:S01]  /*20c00*/  LDL.LU R19, [R1+0x6c] ;  /* 0x00006c0001137983 */ /* 0x000ee20000300800 */
[C---:B--2---:R-:W-:Y:S01]  /*20c10*/  HMMA.16816.F32.BF16 R8, R20.reuse, R26, R8 ;  /* 0x0000001a1408723c */ /* 0x044fe20000041808 */
[----:B---3--:R-:W-:Y:S01]  /*20c20*/  STL.64 [R1+0x11a8], R18 ;  /* 0x0011a81201007387 */ /* 0x008fe20000100a00 */
[----:B------:R-:W-:Y:S11]  /*20c30*/  STL.64 [R1+0x11a0], R16 ;  /* 0x0011a01001007387 */ /* 0x000ff60000100a00 */
[----:B------:R-:W-:Y:S10]  /*20c40*/  @!UPT UIADD3 URZ, URZ, URZ, URZ ;  /* 0x0000003f3f3ff290 */ /* 0x000ff4000fffe03f */
[----:B------:R0:W-:Y:S04]  /*20c50*/  STL.64 [R1+0xf8], R10 ;  /* 0x0000f80a01007387 */ /* 0x0001e80000100a00 */
[----:B0-----:R-:W2:Y:S01]  /*20c60*/  LDL.LU.64 R10, [R1+0x11b8] ;  /* 0x0011b800010a7983 */ /* 0x001ea20000300a00 */
[----:B------:R-:W-:Y:S01]  /*20c70*/  IMAD.MOV.U32 R17, RZ, RZ, R3 ;  /* 0x000000ffff117224 */ /* 0x000fe200078e0003 */
[----:B--2---:R-:W-:Y:S11]  /*20c80*/  HMMA.16816.F32.BF16 R4, R20, R10, R4 ;  /* 0x0000000a1404723c */ /* 0x004ff60000041804 */
[----:B------:R-:W-:Y:S11]  /*20c90*/  @!UPT UIADD3 URZ, URZ, URZ, URZ ;  /* 0x0000003f3f3ff290 */ /* 0x000ff6000fffe03f */
[----:B------:R-:W-:Y:S02]  /*20ca0*/  @!UPT UIADD3 URZ, URZ, URZ, URZ ;  /* 0x0000003f3f3ff290 */ /* 0x000fe4000fffe03f */
[----:B------:R-:W-:Y:S02]  /*20cb0*/  IMAD.MOV.U32 R14, RZ, RZ, R6 ;  /* 0x000000ffff0e7224 */ /* 0x000fe400078e0006 */
[----:B------:R-:W-:Y:S02]  /*20cc0*/  IMAD.MOV.U32 R3, RZ, RZ, R7 ;  /* 0x000000ffff037224 */ /* 0x000fe400078e0007 */
[----:B------:R-:W2:Y:S01]  /*20cd0*/  LDL.LU.64 R6, [R1+0x11b0] ;  /* 0x0011b00001067983 */ /* 0x000ea20000300a00 */
[----:B----4-:R-:W-:Y:S02]  /*20ce0*/  IMAD.MOV.U32 R16, RZ, RZ, R28 ;  /* 0x000000ffff107224 */ /* 0x010fe400078e001c */
[----:B------:R-:W-:Y:S02]  /*20cf0*/  IMAD.MOV.U32 R18, RZ, RZ, R2 ;  /* 0x000000ffff127224 */ /* 0x000fe400078e0002 */
[----:B------:R-:W-:Y:S02]  /*20d00*/  IMAD.MOV.U32 R19, RZ, RZ, R0 ;  /* 0x000000ffff137224 */ /* 0x000fe400078e0000 */
[----:B------:R-:W-:-:S02]  /*20d10*/  IMAD.MOV.U32 R12, RZ, RZ, R8 ;  /* 0x000000ffff0c7224 */ /* 0x000fc400078e0008 */
[----:B------:R-:W-:-:S03]  /*20d20*/  IMAD.MOV.U32 R13, RZ, RZ, R9 ;  /* 0x000000ffff0d7224 */ /* 0x000fc600078e0009 */
[C---:B--2---:R-:W-:Y:S01]  /*20d30*/  HMMA.16816.F32.BF16 R16, R20.reuse, R6, R16 ;  /* 0x000000061410723c */ /* 0x044fe20000041810 */
[----:B------:R-:W-:Y:S02]  /*20d40*/  IMAD.MOV.U32 R9, RZ, RZ, R6 ;  /* 0x000000ffff097224 */ /* 0x000fe400078e0006 */
[----:B------:R-:W-:Y:S11]  /*20d50*/  IMAD.MOV.U32 R8, RZ, RZ, R7 ;  /* 0x000000ffff087224 */ /* 0x000ff600078e0007 */
[----:B------:R-:W-:Y:S09]  /*20d60*/  @!UPT UIADD3 URZ, URZ, URZ, URZ ;  /* 0x0000003f3f3ff290 */ /* 0x000ff2000fffe03f */
[----:B------:R-:W-:Y:S01]  /*20d70*/  STL.64 [R1+0xd0], R16 ;  /* 0x0000d01001007387 */ /* 0x000fe20000100a00 */
[----:B------:R0:W-:Y:S03]  /*20d80*/  STL.64 [R1+0xd8], R18 ;  /* 0x0000d81201007387 */ /* 0x0001e60000100a00 */
[----:B0-----:R-:W2:Y:S01]  /*20d90*/  LDL.LU.64 R18, [R1+0x11a8] ;  /* 0x0011a80001127983 */ /* 0x001ea20000300a00 */
[----:B------:R-:W2:Y:S02]  /*20da0*/  LDL.LU.64 R16, [R1+0x11a0] ;  /* 0x0011a00001107983 */ /* 0x000ea40000300a00 */
[----:B------:R-:W2:Y:S02]  /*20db0*/  LDL.LU.64 R6, [R1+0x1198] ;  /* 0x0011980001067983 */ /* 0x000ea40000300a00 */
[----:B------:R-:W-:Y:S02]  /*20dc0*/  IMAD.MOV.U32 R28, RZ, RZ, R4 ;  /* 0x000000ffff1c7224 */ /* 0x000fe400078e0004 */
[----:B------:R-:W-:Y:S01]  /*20dd0*/  IMAD.MOV.U32 R15, RZ, RZ, R5 ;  /* 0x000000ffff0f7224 */ /* 0x000fe200078e0005 */
[----:B--2---:R-:W-:Y:S01]  /*20de0*/  HMMA.16816.F32.BF16 R20, R20, R6, R16 ;  /* 0x000000061414723c */ /* 0x004fe20000041810 */
[----:B------:R-:W2:Y:S01]  /*20df0*/  LDL.LU.64 R18, [R1+0x1190] ;  /* 0x0011900001127983 */ /* 0x000ea20000300a00 */
[----:B------:R-:W2:Y:S02]  /*20e00*/  LDL.LU.64 R16, [R1+0x1188] ;  /* 0x0011880001107983 */ /* 0x000ea40000300a00 */
[----:B------:R-:W2:Y:S02]  /*20e10*/  LDL.LU.64 R6, [R1+0x1180] ;  /* 0x0011800001067983 */ /* 0x000ea40000300a00 */
[----:B------:R-:W2:Y:S11]  /*20e20*/  LDL.LU.64 R4, [R1+0x1178] ;  /* 0x0011780001047983 */ /* 0x000eb60000300a00 */
[----:B------:R-:W-:Y:S06]  /*20e30*/  @!UPT UIADD3 URZ, URZ, URZ, URZ ;  /* 0x0000003f3f3ff290 */ /* 0x000fec000fffe03f */
[----:B------:R-:W-:Y:S01]  /*20e40*/  STL.64 [R1+0xc0], R20 ;  /* 0x0000c01401007387 */ /* 0x000fe20000100a00 */
[----:B--2---:R-:W-:Y:S03]  /*20e50*/  HMMA.16816.F32.BF16 R24, R4, R26, R16 ;  /* 0x0000001a0418723c */ /* 0x004fe60000041810 */
[----:B------:R-:W2:Y:S11]  /*20e60*/  LDL.LU R16, [R1+0x1170] ;  /* 0x0011700001107983 */ /* 0x000eb60000300800 */
[----:B------:R-:W-:Y:S09]  /*20e70*/  @!UPT UIADD3 URZ, URZ, URZ, URZ ;  /* 0x0000003f3f3ff290 */ /* 0x000ff2000fffe03f */
[----:B------:R0:W-:Y:S01]  /*20e80*/  STL [R1+0xbc], R27 ;  /* 0x0000bc1b01007387 */ /* 0x0001e20000100800 */
[----:B------:R-:W-:Y:S02]  /*20e90*/  IMAD.MOV.U32 R19, RZ, RZ, R26 ;  /* 0x000000ffff137224 */ /* 0x000fe400078e001a */
[----:B------:R-:W-:Y:S02]  /*20ea0*/  IMAD.MOV.U32 R17, RZ, RZ, R24 ;  /* 0x000000ffff117224 */ /* 0x000fe400078e0018 */
[----:B------:R-:W-:Y:S01]  /*20eb0*/  IMAD.MOV.U32 R18, RZ, RZ, R25 ;  /* 0x000000ffff127224 */ /* 0x000fe200078e0019 */
[----:B0-----:R-:W3:Y:S01]  /*20ec0*/  LDL.LU.64 R26, [R1+0x1168] ;  /* 0x00116800011a7983 */ /* 0x001ee20000300a00 */
[----:B------:R-:W3:Y:S02]  /*20ed0*/  LDL.LU.64 R24, [R1+0x1160] ;  /* 0x0011600001187983 */ /* 0x000ee40000300a00 */
[----:B------:R-:W-:Y:S02]  /*20ee0*/  IMAD.MOV.U32 R2, RZ, RZ, R22 ;  /* 0x000000ffff027224 */ /* 0x000fe400078e0016 */
[----:B------:R-:W-:-:S02]  /*20ef0*/  IMAD.MOV.U32 R0, RZ, RZ, R23 ;  /* 0x000000ffff007224 */ /* 0x000fc400078e0017 */
[----:B------:R-:W-:Y:S02]  /*20f00*/  IMAD.MOV.U32 R22, RZ, RZ, R9 ;  /* 0x000000ffff167224 */ /* 0x000fe400078e0009 */
[----:B------:R-:W-:Y:S01]  /*20f10*/  IMAD.MOV.U32 R23, RZ, RZ, R8 ;  /* 0x000000ffff177224 */ /* 0x000fe200078e0008 */
[----:B------:R-:W-:Y:S04]  /*20f20*/  STL.64 [R1+0x1108], R18 ;  /* 0x0011081201007387 */ /* 0x000fe80000100a00 */
[----:B--2---:R0:W-:Y:S04]  /*20f30*/  STL.64 [R1+0x1100], R16 ;  /* 0x0011001001007387 */ /* 0x0041e80000100a00 */
[----:B0-----:R-:W2:Y:S01]  /*20f40*/  LDL.LU R16, [R1+0x30] ;  /* 0x0000300001107983 */ /* 0x001ea20000300800 */
[----:B------:R-:W2:Y:S02]  /*20f50*/  LDL.LU R17, [R1+0x34] ;  /* 0x0000340001117983 */ /* 0x000ea40000300800 */
[----:B------:R-:W2:Y:S02]  /*20f60*/  LDL.LU R18, [R1+0x38] ;  /* 0x0000380001127983 */ /* 0x000ea40000300800 */
[----:B------:R-:W2:Y:S01]  /*20f70*/  LDL.LU R19, [R1+0x3c] ;  /* 0x00003c0001137983 */ /* 0x000ea20000300800 */
[----:B---3--:R-:W-:Y:S11]  /*20f80*/  HMMA.16816.F32.BF16 R8, R4, R10, R24 ;  /* 0x0000000a0408723c */ /* 0x008ff60000041818 */
[----:B------:R-:W-:Y:S11]  /*20f90*/  @!UPT UIADD3 URZ, URZ, URZ, URZ ;  /* 0x0000003f3f3ff290 */ /* 0x000ff6000fffe03f */
[----:B------:R-:W-:Y:S02]  /*20fa0*/  @!UPT UIADD3 URZ, URZ, URZ, URZ ;  /* 0x0000003f3f3ff290 */ /* 0x000fe4000fffe03f */
[----:B------:R-:W-:Y:S02]  /*20fb0*/  IMAD.MOV.U32 R24, RZ, RZ, R8 ;  /* 0x000000ffff187224 */ /* 0x000fe400078e0008 */
[----:B------:R-:W-:Y:S02]  /*20fc0*/  IMAD.MOV.U32 R26, RZ, RZ, R10 ;  /* 0x000000ffff1a7224 */ /* 0x000fe400078e000a */
[----:B------:R-:W-:Y:S02]  /*20fd0*/  IMAD.MOV.U32 R27, RZ, RZ, R11 ;  /* 0x000000ffff1b7224 */ /* 0x000fe400078e000b */
[----:B------:R-:W-:Y:S01]  /*20fe0*/  IMAD.MOV.U32 R25, RZ, RZ, R9 ;  /* 0x000000ffff197224 */ /* 0x000fe200078e0009 */
[----:B------:R-:W3:Y:S01]  /*20ff0*/  LDL.LU R8, [R1+0x20] ;  /* 0x0000200001087983 */ /* 0x000ee20000300800 */
[----:B------:R-:W3:Y:S02]  /*21000*/  LDL.LU R9, [R1+0x24] ;  /* 0x0000240001097983 */ /* 0x000ee40000300800 */
[----:B------:R-:W3:Y:S02]  /*21010*/  LDL.LU R10, [R1+0x28] ;  /* 0x00002800010a7983 */ /* 0x000ee40000300800 */
[----:B------:R-:W3:Y:S01]  /*21020*/  LDL.LU R11, [R1+0x2c] ;  /* 0x00002c00010b7983 */ /* 0x000ee20000300800 */
[----:B------:R0:W-:Y:S01]  /*21030*/  STL.64 [R1+0x1130], R26 ;  /* 0x0011301a01007387 */ /* 0x0001e20000100a00 */
[----:B------:R-:W-:Y:S02]  /*21040*/  STL.64 [R1+0x1128], R24 ;  /* 0x0011281801007387 */ /* 0x000fe40000100a00 */
[----:B0-----:R-:W-:-:S02]  /*21050*/  IMAD.MOV.U32 R26, RZ, RZ, R14 ;  /* 0x000000ffff1a7224 */ /* 0x001fc400078e000e */
[----:B------:R-:W-:-:S05]  /*21060*/  IMAD.MOV.U32 R27, RZ, RZ, R3 ;  /* 0x000000ffff1b7224 */ /* 0x000fca00078e0003 */
[----:B------:R0:W-:Y:S04]  /*21070*/  STL.64 [R1+0x1140], R26 ;  /* 0x0011401a01007387 */ /* 0x0001e80000100a00 */
[----:B0-----:R-:W4:Y:S01]  /*21080*/  LDL R27, [R1+0x140] ;  /* 0x00014000011b7983 */ /* 0x001f220000100800 */
[----:B------:R-:W-:Y:S02]  /*21090*/  IMAD.MOV.U32 R24, RZ, RZ, R28 ;  /* 0x000000ffff187224 */ /* 0x000fe400078e001c */
[----:B------:R-:W-:-:S05]  /*210a0*/  IMAD.MOV.U32 R25, RZ, RZ, R15 ;  /* 0x000000ffff197224 */ /* 0x000fca00078e000f */
[----:B------:R0:W-:Y:S04]  /*210b0*/  STL.64 [R1+0x1138], R24 ;  /* 0x0011381801007387 */ /* 0x0001e80000100a00 */
[----:B0-----:R-:W3:Y:S01]  /*210c0*/  LDL.LU.64 R24, [R1+0x10] ;  /* 0x0000100001187983 */ /* 0x001ee20000300a00 */
[----:B--2---:R-:W-:Y:S11]  /*210d0*/  HMMA.16816.F32.BF16 R16, R4, R22, R16 ;  /* 0x000000160410723c */ /* 0x004ff60000041810 */
[----:B------:R-:W-:Y:S11]  /*210e0*/  @!UPT UIADD3 URZ, URZ, URZ, URZ ;  /* 0x0000003f3f3ff290 */ /* 0x000ff6000fffe03f */
[----:B------:R-:W-:Y:S02]  /*210f0*/  @!UPT UIADD3 URZ, URZ, URZ, URZ ;  /* 0x0000003f3f3ff290 */ /* 0x000fe4000fffe03f */
[----:B------:R-:W-:Y:S02]  /*21100*/  IMAD.MOV.U32 R15, RZ, RZ, R17 ;  /* 0x000000ffff0f7224 */ /* 0x000fe400078e0011 */
[----:B------:R-:W-:Y:S02]  /*21110*/  IMAD.MOV.U32 R14, RZ, RZ, R18 ;  /* 0x000000ffff0e7224 */ /* 0x000fe400078e0012 */
[----:B------:R-:W-:-:S03]  /*21120*/  IMAD.MOV.U32 R28, RZ, RZ, R16 ;  /* 0x000000ffff1c7224 */ /* 0x000fc600078e0010 */
[----:B------:R0:W-:Y:S01]  /*21130*/  STL.64 [R1+0x1148], R14 ;  /* 0x0011480e01007387 */ /* 0x0001e20000100a00 */
[----:B------:R-:W-:-:S03]  /*21140*/  IMAD.MOV.U32 R3, RZ, RZ, R19 ;  /* 0x000000ffff037224 */ /* 0x000fc600078e0013 */
[----:B0-----:R-:W2:Y:S01]  /*21150*/  LDL.LU R14, [R1+0xf8] ;  /* 0x0000f800010e7983 */ /* 0x001ea20000300800 */
[----:B------:R-:W2:Y:S02]  /*21160*/  LDL.LU R15, [R1+0xfc] ;  /* 0x0000fc00010f7983 */ /* 0x000ea40000300800 */
[----:B------:R-:W2:Y:S02]  /*21170*/  LDL.LU R16, [R1+0xd0] ;  /* 0x0000d00001107983 */ /* 0x000ea40000300800 */
[----:B------:R-:W2:Y:S01]  /*21180*/  LDL.LU R17, [R1+0xd4] ;  /* 0x0000d40001117983 */ /* 0x000ea20000300800 */
[----:B------:R-:W2:Y:S01]  /*21190*/  LDL.LU R18, [R1+0xd8] ;  /* 0x0000d80001127983 */ /* 0x000ea20000300800 */
[----:B------:R-:W2:Y:S03]  /*211a0*/  LDL.LU R19, [R1+0xdc] ;  /* 0x0000dc0001137983 */ /* 0x000ea60000300800 */
[----:B----4-:R-:W0:Y:S04]  /*211b0*/  LDSM.16.MT88.4 R20, [R27+0xf000] ;  /* 0x00f000001b14783b */ /* 0x010e280000004200 */
[----:B0-----:R0:W-:Y:S01]  /*211c0*/  STL.64 [R1+0x10a8], R22 ;  /* 0x0010a81601007387 */ /* 0x0011e20000100a00 */
[----:B------:R3:W-:Y:S03]  /*211d0*/  STL.64 [R1+0x10a0], R20 ;  /* 0x0010a01401007387 */ /* 0x0007e60000100a00 */
[----:B0-----:R-:W3:Y:S01]  /*211e0*/  LDL.LU R22, [R1+0x138] ;  /* 0x0001380001167983 */ /* 0x001ee20000300800 */
[----:B------:R-:W3:Y:S02]  /*211f0*/  LDL.LU R23, [R1+0x13c] ;  /* 0x00013c0001177983 */ /* 0x000ee40000300800 */
[----:B---3--:R-:W-:Y:S01]  /*21200*/  HMMA.16816.F32.BF16 R20, R4, R22, R8 ;  /* 0x000000160414723c */ /* 0x008fe20000041808 */
[----:B------:R-:W2:Y:S01]  /*21210*/  LDL.LU.64 R10, [R1+0x1158] ;  /* 0x00115800010a7983 */ /* 0x000ea20000300a00 */
[----:B------:R-:W2:Y:S03]  /*21220*/  LDL.LU.64 R8, [R1+0x1150] ;  /* 0x0011500001087983 */ /* 0x000ea60000300a00 */
[----:B------:R-:W0:Y:S11]  /*21230*/  LDSM.16.MT88.4 R4, [R27+0xf080] ;  /* 0x00f080001b04783b */ /* 0x000e360000004200 */
[----:B------:R-:W-:Y:S07]  /*21240*/  @!UPT UIADD3 URZ, URZ, URZ, URZ ;  /* 0x0000003f3f3ff290 */ /* 0x000fee000fffe03f */
[----:B------:R-:W-:Y:S01]  /*21250*/  STL [R1+0x10c4], R20 ;  /* 0x0010c41401007387 */ /* 0x000fe20000100800 */
[----:B------:R1:W-:Y:S02]  /*21260*/  STL [R1+0x10c0], R21 ;  /* 0x0010c01501007387 */ /* 0x0003e40000100800 */
[----:B------:R-:W-:Y:S02]  /*21270*/  STL [R1+0x10bc], R22 ;  /* 0x0010bc1601007387 */ /* 0x000fe40000100800 */
[----:B------:R-:W-:Y:S01]  /*21280*/  STL [R1+0x10b8], R23 ;  /* 0x0010b81701007387 */ /* 0x000fe20000100800 */
[----:B-1----:R-:W3:Y:S04]  /*21290*/  LDL.LU.64 R20, [R1] ;  /* 0x0000000001147983 */ /* 0x002ee80000300a00 */
[----:B0-----:R-:W-:Y:S01]  /*212a0*/  STL.64 [R1+0x1060], R6 ;  /* 0x0010600601007387 */ /* 0x001fe20000100a00 */
[----:B------:R0:W-:Y:S03]  /*212b0*/  STL.64 [R1+0x1058], R4 ;  /* 0x0010580401007387 */ /* 0x0001e60000100a00 */
[----:B0-----:R-:W4:Y:S01]  /*212c0*/  LDL.LU R4, [R1+0xc0] ;  /* 0x0000c00001047983 */ /* 0x001f220000300800 */
[----:B------:R-:W4:Y:S01]  /*212d0*/  LDL.LU R5, [R1+0xc4] ;  /* 0x0000c40001057983 */ /* 0x000f220000300800 */
[----:B--2---:R-:W-:Y:S11]  /*212e0*/  HMMA.16816.F32.BF16 R12, R8, R24, R12 ;  /* 0x00000018080c723c */ /* 0x004ff6000004180c */
[----:B------:R-:W-:Y:S11]  /*212f0*/  @!UPT UIADD3 URZ, URZ, URZ, URZ ;  /* 0x0000003f3f3ff290 */ /* 0x000ff6000fffe03f */
[----:B------:R-:W-:Y:S01]  /*21300*/  @!UPT UIADD3 URZ, URZ, URZ, URZ ;  /* 0x0000003f3f3ff290 */ /* 0x000fe2000fffe03f */
[----:B------:R0:W-:Y:S01]  /*21310*/  STL.64 [R1+0x80], R12 ;  /* 0x0000800c01007387 */ /* 0x0001e20000100a00 */
[----:B------:R1:W-:Y:S02]  /*21320*/  STL.64 [R1+0x88], R14 ;  /* 0x0000880e01007387 */ /* 0x0003e40000100a00 */
[----:B0-----:R-:W-:Y:S01]  /*21330*/  IMAD.MOV.U32 R12, RZ, RZ, R24 ;  /* 0x000000ffff0c7224 */ /* 0x001fe200078e0018 */
[----:B-1----:R-:W2:Y:S01]  /*21340*/  LDL.LU.64 R14, [R1+0x1148] ;  /* 0x00114800010e7983 */ /* 0x002ea20000300a00 */
[----:B------:R-:W-:Y:S02]  /*21350*/  IMAD.MOV.U32 R13, RZ, RZ, R25 ;  /* 0x000000ffff0d7224 */ /* 0x000fe400078e0019 */
[----:B------:R-:W2:Y:S02]  /*21360*/  LDL.LU.64 R26, [R1+0x1140] ;  /* 0x00114000011a7983 */ /* 0x000ea40000300a00 */
[----:B------:R-:W2:Y:S02]  /*21370*/  LDL.LU.64 R24, [R1+0x1138] ;  /* 0x0011380001187983 */ /* 0x000ea40000300a00 */
[----:B------:R-:W-:-:S02]  /*21380*/  IMAD.MOV.U32 R6, RZ, RZ, R2 ;  /* 0x000000ffff067224 */ /* 0x000fc400078e0002 */
[----:B------:R-:W-:Y:S02]  /*21390*/  IMAD.MOV.U32 R7, RZ, RZ, R0 ;  /* 0x000000ffff077224 */ /* 0x000fe400078e0000 */
[----:B---3--:R-:W-:Y:S02]  /*213a0*/  IMAD.MOV.U32 R2, RZ, RZ, R20 ;  /* 0x000000ffff027224 */ /* 0x008fe400078e0014 */
[----:B------:R-:W-:Y:S01]  /*213b0*/  IMAD.MOV.U32 R0, RZ, RZ, R21 ;  /* 0x000000ffff007224 */ /* 0x000fe200078e0015 */
[----:B--2---:R-:W-:Y:S11]  /*213c0*/  HMMA.16816.F32.BF16 R24, R8, R20, R24 ;  /* 0x000000140818723c */ /* 0x004ff60000041818 */
[----:B------:R-:W-:Y:S11]  /*213d0*/  @!UPT UIADD3 URZ, URZ, URZ, URZ ;  /* 0x0000003f3f3ff290 */ /* 0x000ff6000fffe03f */
[----:B------:R-:W-:Y:S01]  /*213e0*/  @!UPT UIADD3 URZ, URZ, URZ, URZ ;  /* 0x0000003f3f3ff290 */ /* 0x000fe2000fffe03f */
[----:B------:R0:W-:Y:S01]  /*213f0*/  STL.64 [R1+0x70], R24 ;  /* 0x0000701801007387 */ /* 0x0001e20000100a00 */
[----:B------:R-:W-:Y:S02]  /*21400*/  IMAD.MOV.U32 R20, RZ, RZ, R26 ;  /* 0x000000ffff147224 */ /* 0x000fe400078e001a */
[----:B------:R-:W-:Y:S02]  /*21410*/  IMAD.MOV.U32 R21, RZ, RZ, R27 ;  /* 0x000000ffff157224 */ /* 0x000fe400078e001b */
[----:B------:R-:W2:Y:S04]  /*21420*/  LDL.LU.64 R26, [R1+0x1130] ;  /* 0x00113000011a7983 */ /* 0x000ea80000300a00 */
[----:B0-----:R-:W3:Y:S01]  /*21430*/  LDL.LU.64 R24, [R1+0x1128] ;  /* 0x0011280001187983 */ /* 0x001ee20000300a00 */
[----:B------:R3:W-:Y:S02]  /*21440*/  STL.64 [R1+0x10c8], R20 ;  /* 0x0010c81401007387 */ /* 0x0007e40000100a00 */
[----:B---3--:R-:W-:-:S02]  /*21450*/  IMAD.MOV.U32 R20, RZ, RZ, R24 ;  /* 0x000000ffff147224 */ /* 0x008fc400078e0018 */
[----:B------:R-:W-:Y:S01]  /*21460*/  IMAD.MOV.U32 R21, RZ, RZ, R25 ;  /* 0x000000ffff157224 */ /* 0x000fe200078e0019 */
[----:B------:R-:W3:Y:S01]  /*21470*/  LDL.LU R24, [R1+0x1124] ;  /* 0x0011240001187983 */ /* 0x000ee20000300800 */
[----:B------:R-:W3:Y:S02]  /*21480*/  LDL.LU R25, [R1+0x1120] ;  /* 0x0011200001197983 */ /* 0x000ee40000300800 */
[----:B--2---:R-:W-:Y:S02]  /*21490*/  IMAD.MOV.U32 R22, RZ, RZ, R26 ;  /* 0x000000ffff167224 */ /* 0x004fe400078e001a */
[----:B------:R-:W-:Y:S01]  /*214a0*/  IMAD.MOV.U32 R23, RZ, RZ, R27 ;  /* 0x000000ffff177224 */ /* 0x000fe200078e001b */
[----:B------:R-:W2:Y:S01]  /*214b0*/  LDL.LU R26, [R1+0x111c] ;  /* 0x00111c00011a7983 */ /* 0x000ea20000300800 */
[----:B------:R-:W2:Y:S03]  /*214c0*/  LDL.LU R27, [R1+0x1118] ;  /* 0x00111800011b7983 */ /* 0x000ea60000300800 */
[----:B------:R-:W-:Y:S01]  /*214d0*/  STL.64 [R1+0x10d8], R22 ;  /* 0x0010d81601007387 */ /* 0x000fe20000100a00 */
[----:B------:R0:W-:Y:S02]  /*214e0*/  STL.64 [R1+0x10d0], R20 ;  /* 0x0010d01401007387 */ /* 0x0001e40000100a00 */
[----:B0-----:R-:W-:-:S02]  /*214f0*/  IMAD.MOV.U32 R20, RZ, RZ, R12 ;  /* 0x000000ffff147224 */ /* 0x001fc400078e000c */
[----:B------:R-:W-:Y:S01]  /*21500*/  IMAD.MOV.U32 R21, RZ, RZ, R13 ;  /* 0x000000ffff157224 */ /* 0x000fe200078e000d */
[----:B------:R-:W4:Y:S01]  /*21510*/  LDL.LU R12, [R1+0x1114] ;  /* 0x00111400010c7983 */ /* 0x000f220000300800 */
[----:B------:R-:W4:Y:S01]  /*21520*/  LDL.LU R13, [R1+0x1110] ;  /* 0x00111000010d7983 */ /* 0x000f220000300800 */
[----:B---3--:R-:W-:Y:S11]  /*21530*/  HMMA.16816.F32.BF16 R16, R8, R24, R16 ;  /* 0x000000180810723c */ /* 0x008ff60000041810 */
[----:B------:R-:W-:Y:S11]  /*21540*/  @!UPT UIADD3 URZ, URZ, URZ, URZ ;  /* 0x0000003f3f3ff290 */ /* 0x000ff6000fffe03f */
[----:B------:R-:W-:Y:S01]  /*21550*/  @!UPT UIADD3 URZ, URZ, URZ, URZ ;  /* 0x0000003f3f3ff290 */ /* 0x000fe2000fffe03f */
[----:B------:R-:W-:Y:S01]  /*21560*/  STL.64 [R1+0x60], R16 ;  /* 0x0000601001007387 */ /* 0x000fe20000100a00 */
[----:B------:R0:W-:Y:S03]  /*21570*/  STL.64 [R1+0x68], R18 ;  /* 0x0000681201007387 */ /* 0x0001e60000100a00 */
[----:B0-----:R-:W3:Y:S01]  /*21580*/  LDL.LU.64 R18, [R1+0x1108] ;  /* 0x0011080001127983 */ /* 0x001ee20000300a00 */
[----:B------:R-:W4:Y:S02]  /*21590*/  LDL.LU.64 R16, [R1+0x1100] ;  /* 0x0011000001107983 */ /* 0x000f240000300a00 */
[----:B--2---:R-:W-:Y:S02]  /*215a0*/  STL.64 [R1+0x10e8], R26 ;  /* 0x0010e81a01007387 */ /* 0x004fe40000100a00 */
[----:B------:R3:W-:Y:S02]  /*215b0*/  STL.64 [R1+0x10e0], R24 ;  /* 0x0010e01801007387 */ /* 0x0007e40000100a00 */
[----:B---3--:R-:W-:-:S02]  /*215c0*/  IMAD.MOV.U32 R25, RZ, RZ, R18 ;  /* 0x000000ffff197224 */ /* 0x008fc400078e0012 */
[----:B----4-:R-:W-:Y:S02]  /*215d0*/  IMAD.MOV.U32 R24, RZ, RZ, R17 ;  /* 0x000000ffff187224 */ /* 0x010fe400078e0011 */
[----:B------:R-:W-:Y:S01]  /*215e0*/  IMAD.MOV.U32 R26, RZ, RZ, R19 ;  /* 0x000000ffff1a7224 */ /* 0x000fe200078e0013 */
[----:B------:R-:W2:Y:S01]  /*215f0*/  LDL.LU R17, [R1+0x10f8] ;  /* 0x0010f80001117983 */ /* 0x000ea20000300800 */
[----:B------:R-:W2:Y:S02]  /*21600*/  LDL.LU R18, [R1+0x10f4] ;  /* 0x0010f40001127983 */ /* 0x000ea40000300800 */
[----:B------:R-:W2:Y:S02]  /*21610*/  LDL.LU R19, [R1+0x10f0] ;  /* 0x0010f00001137983 */ /* 0x000ea40000300800 */
[----:B------:R-:W2:Y:S01]  /*21620*/  LDL.LU R27, [R1+0xbc] ;  /* 0x0000bc00011b7983 */ /* 0x000ea20000300800 */
[----:B------:R-:W-:Y:S07]  /*21630*/  HMMA.16816.F32.BF16 R4, R8, R12, R4 ;  /* 0x0000000c0804723c */ /* 0x000fee0000041804 */
[----:B------:R-:W-:-:S02]  /*21640*/  IMAD.MOV.U32 R11, RZ, RZ, R3 ;  /* 0x000000ffff0b7224 */ /* 0x000fc400078e0003 */
[----:B------:R-:W-:Y:S11]  /*21650*/  IMAD.MOV.U32 R8, RZ, RZ, R28 ;  /* 0x000000ffff087224 */ /* 0x000ff600078e001c */
[----:B------:R-:W-:Y:S03]  /*21660*/  @!UPT UIADD3 URZ, URZ, URZ, URZ ;  /* 0x0000003f3f3ff290 */ /* 0x000fe6000fffe03f */
[----:B------:R-:W-:Y:S01]  /*21670*/  STL.64 [R1+0x1070], R6 ;  /* 0x0010700601007387 */ /* 0x000fe20000100a00 */
[----:B------:R0:W-:Y:S02]  /*21680*/  STL.64 [R1+0x1068], R4 ;  /* 0x0010680401007387 */ /* 0x0001e40000100a00 */
[----:B0-----:R-:W-:Y:S02]  /*21690*/  IMAD.MOV.U32 R4, RZ, RZ, R2 ;  /* 0x000000ffff047224 */ /* 0x001fe400078e0002 */
[----:B------:R-:W-:Y:S01]  /*216a0*/  IMAD.MOV.U32 R5, RZ, RZ, R0 ;  /* 0x000000ffff057224 */ /* 0x000fe200078e0000 */
[----:B--2---:R-:W-:Y:S01]  /*216b0*/  HMMA.16816.F32.BF16 R20, R16, R20, R24 ;  /* 0x000000141014723c */ /* 0x004fe20000041818 */
[----:B------:R-:W2:Y:S01]  /*216c0*/  LDL.LU.64 R26, [R1+0x10e8] ;  /* 0x0010e800011a7983 */ /* 0x000ea20000300a00 */
[----:B------:R-:W3:Y:S11]  /*216d0*/  LDL.LU.64 R24, [R1+0x10e0] ;  /* 0x0010e00001187983 */ /* 0x000ef60000300a00 */
[----:B------:R-:W-:Y:S11]  /*216e0*/  @!UPT UIADD3 URZ, URZ, URZ, URZ ;  /* 0x0000003f3f3ff290 */ /* 0x000ff6000fffe03f */
[----:B------:R-:W-:Y:S02]  /*216f0*/  IMAD.MOV.U32 R3, RZ, RZ, R22 ;  /* 0x000000ffff037224 */ /* 0x000fe400078e0016 */
[----:B------:R-:W-:Y:S02]  /*21700*/  IMAD.MOV.U32 R2, RZ, RZ, R23 ;  /* 0x000000ffff027224 */ /* 0x000fe400078e0017 */
[----:B------:R-:W-:Y:S02]  /*21710*/  IMAD.MOV.U32 R0, RZ, RZ, R20 ;  /* 0x000000ffff007224 */ /* 0x000fe400078e0014 */
[----:B------:R-:W-:Y:S01]  /*21720*/  IMAD.MOV.U32 R28, RZ, RZ, R21 ;  /* 0x000000ffff1c7224 */ /* 0x000fe200078e0015 */
[----:B------:R-:W4:Y:S01]  /*21730*/  LDL.LU.64 R22, [R1+0x10d8] ;  /* 0x0010d80001167983 */ /* 0x000f220000300a00 */
[----:B------:R-:W4:Y:S02]  /*21740*/  LDL.LU.64 R20, [R1+0x10d0] ;  /* 0x0010d00001147983 */ /* 0x000f240000300a00 */
[----:B------:R-:W-:-:S02]  /*21750*/  IMAD.MOV.U32 R9, RZ, RZ, R15 ;  /* 0x000000ffff097224 */ /* 0x000fc400078e000f */
[----:B------:R-:W-:Y:S01]  /*21760*/  IMAD.MOV.U32 R10, RZ, RZ, R14 ;  /* 0x000000ffff0a7224 */ /* 0x000fe200078e000e */
[C---:B----4-:R-:W-:Y:S01]  /*21770*/  HMMA.16816.F32.BF16 R4, R16.reuse, R4, R20 ;  /* 0x000000041004723c */ /* 0x050fe20000041814 */
[----:B------:R-:W4:Y:S01]  /*21780*/  LDL.LU.64 R20, [R1+0x10c8] ;  /* 0x0010c80001147983 */ /* 0x000f220000300a00 */
[----:B--2---:R0:W-:Y:S03]  /*21790*/  STL.64 [R1+0x1088], R26 ;  /* 0x0010881a01007387 */ /* 0x0041e60000100a00 */
[----:B0-----:R-:W2:Y:S03]  /*217a0*/  LDL.LU.64 R26, [R1+0x8] ;  /* 0x00000800011a7983 */ /* 0x001ea60000300a00 */
[----:B---3--:R-:W-:Y:S11]  /*217b0*/  HMMA.16816.F32.BF16 R8, R16, R24, R8 ;  /* 0x000000181008723c */ /* 0x008ff60000041808 */
[----:B------:R-:W-:Y:S05]  /*217c0*/  @!UPT UIADD3 URZ, URZ, URZ, URZ ;  /* 0x0000003f3f3ff290 */ /* 0x000fea000fffe03f */
[----:B------:R-:W-:Y:S02]  /*217d0*/  IMAD.MOV.U32 R22, RZ, RZ, R4 ;  /* 0x000000ffff167224 */ /* 0x000fe400078e0004 */
[----:B------:R-:W-:Y:S02]  /*217e0*/  IMAD.MOV.U32 R23, RZ, RZ, R5 ;  /* 0x000000ffff177224 */ /* 0x000fe400078e0005 */
[----:B------:R-:W-:Y:S02]  /*217f0*/  IMAD.MOV.U32 R14, RZ, RZ, R6 ;  /* 0x000000ffff0e7224 */ /* 0x000fe400078e0006 */
[----:B------:R-:W-:Y:S01]  /*21800*/  IMAD.MOV.U32 R15, RZ, RZ, R7 ;  /* 0x000000ffff0f7224 */ /* 0x000fe200078e0007 */
[----:B--2---:R0:W-:Y:S01]  /*21810*/  STL.64 [R1+0x1090], R26 ;  /* 0x0010901a01007387 */ /* 0x0041e20000100a00 */
[----:B------:R-:W2:Y:S02]  /*21820*/  LDL.LU R24, [R1+0x80] ;  /* 0x0000800001187983 */ /* 0x000ea40000300800 */
[----:B------:R-:W2:Y:S01]  /*21830*/  LDL.LU R25, [R1+0x84] ;  /* 0x0000840001197983 */ /* 0x000ea20000300800 */
[----:B0-----:R-:W2:Y:S01]  /*21840*/  LDL.LU R26, [R1+0x88] ;  /* 0x00008800011a7983 */ /* 0x001ea20000300800 */
[----:B------:R-:W2:Y:S02]  /*21850*/  LDL.LU R27, [R1+0x8c] ;  /* 0x00008c00011b7983 */ /* 0x000ea40000300800 */
[----:B------:R-:W3:Y:S02]  /*21860*/  LDL.LU R4, [R1+0x60] ;  /* 0x0000600001047983 */ /* 0x000ee40000300800 */
[----:B------:R-:W3:Y:S01]  /*21870*/  LDL.LU R5, [R1+0x64] ;  /* 0x0000640001057983 */ /* 0x000ee20000300800 */
[----:B------:R-:W2:Y:S01]  /*21880*/  LDL.LU R6, [R1+0x68] ;  /* 0x0000680001067983 */ /* 0x000ea20000300800 */
[----:B------:R-:W2:Y:S03]  /*21890*/  LDL.LU R7, [R1+0x6c] ;  /* 0x00006c0001077983 */ /* 0x000ea60000300800 */
[----:B--2---:R4:W-:Y:S01]  /*218a0*/  STL.64 [R1+0x1080], R6 ;  /* 0x0010800601007387 */ /* 0x0049e20000100a00 */
[----:B---3--:R0:W-:Y:S02]  /*218b0*/  STL.64 [R1+0x1078], R4 ;  /* 0x0010780401007387 */ /* 0x0081e40000100a00 */
[----:B----4-:R-:W-:Y:S01]  /*218c0*/  IMAD.MOV.U32 R6, RZ, RZ, R20 ;  /* 0x000000ffff067224 */ /* 0x010fe200078e0014 */
[----:B0-----:R-:W2:Y:S01]  /*218d0*/  LDL.LU R4, [R1+0x70] ;  /* 0x0000700001047983 */ /* 0x001ea20000300800 */
[----:B------:R-:W2:Y:S02]  /*218e0*/  LDL.LU R5, [R1+0x74] ;  /* 0x0000740001057983 */ /* 0x000ea40000300800 */
[----:B------:R-:W3:Y:S02]  /*218f0*/  LDL.LU R20, [R1+0x10c4] ;  /* 0x0010c40001147983 */ /* 0x000ee40000300800 */
[----:B------:R-:W-:-:S02]  /*21900*/  IMAD.MOV.U32 R7, RZ, RZ, R21 ;  /* 0x000000ffff077224 */ /* 0x000fc400078e0015 */
[----:B------:R-:W3:Y:S01]  /*21910*/  LDL.LU R21, [R1+0x10c0] ;  /* 0x0010c00001157983 */ /* 0x000ee20000300800 */
[----:B------:R-:W-:Y:S02]  /*21920*/  STL.64 [R1+0x1030], R10 ;  /* 0x0010300a01007387 */ /* 0x000fe40000100a00 */
[----:B------:R0:W-:Y:S02]  /*21930*/  STL.64 [R1+0x1028], R8 ;  /* 0x0010280801007387 */ /* 0x0001e40000100a00 */
[----:B0-----:R-:W-:Y:S02]  /*21940*/  IMAD.MOV.U32 R8, RZ, RZ, R22 ;  /* 0x000000ffff087224 */ /* 0x001fe400078e0016 */
[----:B------:R-:W-:Y:S01]  /*21950*/  IMAD.MOV.U32 R9, RZ, RZ, R23 ;  /* 0x000000ffff097224 */ /* 0x000fe200078e0017 */
[----:B------:R-:W3:Y:S01]  /*21960*/  LDL.LU R22, [R1+0x10bc] ;  /* 0x0010bc0001167983 */ /* 0x000ee20000300800 */
[----:B------:R-:W3:Y:S02]  /*21970*/  LDL.LU R23, [R1+0x10b8] ;  /* 0x0010b80001177983 */ /* 0x000ee40000300800 */
[----:B------:R-:W-:-:S02]  /*21980*/  IMAD.MOV.U32 R10, RZ, RZ, R14 ;  /* 0x000000ffff0a7224 */ /* 0x000fc400078e000e */
[----:B------:R-:W-:Y:S01]  /*21990*/  IMAD.MOV.U32 R11, RZ, RZ, R15 ;  /* 0x000000ffff0b7224 */ /* 0x000fe200078e000f */
[----:B------:R-:W4:Y:S01]  /*219a0*/  LDL.LU R14, [R1+0x10b4] ;  /* 0x0010b400010e7983 */ /* 0x000f220000300800 */
[----:B------:R-:W4:Y:S03]  /*219b0*/  LDL.LU R15, [R1+0x10b0] ;  /* 0x0010b000010f7983 */ /* 0x000f260000300800 */
[----:B------:R0:W-:Y:S01]  /*219c0*/  STL.64 [R1+0x1040], R10 ;  /* 0x0010400a01007387 */ /* 0x0001e20000100a00 */
[----:B------:R-:W-:Y:S03]  /*219d0*/  STL.64 [R1+0x1038], R8 ;  /* 0x0010380801007387 */ /* 0x000fe60000100a00 */
[----:B0-----:R-:W2:Y:S01]  /*219e0*/  LDL.LU R10, [R1+0x18] ;  /* 0x00001800010a7983 */ /* 0x001ea20000300800 */
[----:B------:R-:W2:Y:S01]  /*219f0*/  LDL.LU R11, [R1+0x1c] ;  /* 0x00001c00010b7983 */ /* 0x000ea20000300800 */
[----:B---3--:R-:W-:Y:S02]  /*21a00*/  HMMA.16816.F32.BF16 R16, R16, R12, R20 ;  /* 0x0000000c1010723c */ /* 0x008fe40000041814 */
[----:B------:R-:W2:Y:S01]  /*21a10*/  LDL.LU.64 R22, [R1+0x10a8] ;  /* 0x0010a80001167983 */ /* 0x000ea20000300a00 */
[----:B------:R-:W2:Y:S11]  /*21a20*/  LDL.LU.64 R20, [R1+0x10a0] ;  /* 0x0010a00001147983 */ /* 0x000eb60000300a00 */
[----:B------:R-:W-:Y:S09]  /*21a30*/  @!UPT UIADD3 URZ, URZ, URZ, URZ ;  /* 0x0000003f3f3ff290 */ /* 0x000ff2000fffe03f */
[----:B------:R-:W-:Y:S01]  /*21a40*/  STL.64 [R1+0x1050], R18 ;  /* 0x0010501201007387 */ /* 0x000fe20000100a00 */
[----:B------:R0:W-:Y:S02]  /*21a50*/  STL.64 [R1+0x1048], R16 ;  /* 0x0010481001007387 */ /* 0x0001e40000100a00 */
[----:B0-----:R-:W-:Y:S02]  /*21a60*/  IMAD.MOV.U32 R16, RZ, RZ, R0 ;  /* 0x000000ffff107224 */ /* 0x001fe400078e0000 */
[----:B------:R-:W3:Y:S01]  /*21a70*/  LDL.LU R0, [R1+0x1098] ;  /* 0x0010980001007983 */ /* 0x000ee20000300800 */
[----:B--2---:R-:W-:Y:S11]  /*21a80*/  HMMA.16816.F32.BF16 R24, R20, R10, R24 ;  /* 0x0000000a1418723c */ /* 0x004ff60000041818 */
[----:B------:R-:W-:Y:S11]  /*21a90*/  @!UPT UIADD3 URZ, URZ, URZ, URZ ;  /* 0x0000003f3f3ff290 */ /* 0x000ff6000fffe03f */
[----:B------:R-:W-:Y:S01]  /*21aa0*/  @!UPT UIADD3 URZ, URZ, URZ, URZ ;  /* 0x0000003f3f3ff290 */ /* 0x000fe2000fffe03f */
[----:B------:R-:W-:Y:S01]  /*21ab0*/  STL.64 [R1+0x1a8], R24 ;  /* 0x0001a81801007387 */ /* 0x000fe20000100a00 */
[----:B------:R-:W-:Y:S02]  /*21ac0*/  IMAD.MOV.U32 R12, RZ, RZ, R26 ;  /* 0x000000ffff0c7224 */ /* 0x000fe400078e001a */
[----:B------:R0:W-:Y:S02]  /*21ad0*/  STL.64 [R1+0x1b0], R26 ;  /* 0x0001b01a01007387 */ /* 0x0001e40000100a00 */
[----:B0-----:R-:W2:Y:S01]  /*21ae0*/  LDL.LU.64 R26, [R1+0x1090] ;  /* 0x00109000011a7983 */ /* 0x001ea20000300a00 */
[----:B------:R-:W-:Y:S02]  /*21af0*/  IMAD.MOV.U32 R19, RZ, RZ, R2 ;  /* 0x000000ffff137224 */ /* 0x000fe400078e0002 */
[----:B------:R-:W-:Y:S02]  /*21b00*/  IMAD.MOV.U32 R18, RZ, RZ, R3 ;  /* 0x000000ffff127224 */ /* 0x000fe400078e0003 */
[----:B------:R-:W-:-:S02]  /*21b10*/  IMAD.MOV.U32 R2, RZ, RZ, R24 ;  /* 0x000000ffff027224 */ /* 0x000fc400078e0018 */
[----:B------:R-:W-:-:S03]  /*21b20*/  IMAD.MOV.U32 R3, RZ, RZ, R25 ;  /* 0x000000ffff037224 */ /* 0x000fc600078e0019 */
[----:B------:R-:W-:Y:S02]  /*21b30*/  STL [R1+0xed0], R2 ;  /* 0x000ed00201007387 */ /* 0x000fe40000100800 */
[----:B------:R0:W-:Y:S02]  /*21b40*/  STL [R1+0xecc], R3 ;  /* 0x000ecc0301007387 */ /* 0x0001e40000100800 */
[----:B------:R-:W-:Y:S01]  /*21b50*/  STL [R1+0xec8], R12 ;  /* 0x000ec80c01007387 */ /* 0x000fe20000100800 */
[----:B--2---:R-:W-:Y:S01]  /*21b60*/  HMMA.16816.F32.BF16 R4, R20, R26, R4 ;  /* 0x0000001a1404723c */ /* 0x004fe20000041804 */
[----:B------:R-:W-:Y:S02]  /*21b70*/  IMAD.MOV.U32 R8, RZ, RZ, R26 ;  /* 0x000000ffff087224 */ /* 0x000fe400078e001a */
[----:B0-----:R-:W-:Y:S02]  /*21b80*/  IMAD.MOV.U32 R3, RZ, RZ, R27 ;  /* 0x000000ffff037224 */ /* 0x001fe400078e001b */
[----:B------:R-:W2:Y:S11]  /*21b90*/  LDL.LU.64 R26, [R1+0x1088] ;  /* 0x00108800011a7983 */ /* 0x000eb60000300a00 */
[----:B------:R-:W-:Y:S07]  /*21ba0*/  @!UPT UIADD3 URZ, URZ, URZ, URZ ;  /* 0x0000003f3f3ff290 */ /* 0x000fee000fffe03f */
[----:B------:R-:W-:Y:S01]  /*21bb0*/  STL.64 [R1+0x198], R4 ;  /* 0x0001980401007387 */ /* 0x000fe20000100a00 */
[----:B------:R-:W-:Y:S02]  /*21bc0*/  IMAD.MOV.U32 R13, RZ, RZ, R6 ;  /* 0x000000ffff0d7224 */ /* 0x000fe400078e0006 */
[----:B------:R0:W-:Y:S02]  /*21bd0*/  STL.64 [R1+0x1a0], R6 ;  /* 0x0001a00601007387 */ /* 0x0001e40000100a00 */
[----:B------:R-:W-:Y:S02]  /*21be0*/  IMAD.MOV.U32 R25, RZ, RZ, R5 ;  /* 0x000000ffff197224 */ /* 0x000fe400078e0005 */
[----:B------:R-:W-:Y:S01]  /*21bf0*/  IMAD.MOV.U32 R24, RZ, RZ, R4 ;  /* 0x000000ffff187224 */ /* 0x000fe200078e0004 */
[----:B0-----:R-:W2:Y:S01]  /*21c00*/  LDL.LU.64 R6, [R1+0x1080] ;  /* 0x0010800001067983 */ /* 0x001ea20000300a00 */
[----:B------:R-:W2:Y:S03]  /*21c10*/  LDL.LU.64 R4, [R1+0x1078] ;  /* 0x0010780001047983 */ /* 0x000ea60000300a00 */
[----:B------:R-:W-:Y:S02]  /*21c20*/  STL [R1+0xedc], R24 ;  /* 0x000edc1801007387 */ /* 0x000fe40000100800 */
[----:B------:R-:W-:Y:S01]  /*21c30*/  STL [R1+0xed8], R25 ;  /* 0x000ed81901007387 */ /* 0x000fe20000100800 */
[----:B------:R-:W-:Y:S01]  /*21c40*/  STL [R1+0xed4], R13 ;  /* 0x000ed40d01007387 */ /* 0x000fe20000100800 */
[----:B------:R-:W-:-:S02]  /*21c50*/  IMAD.MOV.U32 R17, RZ, RZ, R28 ;  /* 0x000000ffff117224 */ /* 0x000fc400078e001c */
[----:B------:R-:W-:Y:S01]  /*21c60*/  IMAD.MOV.U32 R2, RZ, RZ, R29 ;  /* 0x000000ffff027224 */ /* 0x000fe200078e001d */
[C---:B--2---:R-:W-:Y:S11]  /*21c70*/  HMMA.16816.F32.BF16 R4, R20.reuse, R26, R4 ;  /* 0x0000001a1404723c */ /* 0x044ff60000041804 */
[----:B------:R-:W-:Y:S11]  /*21c80*/  @!UPT UIADD3 URZ, URZ, URZ, URZ ;  /* 0x0000003f3f3ff290 */ /* 0x000ff6000fffe03f */
[----:B------:R-:W-:Y:S01]  /*21c90*/  @!UPT UIADD3 URZ, URZ, URZ, URZ ;  /* 0x0000003f3f3ff290 */ /* 0x000fe2000fffe03f */
[----:B------:R-:W-:Y:S01]  /*21ca0*/  STL.64 [R1+0x188], R4 ;  /* 0x0001880401007387 */ /* 0x000fe20000100a00 */
[----:B------:R0:W-:Y:S02]  /*21cb0*/  STL.64 [R1+0x190], R6 ;  /* 0x0001900601007387 */ /* 0x0001e40000100a00 */
[----:B------:R-:W-:Y:S02]  /*21cc0*/  IMAD.MOV.U32 R29, RZ, RZ, R5 ;  /* 0x000000ffff1d7224 */ /* 0x000fe400078e0005 */
[----:B------:R-:W-:Y:S01]  /*21cd0*/  IMAD.MOV.U32 R28, RZ, RZ, R4 ;  /* 0x000000ffff1c7224 */ /* 0x000fe200078e0004 */
[----:B0-----:R-:W4:Y:S01]  /*21ce0*/  LDL.LU.64 R6, [R1+0x1070] ;  /* 0x0010700001067983 */ /* 0x001f220000300a00 */
[----:B------:R-:W4:Y:S03]  /*21cf0*/  LDL.LU.64 R4, [R1+0x1068] ;  /* 0x0010680001047983 */ /* 0x000f260000300a00 */
[----:B------:R-:W-:Y:S02]  /*21d00*/  STL [R1+0xee4], R28 ;  /* 0x000ee41c01007387 */ /* 0x000fe40000100800 */
[----:B------:R-:W-:Y:S01]  /*21d10*/  STL [R1+0xee0], R29 ;  /* 0x000ee01d01007387 */ /* 0x000fe20000100800 */
[----:B----4-:R-:W-:Y:S11]  /*21d20*/  HMMA.16816.F32.BF16 R4, R20, R14, R4 ;  /* 0x0000000e1404723c */ /* 0x010ff60000041804 */
[----:B------:R-:W-:Y:S11]  /*21d30*/  @!UPT UIADD3 URZ, URZ, URZ, URZ ;  /* 0x0000003f3f3ff290 */ /* 0x000ff6000fffe03f */
[----:B------:R-:W-:Y:S01]  /*21d40*/  @!UPT UIADD3 URZ, URZ, URZ, URZ ;  /* 0x0000003f3f3ff290 */ /* 0x000fe2000fffe03f */
[----:B------:R-:W-:Y:S01]  /*21d50*/  STL.64 [R1+0x178], R4 ;  /* 0x0001780401007387 */ /* 0x000fe20000100a00 */
[----:B------:R0:W-:Y:S02]  /*21d60*/  STL.64 [R1+0x180], R6 ;  /* 0x0001800601007387 */ /* 0x0001e40000100a00 */
[----:B------:R-:W-:Y:S02]  /*21d70*/  IMAD.MOV.U32 R21, RZ, RZ, R5 ;  /* 0x000000ffff157224 */ /* 0x000fe400078e0005 */
[----:B------:R-:W-:Y:S01]  /*21d80*/  IMAD.MOV.U32 R20, RZ, RZ, R4 ;  /* 0x000000ffff147224 */ /* 0x000fe200078e0004 */
[----:B0-----:R-:W2:Y:S01]  /*21d90*/  LDL.LU.64 R6, [R1+0x1060] ;  /* 0x0010600001067983 */ /* 0x001ea20000300a00 */
[----:B------:R-:W2:Y:S02]  /*21da0*/  LDL.LU.64 R4, [R1+0x1058] ;  /* 0x0010580001047983 */ /* 0x000ea40000300a00 */
[----:B------:R-:W-:Y:S02]  /*21db0*/  IMAD.MOV.U32 R22, RZ, RZ, R8 ;  /* 0x000000ffff167224 */ /* 0x000fe400078e0008 */
[----:B------:R-:W-:Y:S01]  /*21dc0*/  STL [R1+0xeec], R20 ;  /* 0x000eec1401007387 */ /* 0x000fe20000100800 */
[----:B------:R-:W-:Y:S01]  /*21dd0*/  STL [R1+0xee8], R21 ;  /* 0x000ee81501007387 */ /* 0x000fe20000100800 */
[----:B--2---:R-:W-:Y:S03]  /*21de0*/  HMMA.16816.F32.BF16 R8, R4, R10, R16 ;  /* 0x0000000a0408723c */ /* 0x004fe60000041810 */
[----:B------:R-:W2:Y:S01]  /*21df0*/  LDL.LU.64 R18, [R1+0x1050] ;  /* 0x0010500001127983 */ /* 0x000ea20000300a00 */
[----:B------:R-:W2:Y:S11]  /*21e00*/  LDL.LU.64 R16, [R1+0x1048] ;  /* 0x0010480001107983 */ /* 0x000eb60000300a00 */
[----:B------:R-:W-:Y:S08]  /*21e10*/  @!UPT UIADD3 URZ, URZ, URZ, URZ ;  /* 0x0000003f3f3ff290 */ /* 0x000ff0000fffe03f */
[----:B------:R-:W-:Y:S01]  /*21e20*/  STL.64 [R1+0x168], R8 ;  /* 0x0001680801007387 */ /* 0x000fe20000100a00 */
[----:B------:R0:W-:Y:S03]  /*21e30*/  STL.64 [R1+0x170], R10 ;  /* 0x0001700a01007387 */ /* 0x0001e60000100a00 */
[----:B0-----:R-:W4:Y:S01]  /*21e40*/  LDL.LU.64 R10, [R1+0x1040] ;  /* 0x00104000010a7983 */ /* 0x001f220000300a00 */
[----:B------:R-:W4:Y:S02]  /*21e50*/  LDL.LU.64 R8, [R1+0x1038] ;  /* 0x0010380001087983 */ /* 0x000f240000300a00 */
[----:B------:R-:W-:-:S07]  /*21e60*/  IMAD.MOV.U32 R23, RZ, RZ, R3 ;  /* 0x000000ffff177224 */ /* 0x000fce00078e0003 */
[C---:B----4-:R-:W-:Y:S01]  /*21e70*/  HMMA.16816.F32.BF16 R20, R4.reuse, R22, R8 ;  /* 0x000000160414723c */ /* 0x050fe20000041808 */
[----:B------:R-:W4:Y:S01]  /*21e80*/  LDL.LU.64 R10, [R1+0x1030] ;  /* 0x00103000010a7983 */ /* 0x000f220000300a00 */
[----:B------:R-:W4:Y:S06]  /*21e90*/  LDL.LU.64 R8, [R1+0x1028] ;  /* 0x0010280001087983 */ /* 0x000f2c0000300a00 */
[C---:B--2---:R-:W-:Y:S11]  /*21ea0*/  HMMA.16816.F32.BF16 R16, R4.reuse, R14, R16 ;  /* 0x0000000e0410723c */ /* 0x044ff60000041810 */
[----:B------:R-:W-:Y:S11]  /*21eb0*/  @!UPT UIADD3 URZ, URZ, URZ, URZ ;  /* 0x0000003f3f3ff290 */ /* 0x000ff6000fffe03f */
[----:B------:R-:W-:Y:S02]  /*21ec0*/  @!UPT UIADD3 URZ, URZ, URZ, URZ ;  /* 0x0000003f3f3ff290 */ /* 0x000fe4000fffe03f */
[----:B------:R-:W-:Y:S01]  /*21ed0*/  IMAD.MOV.U32 R14, RZ, RZ, R17 ;  /* 0x000000ffff0e7224 */ /* 0x000fe200078e0011 */
[----:B----4-:R-:W-:Y:S11]  /*21ee0*/  HMMA.16816.F32.BF16 R8, R4, R26, R8 ;  /* 0x0000001a0408723c */ /* 0x010ff60000041808 */
[----:B------:R-:W-:Y:S11]  /*21ef0*/  @!UPT UIADD3 URZ, URZ, URZ, URZ ;  /* 0x0000003f3f3ff290 */ /* 0x000ff6000fffe03f */
[----:B------:R-:W-:Y:S01]  /*21f00*/  @!UPT UIADD3 URZ, URZ, URZ, URZ ;  /* 0x0000003f3f3ff290 */ /* 0x000fe2000fffe03f */
[----:B------:R-:W-:Y:S01]  /*21f10*/  STL.64 [R1+0x90], R8 ;  /* 0x0000900801007387 */ /* 0x000fe20000100a00 */
[----:B------:R-:W-:Y:S02]  /*21f20*/  STL.64 [R1+0x158], R20 ;  /* 0x0001581401007387 */ /* 0x000fe40000100a00 */
[----:B------:R-:W-:Y:S02]  /*21f30*/  STL.64 [R1+0x160], R22 ;  /* 0x0001601601007387 */ /* 0x000fe40000100a00 */
[----:B------:R0:W-:Y:S01]  /*21f40*/  STL.64 [R1+0x98], R10 ;  /* 0x0000980a01007387 */ /* 0x0001e20000100a00 */
[----:B------:R-:W3:Y:S01]  /*21f50*/  LDL.LU R26, [R1+0x148] ;  /* 0x00014800011a7983 */ /* 0x000ee20000300800 */
[----:B------:R-:W2:Y:S02]  /*21f60*/  LDL.LU R27, [R1+0xbf4] ;  /* 0x000bf400011b7983 */ /* 0x000ea40000300800 */
[----:B0-----:R-:W-:Y:S02]  /*21f70*/  IMAD.MOV.U32 R10, RZ, RZ, R8 ;  /* 0x000000ffff0a7224 */ /* 0x001fe400078e0008 */
[----:B------:R-:W4:Y:S01]  /*21f80*/  LDL.LU R8, [R1+0xc18] ;  /* 0x000c180001087983 */ /* 0x000f220000300800 */
[----:B------:R-:W2:Y:S02]  /*21f90*/  LDL.LU R21, [R1+0xbec] ;  /* 0x000bec0001157983 */ /* 0x000ea40000300800 */
[----:B------:R-:W2:Y:S02]  /*21fa0*/  LDL.LU R20, [R1+0xc10] ;  /* 0x000c100001147983 */ /* 0x000ea40000300800 */
[----:B------:R-:W2:Y:S01]  /*21fb0*/  LDL.LU R22, [R1+0xbe4] ;  /* 0x000be40001167983 */ /* 0x000ea20000300800 */
[----:B------:R-:W2:Y:S01]  /*21fc0*/  LDL.LU R23, [R1+0xc08] ;  /* 0x000c080001177983 */ /* 0x000ea20000300800 */
[----:B------:R-:W2:Y:S02]  /*21fd0*/  LDL.LU R29, [R1+0xbdc] ;  /* 0x000bdc00011d7983 */ /* 0x000ea40000300800 */
[----:B------:R-:W2:Y:S02]  /*21fe0*/  LDL.LU R28, [R1+0xc00] ;  /* 0x000c0000011c7983 */ /* 0x000ea40000300800 */
[----:B------:R-:W-:Y:S01]  /*21ff0*/  IMAD.MOV.U32 R9, RZ, RZ, R2 ;  /* 0x000000ffff097224 */ /* 0x000fe200078e0002 */
[----:B------:R-:W2:Y:S01]  /*22000*/  LDL.LU R13, [R1+0xbd4] ;  /* 0x000bd400010d7983 */ /* 0x000ea20000300800 */
[----:B------:R-:W2:Y:S02]  /*22010*/  LDL.LU R25, [R1+0xbf8] ;  /* 0x000bf80001197983 */ /* 0x000ea40000300800 */
[----:B------:R-:W2:Y:S02]  /*22020*/  LDL.LU R24, [R1+0xbcc] ;  /* 0x000bcc0001187983 */ /* 0x000ea40000300800 */
[----:B------:R-:W2:Y:S01]  /*22030*/  LDL.LU R12, [R1+0xbf0] ;  /* 0x000bf000010c7983 */ /* 0x000ea20000300800 */
[----:B------:R-:W2:Y:S01]  /*22040*/  LDL.LU R3, [R1+0xbc4] ;  /* 0x000bc40001037983 */ /* 0x000ea20000300800 */
[----:B------:R-:W2:Y:S01]  /*22050*/  LDL.LU R2, [R1+0xbe8] ;  /* 0x000be80001027983 */ /* 0x000ea20000300800 */
[----:B------:R-:W-:Y:S01]  /*22060*/  IADD3 R9, R9, 0x1, RZ ;  /* 0x0000000109097810 */ /* 0x000fe20007ffe0ff */
[----:B------:R0:W-:Y:S02]  /*22070*/  STL [R1+0xef0], R10 ;  /* 0x000ef00a01007387 */ /* 0x0001e40000100800 */
[----:B------:R-:W-:-:S02]  /*22080*/  IMAD.MOV.U32 R11, RZ, RZ, R16 ;  /* 0x000000ffff0b7224 */ /* 0x000fc400078e0010 */
[----:B------:R-:W-:Y:S02]  /*22090*/  IMAD.MOV.U32 R7, RZ, RZ, R18 ;  /* 0x000000ffff077224 */ /* 0x000fe400078e0012 */
[----:B------:R-:W-:Y:S01]  /*220a0*/  IMAD.MOV.U32 R4, RZ, RZ, R19 ;  /* 0x000000ffff047224 */ /* 0x000fe200078e0013 */
[----:B0-----:R-:W2:Y:S01]  /*220b0*/  LDL.LU R10, [R1+0xbfc] ;  /* 0x000bfc00010a7983 */ /* 0x001ea20000300800 */
[----:B------:R0:W-:Y:S02]  /*220c0*/  STL.64 [R1+0x80], R16 ;  /* 0x0000801001007387 */ /* 0x0001e40000100a00 */
[----:B------:R1:W-:Y:S02]  /*220d0*/  STL.64 [R1+0x88], R18 ;  /* 0x0000881201007387 */ /* 0x0003e40000100a00 */
[----:B------:R0:W-:Y:S01]  /*220e0*/  STL [R1+0x424], R9 ;  /* 0x0004240901007387 */ /* 0x0001e20000100800 */
[----:B------:R-:W2:Y:S04]  /*220f0*/  LDL.LU R15, [R1+0x14c] ;  /* 0x00014c00010f7983 */ /* 0x000ea80000300800 */
[----:B0-----:R-:W3:Y:S01]  /*22100*/  LDL.LU R16, [R1+0xc1c] ;  /* 0x000c1c0001107983 */ /* 0x001ee20000300800 */
[----:B------:R-:W4:Y:S02]  /*22110*/  LDL.LU R17, [R1+0xc14] ;  /* 0x000c140001117983 */ /* 0x000f240000300800 */
[----:B-1----:R-:W4:Y:S02]  /*22120*/  LDL.LU R18, [R1+0xc0c] ;  /* 0x000c0c0001127983 */ /* 0x002f240000300800 */
[----:B------:R-:W4:Y:S02]  /*22130*/  LDL.LU R19, [R1+0xc04] ;  /* 0x000c040001137983 */ /* 0x000f240000300800 */
[----:B------:R-:W-:-:S02]  /*22140*/  IMAD.MOV.U32 R6, RZ, RZ, R9 ;  /* 0x000000ffff067224 */ /* 0x000fc400078e0009 */
[----:B------:R-:W-:-:S04]  /*22150*/  IMAD.MOV.U32 R9, RZ, RZ, c[0x0][0x188] ;  /* 0x00006200ff097624 */ /* 0x000fc800078e00ff */
[----:B------:R-:W-:-:S04]  /*22160*/  IMAD.SHL.U32 R9, R9, 0x100, RZ ;  /* 0x0000010009097824 */ /* 0x000fc800078e00ff */
[----:B------:R-:W-:Y:S01]  /*22170*/  IMAD.SHL.U32 R9, R9, 0x2, RZ ;  /* 0x0000000209097824 */ /* 0x000fe200078e00ff */
[----:B------:R-:W-:Y:S01]  /*22180*/  STL [R1+0xf00], R11 ;  /* 0x000f000b01007387 */ /* 0x000fe20000100800 */
[----:B------:R-:W-:Y:S02]  /*22190*/  STL [R1+0xefc], R14 ;  /* 0x000efc0e01007387 */ /* 0x000fe40000100800 */
[----:B------:R-:W-:Y:S02]  /*221a0*/  STL [R1+0xef8], R7 ;  /* 0x000ef80701007387 */ /* 0x000fe40000100800 */
[----:B------:R-:W-:Y:S01]  /*221b0*/  STL [R1+0xef4], R4 ;  /* 0x000ef40401007387 */ /* 0x000fe20000100800 */
[-C--:B--2---:R-:W-:Y:S02]  /*221c0*/  IADD3 R15, P6, R15, R9.reuse, RZ ;  /* 0x000000090f0f7210 */ /* 0x084fe40007fde0ff */
[----:B------:R-:W-:-:S03]  /*221d0*/  IADD3 R10, P5, R10, R9, RZ ;  /* 0x000000090a0a7210 */ /* 0x000fc60007fbe0ff */
[----:B------:R-:W-:Y:S01]  /*221e0*/  STL [R1+0x14c], R15 ;  /* 0x00014c0f01007387 */ /* 0x000fe20000100800 */
[-C--:B---3--:R-:W-:Y:S02]  /*221f0*/  IADD3 R16, P1, R16, R9.reuse, RZ ;  /* 0x0000000910107210 */ /* 0x088fe40007f3e0ff */
[-C--:B----4-:R-:W-:Y:S02]  /*22200*/  IADD3 R17, P2, R17, R9.reuse, RZ ;  /* 0x0000000911117210 */ /* 0x090fe40007f5e0ff */
[-C--:B------:R-:W-:Y:S02]  /*22210*/  IADD3 R18, P3, R18, R9.reuse, RZ ;  /* 0x0000000912127210 */ /* 0x080fe40007f7e0ff */
[-C--:B------:R-:W-:Y:S01]  /*22220*/  IADD3 R19, P4, R19, R9.reuse, RZ ;  /* 0x0000000913137210 */ /* 0x080fe20007f9e0ff */
[--C-:B------:R-:W-:Y:S01]  /*22230*/  IMAD.X R26, R26, 0x1, R0.reuse, P6 ;  /* 0x000000011a1a7824 */ /* 0x100fe200030e0600 */
[----:B------:R-:W-:Y:S01]  /*22240*/  STL [R1+0xc1c], R16 ;  /* 0x000c1c1001007387 */ /* 0x000fe20000100800 */
[----:B------:R-:W-:Y:S01]  /*22250*/  STL [R1+0xc14], R17 ;  /* 0x000c141101007387 */ /* 0x000fe20000100800 */
[-C--:B------:R-:W-:Y:S01]  /*22260*/  IADD3 R27, P6, R27, R9.reuse, RZ ;  /* 0x000000091b1b7210 */ /* 0x080fe20007fde0ff */
[----:B------:R-:W-:Y:S02]  /*22270*/  STL [R1+0xc0c], R18 ;  /* 0x000c0c1201007387 */ /* 0x000fe40000100800 */
[--C-:B------:R-:W-:Y:S01]  /*22280*/  IMAD.X R8, R8, 0x1, R0.reuse, P1 ;  /* 0x0000000108087824 */ /* 0x100fe200008e0600 */
        /* <DEDUP_REMOVED lines=19> */
[----:B------:R-:W-:Y:S02]  /*223c0*/  STL [R1+0xc00], R28 ;  /* 0x000c001c01007387 */ /* 0x000fe40000100800 */
[--C-:B------:R-:W-:Y:S01]  /*223d0*/  IMAD.X R12, R12, 0x1, R0.reuse, P6 ;  /* 0x000000010c0c7824 */ /* 0x100fe200030e0600 */
[----:B------:R-:W-:Y:S01]  /*223e0*/  STL [R1+0xbd4], R13 ;  /* 0x000bd40d01007387 */ /* 0x000fe20000100800 */
[----:B------:R-:W-:Y:S01]  /*223f0*/  IADD3 R3, P6, R3, R9, RZ ;  /* 0x0000000903037210 */ /* 0x000fe20007fde0ff */
[----:B------:R-:W-:Y:S02]  /*22400*/  STL [R1+0xbf8], R25 ;  /* 0x000bf81901007387 */ /* 0x000fe40000100800 */
[----:B------:R-:W-:Y:S01]  /*22410*/  STL [R1+0xbcc], R24 ;  /* 0x000bcc1801007387 */ /* 0x000fe20000100800 */
[----:B------:R0:W-:Y:S01]  /*22420*/  STL [R1+0x1020], R0 ;  /* 0x0010200001007387 */ /* 0x0001e20000100800 */
[----:B------:R-:W-:-:S02]  /*22430*/  IMAD.X R2, R2, 0x1, R0, P1 ;  /* 0x0000000102027824 */ /* 0x000fc400008e0600 */
[----:B------:R-:W-:Y:S01]  /*22440*/  STL [R1+0xbf0], R12 ;  /* 0x000bf00c01007387 */ /* 0x000fe20000100800 */
[----:B0-----:R-:W2:Y:S01]  /*22450*/  LDL.LU R0, [R1+0xbbc] ;  /* 0x000bbc0001007983 */ /* 0x001ea20000300800 */
[----:B------:R-:W-:Y:S02]  /*22460*/  STL [R1+0xbc4], R3 ;  /* 0x000bc40301007387 */ /* 0x000fe40000100800 */
[----:B------:R-:W3:Y:S02]  /*22470*/  LDL.LU R4, [R1+0xbac] ;  /* 0x000bac0001047983 */ /* 0x000ee40000300800 */
[----:B------:R-:W-:Y:S01]  /*22480*/  STL [R1+0xbe8], R2 ;  /* 0x000be80201007387 */ /* 0x000fe20000100800 */
[----:B---3--:R0:W-:Y:S04]  /*22490*/  STL [R1+0x1014], R4 ;  /* 0x0010140401007387 */ /* 0x0081e80000100800 */
[----:B0-----:R-:W3:Y:S01]  /*224a0*/  LDL.LU R4, [R1+0xbd8] ;  /* 0x000bd80001047983 */ /* 0x001ee20000300800 */
[----:B------:R-:W-:-:S05]  /*224b0*/  IMAD.MOV.U32 R11, RZ, RZ, c[0x0][0x180] ;  /* 0x00006000ff0b7624 */ /* 0x000fca00078e00ff */
[----:B------:R-:W-:Y:S01]  /*224c0*/  IADD3 R11, R11, 0xff, RZ ;  /* 0x000000ff0b0b7810 */ /* 0x000fe20007ffe0ff */
[----:B---3--:R0:W-:Y:S04]  /*224d0*/  STL [R1+0x1018], R4 ;  /* 0x0010180401007387 */ /* 0x0081e80000100800 */
[----:B0-----:R-:W3:Y:S01]  /*224e0*/  LDL.LU R4, [R1+0xbb4] ;  /* 0x000bb40001047983 */ /* 0x001ee20000300800 */
[----:B------:R-:W-:-:S04]  /*224f0*/  SHF.R.S32.HI R5, RZ, 0x1f, R11 ;  /* 0x0000001fff057819 */ /* 0x000fc8000001140b */
[----:B------:R-:W-:-:S04]  /*22500*/  LEA.HI R5, R5, R11, RZ, 0x8 ;  /* 0x0000000b05057211 */ /* 0x000fc800078f40ff */
[----:B------:R-:W-:-:S04]  /*22510*/  SHF.R.S32.HI R5, RZ, 0x8, R5 ;  /* 0x00000008ff057819 */ /* 0x000fc80000011405 */
[----:B------:R-:W-:Y:S02]  /*22520*/  ISETP.NE.U32.AND P0, PT, R6, R5, PT ;  /* 0x000000050600720c */ /* 0x000fe40003f05070 */
[----:B--2---:R-:W-:Y:S01]  /*22530*/  IADD3 R0, P1, R0, R9, RZ ;  /* 0x0000000900007210 */ /* 0x004fe20007f3e0ff */
[----:B---3--:R0:W-:Y:S04]  /*22540*/  STL [R1+0x101c], R4 ;  /* 0x00101c0401007387 */ /* 0x0081e80000100800 */
[----:B0-----:R-:W2:Y:S01]  /*22550*/  LDL.LU R4, [R1+0xbe0] ;  /* 0x000be00001047983 */ /* 0x001ea20000300800 */
[----:B------:R-:W3:Y:S02]  /*22560*/  LDL.LU R7, [R1+0xbd0] ;  /* 0x000bd00001077983 */ /* 0x000ee40000300800 */
[----:B------:R-:W4:Y:S02]  /*22570*/  LDL.LU R14, [R1+0xba4] ;  /* 0x000ba400010e7983 */ /* 0x000f240000300800 */
        /* <DEDUP_REMOVED lines=24> */
[----:B------:R0:W-:Y:S02]  /*22700*/  STL [R1+0xbbc], R0 ;  /* 0x000bbc0001007387 */ /* 0x0001e40000100800 */
[----:B0-----:R-:W2:Y:S02]  /*22710*/  LDL.LU R0, [R1+0x1020] ;  /* 0x0010200001007983 */ /* 0x001ea40000300800 */
[----:B--2---:R-:W-:-:S05]  /*22720*/  IMAD.X R4, R4, 0x1, R0, P2 ;  /* 0x0000000104047824 */ /* 0x004fca00010e0600 */
[----:B------:R0:W-:Y:S04]  /*22730*/  STL [R1+0xbe0], R4 ;  /* 0x000be00401007387 */ /* 0x0001e80000100800 */
[----:B0-----:R-:W2:Y:S02]  /*22740*/  LDL.LU R4, [R1+0x101c] ;  /* 0x00101c0001047983 */ /* 0x001ea40000300800 */
[----:B--2---:R-:W-:-:S05]  /*22750*/  IADD3 R4, P2, R4, R9, RZ ;  /* 0x0000000904047210 */ /* 0x004fca0007f5e0ff */
[----:B------:R0:W-:Y:S04]  /*22760*/  STL [R1+0xbb4], R4 ;  /* 0x000bb40401007387 */ /* 0x0001e80000100800 */
[----:B0-----:R-:W2:Y:S02]  /*22770*/  LDL.LU R4, [R1+0x1018] ;  /* 0x0010180001047983 */ /* 0x001ea40000300800 */
[----:B--2---:R-:W-:-:S05]  /*22780*/  IMAD.X R4, R4, 0x1, R0, P3 ;  /* 0x0000000104047824 */ /* 0x004fca00018e0600 */
[----:B------:R0:W-:Y:S04]  /*22790*/  STL [R1+0xbd8], R4 ;  /* 0x000bd80401007387 */ /* 0x0001e80000100800 */
[----:B0-----:R-:W2:Y:S01]  /*227a0*/  LDL.LU R4, [R1+0x1014] ;  /* 0x0010140001047983 */ /* 0x001ea20000300800 */
[--C-:B---3--:R-:W-:Y:S01]  /*227b0*/  IMAD.X R7, R7, 0x1, R0.reuse, P4 ;  /* 0x0000000107077824 */ /* 0x108fe200020e0600 */
[-C--:B----4-:R-:W-:Y:S01]  /*227c0*/  IADD3 R14, P4, R14, R9.reuse, RZ ;  /* 0x000000090e0e7210 */ /* 0x090fe20007f9e0ff */
[--C-:B------:R-:W-:Y:S01]  /*227d0*/  IMAD.X R11, R11, 0x1, R0.reuse, P5 ;  /* 0x000000010b0b7824 */ /* 0x100fe200028e0600 */
[-C--:B------:R-:W-:Y:S01]  /*227e0*/  IADD3 R5, P5, R5, R9.reuse, RZ ;  /* 0x0000000905057210 */ /* 0x080fe20007fbe0ff */
        /* <DEDUP_REMOVED lines=16> */
[----:B------:R-:W-:Y:S01]  /*228f0*/  IMAD.X R3, R3, 0x1, R0, P4 ;  /* 0x0000000103037824 */ /* 0x000fe200020e0600 */
[----:B------:R-:W-:-:S02]  /*22900*/  IADD3 R2, P4, R2, R9, RZ ;  /* 0x0000000902027210 */ /* 0x000fc40007f9e0ff */
[----:B--2---:R-:W-:-:S05]  /*22910*/  IADD3 R4, P3, R4, R9, RZ ;  /* 0x0000000904047210 */ /* 0x004fca0007f7e0ff */
[----:B------:R-:W-:Y:S01]  /*22920*/  STL [R1+0xbac], R4 ;  /* 0x000bac0401007387 */ /* 0x000fe20000100800 */
[----:B------:R-:W-:Y:S02]  /*22930*/  STL [R1+0xbd0], R7 ;  /* 0x000bd00701007387 */ /* 0x000fe40000100800 */
[----:B------:R-:W-:Y:S02]  /*22940*/  STL [R1+0xba4], R14 ;  /* 0x000ba40e01007387 */ /* 0x000fe40000100800 */
[----:B------:R-:W-:Y:S01]  /*22950*/  STL [R1+0xbc8], R11 ;  /* 0x000bc80b01007387 */ /* 0x000fe20000100800 */
[----:B------:R-:W-:Y:S01]  /*22960*/  STL [R1+0xb9c], R5 ;  /* 0x000b9c0501007387 */ /* 0x000fe20000100800 */
[----:B------:R-:W-:Y:S02]  /*22970*/  STL [R1+0xbc0], R6 ;  /* 0x000bc00601007387 */ /* 0x000fe40000100800 */
[----:B------:R-:W-:Y:S02]  /*22980*/  STL [R1+0xb94], R15 ;  /* 0x000b940f01007387 */ /* 0x000fe40000100800 */
[--C-:B------:R-:W-:Y:S01]  /*22990*/  IMAD.X R10, R10, 0x1, R0.reuse, P3 ;  /* 0x000000010a0a7824 */ /* 0x100fe200018e0600 */
[----:B------:R-:W-:Y:S01]  /*229a0*/  STL [R1+0xbb8], R16 ;  /* 0x000bb81001007387 */ /* 0x000fe20000100800 */
[----:B------:R-:W-:Y:S01]  /*229b0*/  IADD3 R26, P3, R26, R9, RZ ;  /* 0x000000091a1a7210 */ /* 0x000fe20007f7e0ff */
        /* <DEDUP_REMOVED lines=11> */
[----:B------:R-:W-:-:S02]  /*22a70*/  IMAD.X R24, R24, 0x1, R0, P3 ;  /* 0x0000000118187824 */ /* 0x000fc400018e0600 */
[----:B------:R-:W-:Y:S02]  /*22a80*/  STL [R1+0xb88], R29 ;  /* 0x000b881d01007387 */ /* 0x000fe40000100800 */
[----:B------:R-:W-:Y:S01]  /*22a90*/  STL [R1+0xb5c], R28 ;  /* 0x000b5c1c01007387 */ /* 0x000fe20000100800 */
[----:B------:R-:W-:Y:S01]  /*22aa0*/  IADD3 R12, P3, R12, R9, RZ ;  /* 0x000000090c0c7210 */ /* 0x000fe20007f7e0ff */
[----:B------:R-:W-:Y:S01]  /*22ab0*/  STL [R1+0xb80], R13 ;  /* 0x000b800d01007387 */ /* 0x000fe20000100800 */
[----:B------:R-:W-:Y:S02]  /*22ac0*/  STL [R1+0xb54], R25 ;  /* 0x000b541901007387 */ /* 0x000fe40000100800 */
[----:B------:R-:W-:Y:S02]  /*22ad0*/  STL [R1+0xb78], R24 ;  /* 0x000b781801007387 */ /* 0x000fe40000100800 */
[----:B------:R0:W-:Y:S01]  /*22ae0*/  STL [R1+0x1010], R9 ;  /* 0x0010100901007387 */ /* 0x0001e20000100800 */
[----:B------:R-:W-:Y:S04]  /*22af0*/  STL [R1+0xb4c], R12 ;  /* 0x000b4c0c01007387 */ /* 0x000fe80000100800 */
[----:B0-----:R-:W2:Y:S01]  /*22b00*/  LDL.LU R9, [R1+0xb68] ;  /* 0x000b680001097983 */ /* 0x001ea20000300800 */
[----:B------:R-:W-:Y:S02]  /*22b10*/  STL [R1+0xb70], R3 ;  /* 0x000b700301007387 */ /* 0x000fe40000100800 */
[----:B------:R-:W3:Y:S02]  /*22b20*/  LDL.LU R4, [R1+0xb58] ;  /* 0x000b580001047983 */ /* 0x000ee40000300800 */
[----:B------:R-:W-:Y:S01]  /*22b30*/  STL [R1+0xb44], R2 ;  /* 0x000b440201007387 */ /* 0x000fe20000100800 */
[----:B---3--:R0:W-:Y:S04]  /*22b40*/  STL [R1+0x1004], R4 ;  /* 0x0010040401007387 */ /* 0x0081e80000100800 */
[----:B0-----:R-:W3:Y:S04]  /*22b50*/  LDL.LU R4, [R1+0xb34] ;  /* 0x000b340001047983 */ /* 0x001ee80000300800 */
[----:B---3--:R0:W-:Y:S04]  /*22b60*/  STL [R1+0x1008], R4 ;  /* 0x0010080401007387 */ /* 0x0081e80000100800 */
[----:B0-----:R-:W3:Y:S01]  /*22b70*/  LDL.LU R4, [R1+0xb60] ;  /* 0x000b600001047983 */ /* 0x001ee20000300800 */
[----:B--2---:R-:W-:-:S03]  /*22b80*/  IMAD.X R9, R9, 0x1, R0, P5 ;  /* 0x0000000109097824 */ /* 0x004fc600028e0600 */
        /* <DEDUP_REMOVED lines=30> */
[----:B--2---:R-:W-:-:S05]  /*22d70*/  IADD3 R4, P5, R4, R9, RZ ;  /* 0x0000000904047210 */ /* 0x004fca0007fbe0ff */
[----:B------:R0:W-:Y:S04]  /*22d80*/  STL [R1+0xb3c], R4 ;  /* 0x000b3c0401007387 */ /* 0x0001e80000100800 */
[----:B0-----:R-:W2:Y:S02]  /*22d90*/  LDL.LU R4, [R1+0x100c] ;  /* 0x00100c0001047983 */ /* 0x001ea40000300800 */
[----:B--2---:R-:W-:-:S05]  /*22da0*/  IMAD.X R4, R4, 0x1, R0, P6 ;  /* 0x0000000104047824 */ /* 0x004fca00030e0600 */
[----:B------:R0:W-:Y:S04]  /*22db0*/  STL [R1+0xb60], R4 ;  /* 0x000b600401007387 */ /* 0x0001e80000100800 */
[----:B0-----:R-:W2:Y:S02]  /*22dc0*/  LDL.LU R4, [R1+0x1008] ;  /* 0x0010080001047983 */ /* 0x001ea40000300800 */
[----:B--2---:R-:W-:-:S05]  /*22dd0*/  IADD3 R4, P6, R4, R9, RZ ;  /* 0x0000000904047210 */ /* 0x004fca0007fde0ff */
[----:B------:R0:W-:Y:S04]  /*22de0*/  STL [R1+0xb34], R4 ;  /* 0x000b340401007387 */ /* 0x0001e80000100800 */
[----:B0-----:R-:W2:Y:S01]  /*22df0*/  LDL.LU R4, [R1+0x1004] ;  /* 0x0010040001047983 */ /* 0x001ea20000300800 */
[--C-:B----4-:R-:W-:Y:S01]  /*22e00*/  IMAD.X R14, R14, 0x1, R0.reuse, P2 ;  /* 0x000000010e0e7824 */ /* 0x110fe200010e0600 */
        /* <DEDUP_REMOVED lines=18> */
[----:B------:R-:W-:Y:S01]  /*22f30*/  IADD3 R24, P6, R24, R9, RZ ;  /* 0x0000000918187210 */ /* 0x000fe20007fde0ff */
[----:B------:R-:W-:-:S02]  /*22f40*/  IMAD.X R2, R2, 0x1, R0, P2 ;  /* 0x0000000102027824 */ /* 0x000fc400010e0600 */
[----:B--2---:R-:W-:Y:S01]  /*22f50*/  IMAD.X R4, R4, 0x1, R0, P1 ;  /* 0x0000000104047824 */ /* 0x004fe200008e0600 */
[----:B---3--:R-:W-:-:S04]  /*22f60*/  IADD3 R7, P1, R7, R9, RZ ;  /* 0x0000000907077210 */ /* 0x008fc80007f3e0ff */
[----:B------:R-:W-:Y:S01]  /*22f70*/  STL [R1+0xb58], R4 ;  /* 0x000b580401007387 */ /* 0x000fe20000100800 */
[----:B------:R-:W-:Y:S02]  /*22f80*/  STL [R1+0xb2c], R7 ;  /* 0x000b2c0701007387 */ /* 0x000fe40000100800 */
[----:B------:R-:W-:Y:S02]  /*22f90*/  STL [R1+0xb50], R14 ;  /* 0x000b500e01007387 */ /* 0x000fe40000100800 */
[----:B------:R-:W-:Y:S01]  /*22fa0*/  STL [R1+0xb24], R11 ;  /* 0x000b240b01007387 */ /* 0x000fe20000100800 */
[----:B------:R-:W-:Y:S01]  /*22fb0*/  STL [R1+0xb48], R5 ;  /* 0x000b480501007387 */ /* 0x000fe20000100800 */
[----:B------:R-:W-:Y:S02]  /*22fc0*/  STL [R1+0xb1c], R6 ;  /* 0x000b1c0601007387 */ /* 0x000fe40000100800 */
        /* <DEDUP_REMOVED lines=17> */
[----:B------:R-:W-:-:S02]  /*230e0*/  IMAD.X R12, R12, 0x1, R0, P1 ;  /* 0x000000010c0c7824 */ /* 0x000fc400008e0600 */
[----:B------:R-:W-:Y:S01]  /*230f0*/  STL [R1+0xadc], R13 ;  /* 0x000adc0d01007387 */ /* 0x000fe20000100800 */
[-C--:B------:R-:W-:Y:S01]  /*23100*/  IADD3 R3, P1, R3, R9.reuse, RZ ;  /* 0x0000000903037210 */ /* 0x080fe20007f3e0ff */
[----:B------:R-:W-:Y:S01]  /*23110*/  STL [R1+0xb00], R25 ;  /* 0x000b001901007387 */ /* 0x000fe20000100800 */
[----:B------:R-:W-:Y:S02]  /*23120*/  STL [R1+0xad4], R24 ;  /* 0x000ad41801007387 */ /* 0x000fe40000100800 */
[----:B------:R0:W-:Y:S02]  /*23130*/  STL [R1+0x1000], R0 ;  /* 0x0010000001007387 */ /* 0x0001e40000100800 */
[----:B------:R-:W-:Y:S01]  /*23140*/  STL [R1+0xaf8], R12 ;  /* 0x000af80c01007387 */ /* 0x000fe20000100800 */
        /* <DEDUP_REMOVED lines=8> */
[----:B--2---:R-:W-:-:S03]  /*231d0*/  IADD3 R0, P2, R0, R9, RZ ;  /* 0x0000000900007210 */ /* 0x004fc60007f5e0ff */
        /* <DEDUP_REMOVED lines=1365> */
[----:B------:R-:W-:Y:S01]  /*28730*/  IADD3 R22, P4, R22, UR8, RZ ;  /* 0x0000000816167c10 */ /* 0x000fe2000ff9e0ff */
[--C-:B------:R-:W-:Y:S01]  /*28740*/  IMAD.X R23, R23, 0x1, R0.reuse, P5 ;  /* 0x0000000117177824 */ /* 0x100fe200028e0600 */
[----:B------:R-:W-:Y:S01]  /*28750*/  IADD3 R29, P5, R29, UR8, RZ ;  /* 0x000000081d1d7c10 */ /* 0x000fe2000ffbe0ff */
[--C-:B------:R-:W-:Y:S01]  /*28760*/  IMAD.X R28, R28, 0x1, R0.reuse, P6 ;  /* 0x000000011c1c7824 */ /* 0x100fe200030e0600 */
[----:B------:R-:W-:Y:S01]  /*28770*/  IADD3 R13, P6, R13, UR8, RZ ;  /* 0x000000080d0d7c10 */ /* 0x000fe2000ffde0ff */
[--C-:B------:R-:W-:Y:S01]  /*28780*/  IMAD.X R25, R25, 0x1, R0.reuse, P1 ;  /* 0x0000000119197824 */ /* 0x100fe200008e0600 */
[----:B------:R-:W-:Y:S01]  /*28790*/  IADD3 R24, P1, R24, UR8, RZ ;  /* 0x0000000818187c10 */ /* 0x000fe2000ff3e0ff */
[----:B--2---:R-:W-:Y:S01]  /*287a0*/  IMAD.X R4, R4, 0x1, R0, P2 ;  /* 0x0000000104047824 */ /* 0x004fe200010e0600 */
[----:B---3--:R-:W-:-:S04]  /*287b0*/  IADD3 R7, P2, R7, R9, RZ ;  /* 0x0000000907077210 */ /* 0x008fc80007f5e0ff */
[----:B------:R0:W-:Y:S01]  /*287c0*/  STL [R1+0x490], R4 ;  /* 0x0004900401007387 */ /* 0x0001e20000100800 */
        /* <DEDUP_REMOVED lines=25> */
[----:B0-----:R-:W2:Y:S02]  /*28960*/  LDL.LU R4, [R1+0xd20] ;  /* 0x000d200001047983 */ /* 0x001ea40000300800 */
[----:B------:R-:W-:Y:S01]  /*28970*/  IMAD.X R12, R12, 0x1, R0, P2 ;  /* 0x000000010c0c7824 */ /* 0x000fe200010e0600 */
[----:B------:R-:W-:-:S04]  /*28980*/  IADD3 R3, P2, R3, UR8, RZ ;  /* 0x0000000803037c10 */ /* 0x000fc8000ff5e0ff */
[----:B------:R-:W-:Y:S01]  /*28990*/  STL [R1+0x430], R12 ;  /* 0x0004300c01007387 */ /* 0x000fe20000100800 */
[----:B------:R-:W-:-:S03]  /*289a0*/  IMAD.X R2, R2, 0x1, R0, P3 ;  /* 0x0000000102027824 */ /* 0x000fc600018e0600 */
[----:B--2---:R0:W-:Y:S01]  /*289b0*/  STL [R1+0xf20], R4 ;  /* 0x000f200401007387 */ /* 0x0041e20000100800 */
[----:B------:R1:W-:Y:S03]  /*289c0*/  STL [R1+0xd30], R3 ;  /* 0x000d300301007387 */ /* 0x0003e60000100800 */
[----:B0-----:R-:W2:Y:S01]  /*289d0*/  LDL.LU R4, [R1+0xd28] ;  /* 0x000d280001047983 */ /* 0x001ea20000300800 */
[----:B------:R0:W-:Y:S02]  /*289e0*/  STL [R1+0x428], R2 ;  /* 0x0004280201007387 */ /* 0x0001e40000100800 */
[----:B------:R-:W3:Y:S02]  /*289f0*/  LDL.LU R7, [R1+0xd44] ;  /* 0x000d440001077983 */ /* 0x000ee40000300800 */
[----:B------:R-:W4:Y:S01]  /*28a00*/  LDL.LU R14, [R1+0xd18] ;  /* 0x000d1800010e7983 */ /* 0x000f220000300800 */
        /* <DEDUP_REMOVED lines=23> */
[----:B-1----:R-:W4:Y:S01]  /*28b80*/  LDL.LU R3, [R1+0xcb8] ;  /* 0x000cb80001037983 */ /* 0x002f220000300800 */
[----:B0-----:R-:W4:Y:S01]  /*28b90*/  LDL.LU R2, [R1+0xcdc] ;  /* 0x000cdc0001027983 */ /* 0x001f220000300800 */
[----:B------:R0:W-:Y:S03]  /*28ba0*/  STL [R1+0xf04], R0 ;  /* 0x000f040001007387 */ /* 0x0001e60000100800 */
[----:B0-----:R-:W4:Y:S01]  /*28bb0*/  LDL.LU R0, [R1+0xd4c] ;  /* 0x000d4c0001007983 */ /* 0x001f220000300800 */
[----:B--2---:R-:W-:-:S05]  /*28bc0*/  IADD3 R4, P3, R4, UR8, RZ ;  /* 0x0000000804047c10 */ /* 0x004fca000ff7e0ff */
[----:B------:R0:W-:Y:S04]  /*28bd0*/  STL [R1+0xd28], R4 ;  /* 0x000d280401007387 */ /* 0x0001e80000100800 */
[----:B0-----:R-:W2:Y:S01]  /*28be0*/  LDL.LU R4, [R1+0xf20] ;  /* 0x000f200001047983 */ /* 0x001ea20000300800 */
[----:B---3--:R-:W-:Y:S01]  /*28bf0*/  IADD3.X R7, R7, UR5, RZ, P5, !PT ;  /* 0x0000000507077c10 */ /* 0x008fe2000affe4ff */
[----:B----4-:R-:W-:Y:S01]  /*28c00*/  IADD3 R14, P5, R14, UR8, RZ ;  /* 0x000000080e0e7c10 */ /* 0x010fe2000ffbe0ff */
[----:B------:R-:W-:Y:S01]  /*28c10*/  IADD3.X R11, R11, UR5, RZ, P6, !PT ;  /* 0x000000050b0b7c10 */ /* 0x000fe2000b7fe4ff */
[----:B------:R-:W-:Y:S01]  /*28c20*/  IADD3 R5, P6, R5, UR8, RZ ;  /* 0x0000000805057c10 */ /* 0x000fe2000ffde0ff */
[----:B------:R-:W-:Y:S01]  /*28c30*/  IADD3.X R6, R6, UR5, RZ, P1, !PT ;  /* 0x0000000506067c10 */ /* 0x000fe20008ffe4ff */
[----:B------:R-:W-:Y:S01]  /*28c40*/  IADD3 R15, P1, R15, UR8, RZ ;  /* 0x000000080f0f7c10 */ /* 0x000fe2000ff3e0ff */
[----:B------:R-:W-:Y:S01]  /*28c50*/  IADD3.X R16, R16, UR5, RZ, P2, !PT ;  /* 0x0000000510107c10 */ /* 0x000fe200097fe4ff */
[----:B------:R-:W-:Y:S01]  /*28c60*/  IADD3 R17, P2, R17, UR8, RZ ;  /* 0x0000000811117c10 */ /* 0x000fe2000ff5e0ff */
[----:B------:R-:W-:Y:S01]  /*28c70*/  IADD3.X R18, R18, UR5, RZ, P3, !PT ;  /* 0x0000000512127c10 */ /* 0x000fe20009ffe4ff */
[----:B------:R-:W-:Y:S01]  /*28c80*/  IADD3 R19, P3, R19, UR8, RZ ;  /* 0x0000000813137c10 */ /* 0x000fe2000ff7e0ff */
[----:B------:R-:W-:-:S05]  /*28c90*/  IADD3.X R0, R0, UR5, RZ, P4, !PT ;  /* 0x0000000500007c10 */ /* 0x000fca000a7fe4ff */
[----:B------:R0:W-:Y:S01]  /*28ca0*/  STL [R1+0xd4c], R0 ;  /* 0x000d4c0001007387 */ /* 0x0001e20000100800 */
        /* <DEDUP_REMOVED lines=10> */
[----:B--2---:R-:W-:-:S05]  /*28d50*/  IADD3 R4, P4, R4, UR8, RZ ;  /* 0x0000000804047c10 */ /* 0x004fca000ff9e0ff */
[----:B------:R-:W-:Y:S01]  /*28d60*/  STL [R1+0xd20], R4 ;  /* 0x000d200401007387 */ /* 0x000fe20000100800 */
[----:B------:R-:W-:Y:S02]  /*28d70*/  STL [R1+0xd44], R7 ;  /* 0x000d440701007387 */ /* 0x000fe40000100800 */
[----:B------:R-:W-:Y:S02]  /*28d80*/  STL [R1+0xd18], R14 ;  /* 0x000d180e01007387 */ /* 0x000fe40000100800 */
[----:B------:R-:W-:Y:S01]  /*28d90*/  STL [R1+0xd3c], R11 ;  /* 0x000d3c0b01007387 */ /* 0x000fe20000100800 */
[----:B------:R-:W-:Y:S01]  /*28da0*/  STL [R1+0xd10], R5 ;  /* 0x000d100501007387 */ /* 0x000fe20000100800 */
[----:B------:R-:W-:Y:S02]  /*28db0*/  STL [R1+0xd34], R6 ;  /* 0x000d340601007387 */ /* 0x000fe40000100800 */
[----:B------:R-:W-:Y:S01]  /*28dc0*/  STL [R1+0xd08], R15 ;  /* 0x000d080f01007387 */ /* 0x000fe20000100800 */
[----:B------:R-:W-:Y:S01]  /*28dd0*/  IADD3.X R10, R10, UR5, RZ, P4, !PT ;  /* 0x000000050a0a7c10 */ /* 0x000fe2000a7fe4ff */
[----:B------:R-:W-:Y:S01]  /*28de0*/  STL [R1+0xd2c], R16 ;  /* 0x000d2c1001007387 */ /* 0x000fe20000100800 */
[----:B------:R-:W-:Y:S01]  /*28df0*/  IADD3 R26, P4, R26, UR8, RZ ;  /* 0x000000081a1a7c10 */ /* 0x000fe2000ff9e0ff */
        /* <DEDUP_REMOVED lines=11> */
[----:B------:R-:W-:Y:S01]  /*28eb0*/  IADD3.X R25, R25, UR5, RZ, P4, !PT ;  /* 0x0000000519197c10 */ /* 0x000fe2000a7fe4ff */
[----:B------:R-:W-:Y:S01]  /*28ec0*/  STL [R1+0xcfc], R23 ;  /* 0x000cfc1701007387 */ /* 0x000fe20000100800 */
[----:B------:R-:W-:Y:S01]  /*28ed0*/  IADD3 R24, P4, R24, UR8, RZ ;  /* 0x0000000818187c10 */ /* 0x000fe2000ff9e0ff */
[----:B------:R-:W-:Y:S01]  /*28ee0*/  STL [R1+0xcd0], R29 ;  /* 0x000cd01d01007387 */ /* 0x000fe20000100800 */
[----:B------:R-:W-:Y:S02]  /*28ef0*/  STL [R1+0xcf4], R28 ;  /* 0x000cf41c01007387 */ /* 0x000fe40000100800 */
[----:B------:R-:W-:Y:S02]  /*28f00*/  STL [R1+0xcc8], R13 ;  /* 0x000cc80d01007387 */ /* 0x000fe40000100800 */
[----:B------:R-:W-:Y:S01]  /*28f10*/  STL [R1+0xcec], R25 ;  /* 0x000cec1901007387 */ /* 0x000fe20000100800 */
[----:B------:R-:W-:Y:S01]  /*28f20*/  STL [R1+0xcc0], R24 ;  /* 0x000cc01801007387 */ /* 0x000fe20000100800 */
[----:B0-----:R-:W2:Y:S01]  /*28f30*/  LDL.LU R0, [R1+0xca8] ;  /* 0x000ca80001007983 */ /* 0x001ea20000300800 */
[----:B------:R-:W-:Y:S01]  /*28f40*/  IADD3.X R12, R12, UR5, RZ, P5, !PT ;  /* 0x000000050c0c7c10 */ /* 0x000fe2000affe4ff */
[----:B------:R-:W-:-:S04]  /*28f50*/  IADD3 R3, P5, R3, UR8, RZ ;  /* 0x0000000803037c10 */ /* 0x000fc8000ffbe0ff */
[----:B------:R-:W-:Y:S04]  /*28f60*/  STL [R1+0xce4], R12 ;  /* 0x000ce40c01007387 */ /* 0x000fe80000100800 */
[----:B--2---:R0:W-:Y:S01]  /*28f70*/  STL [R1+0xf18], R0 ;  /* 0x000f180001007387 */ /* 0x0041e20000100800 */
[----:B------:R-:W-:Y:S03]  /*28f80*/  STL [R1+0xcb8], R3 ;  /* 0x000cb80301007387 */ /* 0x000fe60000100800 */
[----:B0-----:R-:W2:Y:S01]  /*28f90*/  LDL.LU R0, [R1+0xcd4] ;  /* 0x000cd40001007983 */ /* 0x001ea20000300800 */
[----:B------:R-:W-:-:S05]  /*28fa0*/  IADD3.X R2, R2, UR5, RZ, P6, !PT ;  /* 0x0000000502027c10 */ /* 0x000fca000b7fe4ff */
[----:B------:R-:W-:Y:S04]  /*28fb0*/  STL [R1+0xcdc], R2 ;  /* 0x000cdc0201007387 */ /* 0x000fe80000100800 */
[----:B--2---:R0:W-:Y:S04]  /*28fc0*/  STL [R1+0xf1c], R0 ;  /* 0x000f1c0001007387 */ /* 0x0041e80000100800 */
        /* <DEDUP_REMOVED lines=29> */
[----:B--2---:R-:W-:-:S05]  /*291a0*/  IADD3 R0, P6, R0, UR8, RZ ;  /* 0x0000000800007c10 */ /* 0x004fca000ffde0ff */
[----:B------:R0:W-:Y:S04]  /*291b0*/  STL [R1+0xcb0], R0 ;  /* 0x000cb00001007387 */ /* 0x0001e80000100800 */
[----:B0-----:R-:W2:Y:S02]  /*291c0*/  LDL.LU R0, [R1+0xf1c] ;  /* 0x000f1c0001007983 */ /* 0x001ea40000300800 */
[----:B--2---:R-:W-:-:S05]  /*291d0*/  IADD3.X R0, R0, UR5, RZ, P1, !PT ;  /* 0x0000000500007c10 */ /* 0x004fca0008ffe4ff */
        /* <DEDUP_REMOVED lines=22> */
[----:B------:R-:W-:-:S02]  /*29340*/  IADD3.X R24, R24, UR5, RZ, P2, !PT ;  /* 0x0000000518187c10 */ /* 0x000fc400097fe4ff */
[----:B--2---:R-:W-:-:S05]  /*29350*/  IADD3 R0, P1, R0, UR8, RZ ;  /* 0x0000000800007c10 */ /* 0x004fca000ff3e0ff */
[----:B------:R0:W-:Y:S01]  /*29360*/  STL [R1+0xca8], R0 ;  /* 0x000ca80001007387 */ /* 0x0001e20000100800 */
        /* <DEDUP_REMOVED lines=28> */
[----:B------:R-:W-:Y:S02]  /*29530*/  STL [R1+0xc6c], R24 ;  /* 0x000c6c1801007387 */ /* 0x000fe40000100800 */
[----:B0-----:R-:W2:Y:S01]  /*29540*/  LDL.LU R0, [R1+0xc54] ;  /* 0x000c540001007983 */ /* 0x001ea20000300800 */
[----:B------:R-:W-:-:S02]  /*29550*/  IADD3 R12, P2, R12, UR8, RZ ;  /* 0x000000080c0c7c10 */ /* 0x000fc4000ff5e0ff */
[----:B------:R-:W-:-:S03]  /*29560*/  IADD3.X R3, R3, UR5, RZ, P3, !PT ;  /* 0x0000000503037c10 */ /* 0x000fc60009ffe4ff */
[----:B------:R-:W-:Y:S04]  /*29570*/  STL [R1+0xc40], R12 ;  /* 0x000c400c01007387 */ /* 0x000fe80000100800 */
[----:B--2---:R0:W-:Y:S01]  /*29580*/  STL [R1+0xf10], R0 ;  /* 0x000f100001007387 */ /* 0x0041e20000100800 */
[----:B------:R-:W-:Y:S03]  /*29590*/  STL [R1+0xc64], R3 ;  /* 0x000c640301007387 */ /* 0x000fe60000100800 */
[----:B0-----:R-:W2:Y:S01]  /*295a0*/  LDL.LU R0, [R1+0xc30] ;  /* 0x000c300001007983 */ /* 0x001ea20000300800 */
[----:B------:R-:W-:-:S05]  /*295b0*/  IADD3 R2, P3, R2, UR8, RZ ;  /* 0x0000000802027c10 */ /* 0x000fca000ff7e0ff */
        /* <DEDUP_REMOVED lines=31> */
[----:B--2---:R-:W-:-:S05]  /*297b0*/  IADD3.X R0, R0, UR5, RZ, P4, !PT ;  /* 0x0000000500007c10 */ /* 0x004fca000a7fe4ff */
[----:B------:R0:W-:Y:S04]  /*297c0*/  STL [R1+0xc5c], R0 ;  /* 0x000c5c0001007387 */ /* 0x0001e80000100800 */
[----:B0-----:R-:W2:Y:S02]  /*297d0*/  LDL.LU R0, [R1+0xf14] ;  /* 0x000f140001007983 */ /* 0x001ea40000300800 */
[----:B--2---:R-:W-:-:S05]  /*297e0*/  IADD3 R0, P4, R0, UR8, RZ ;  /* 0x0000000800007c10 */ /* 0x004fca000ff9e0ff */
[----:B------:R0:W-:Y:S04]  /*297f0*/  STL [R1+0xc30], R0 ;  /* 0x000c300001007387 */ /* 0x0001e80000100800 */
[----:B0-----:R-:W2:Y:S01]  /*29800*/  LDL.LU R0, [R1+0xf10] ;  /* 0x000f100001007983 */ /* 0x001ea20000300800 */
[----:B----4-:R-:W-:Y:S01]  /*29810*/  IADD3.X R7, R7, UR5, RZ, P6, !PT ;  /* 0x0000000507077c10 */ /* 0x010fe2000b7fe4ff */
[----:B---3--:R-:W-:Y:S01]  /*29820*/  IADD3 R14, P6, R14, UR8, RZ ;  /* 0x000000080e0e7c10 */ /* 0x008fe2000ffde0ff */
        /* <DEDUP_REMOVED lines=18> */
[----:B--2---:R-:W-:Y:S01]  /*29950*/  IADD3.X R0, R0, UR5, RZ, P5, !PT ;  /* 0x0000000500007c10 */ /* 0x004fe2000affe4ff */
[----:B------:R-:W-:-:S04]  /*29960*/  IADD3 R4, P5, R4, UR8, RZ ;  /* 0x0000000804047c10 */ /* 0x000fc8000ffbe0ff */
[----:B------:R0:W-:Y:S01]  /*29970*/  STL [R1+0xc54], R0 ;  /* 0x000c540001007387 */ /* 0x0001e20000100800 */
[----:B------:R-:W-:Y:S02]  /*29980*/  STL [R1+0xc28], R4 ;  /* 0x000c280401007387 */ /* 0x000fe40000100800 */
[----:B------:R-:W-:Y:S02]  /*29990*/  STL [R1+0xc4c], R7 ;  /* 0x000c4c0701007387 */ /* 0x000fe40000100800 */
[----:B------:R-:W-:Y:S01]  /*299a0*/  STL [R1+0xd58], R14 ;  /* 0x000d580e01007387 */ /* 0x000fe20000100800 */
[----:B------:R-:W-:Y:S01]  /*299b0*/  STL [R1+0xc44], R11 ;  /* 0x000c440b01007387 */ /* 0x000fe20000100800 */
[----:B------:R-:W-:Y:S02]  /*299c0*/  STL [R1+0xd60], R5 ;  /* 0x000d600501007387 */ /* 0x000fe40000100800 */
        /* <DEDUP_REMOVED lines=90> */
[----:B------:R-:W-:Y:S02]  /*29f70*/  IADD3.X R8, R8, UR5, RZ, P4, !PT ;  /* 0x0000000508087c10 */ /* 0x000fe4000a7fe4ff */
[----:B------:R-:W-:Y:S02]  /*29f80*/  IADD3.X R9, R9, UR5, RZ, P5, !PT ;  /* 0x0000000509097c10 */ /* 0x000fe4000affe4ff */
[----:B------:R-:W-:Y:S02]  /*29f90*/  IADD3.X R23, R23, UR5, RZ, P1, !PT ;  /* 0x0000000517177c10 */ /* 0x000fe40008ffe4ff */
[----:B------:R-:W-:Y:S02]  /*29fa0*/  IADD3.X R22, R22, UR5, RZ, P6, !PT ;  /* 0x0000000516167c10 */ /* 0x000fe4000b7fe4ff */
[----:B--2---:R-:W-:-:S05]  /*29fb0*/  IADD3 R0, P2, R0, UR8, RZ ;  /* 0x0000000800007c10 */ /* 0x004fca000ff5e0ff */
[----:B------:R0:W-:Y:S04]  /*29fc0*/  STL [R1+0xdc8], R0 ;  /* 0x000dc80001007387 */ /* 0x0001e80000100800 */
[----:B0-----:R0:W5:Y:S01]  /*29fd0*/  LDL.LU R0, [R1+0xf04] ;  /* 0x000f040001007983 */ /* 0x0011620000300800 */
[----:B------:R1:W-:Y:S03]  /*29fe0*/  STL [R1+0xd94], R11 ;  /* 0x000d940b01007387 */ /* 0x0003e60000100800 */
[----:B-1----:R0:W5:Y:S01]  /*29ff0*/  LDL.LU R11, [R1+0xf00] ;  /* 0x000f0000010b7983 */ /* 0x0021620000300800 */
[----:B------:R1:W-:Y:S03]  /*2a000*/  STL [R1+0xdd0], R14 ;  /* 0x000dd00e01007387 */ /* 0x0003e60000100800 */
[----:B-1----:R0:W5:Y:S01]  /*2a010*/  LDL.LU R14, [R1+0xefc] ;  /* 0x000efc00010e7983 */ /* 0x0021620000300800 */
[----:B------:R1:W-:Y:S03]  /*2a020*/  STL [R1+0xd9c], R7 ;  /* 0x000d9c0701007387 */ /* 0x0003e60000100800 */
[----:B-1----:R0:W5:Y:S01]  /*2a030*/  LDL.LU R7, [R1+0xef8] ;  /* 0x000ef80001077983 */ /* 0x0021620000300800 */
[----:B------:R1:W-:Y:S01]  /*2a040*/  STL [R1+0xdd8], R4 ;  /* 0x000dd80401007387 */ /* 0x0003e20000100800 */
[----:B------:R-:W-:-:S02]  /*2a050*/  IADD3.X R25, R25, UR5, RZ, P2, !PT ;  /* 0x0000000519197c10 */ /* 0x000fc400097fe4ff */
[----:B-1----:R0:W5:Y:S01]  /*2a060*/  LDL.LU R4, [R1+0xef4] ;  /* 0x000ef40001047983 */ /* 0x0021620000300800 */
[----:B------:R1:W-:Y:S01]  /*2a070*/  STL [R1+0xda4], R10 ;  /* 0x000da40a01007387 */ /* 0x0003e20000100800 */
[----:B------:R-:W-:Y:S02]  /*2a080*/  IADD3 R13, P2, R13, UR8, RZ ;  /* 0x000000080d0d7c10 */ /* 0x000fe4000ff5e0ff */
[----:B-1----:R0:W5:Y:S01]  /*2a090*/  LDL.LU R10, [R1+0xef0] ;  /* 0x000ef000010a7983 */ /* 0x0021620000300800 */
[----:B------:R1:W-:Y:S03]  /*2a0a0*/  STL [R1+0xde0], R20 ;  /* 0x000de01401007387 */ /* 0x0003e60000100800 */
        /* <DEDUP_REMOVED lines=14> */
[----:B------:R1:W-:Y:S03]  /*2a190*/  STL [R1+0xdc4], R2 ;  /* 0x000dc40201007387 */ /* 0x0003e60000100800 */
[----:B-1----:R0:W5:Y:S01]  /*2a1a0*/  LDL.LU R2, [R1+0xed0] ;  /* 0x000ed00001027983 */ /* 0x0021620000300800 */
[----:B------:R1:W-:Y:S03]  /*2a1b0*/  STL [R1+0xe00], R3 ;  /* 0x000e000301007387 */ /* 0x0003e60000100800 */
[----:B-1----:R0:W5:Y:S01]  /*2a1c0*/  LDL.LU R3, [R1+0xecc] ;  /* 0x000ecc0001037983 */ /* 0x0021620000300800 */
[----:B------:R1:W-:Y:S03]  /*2a1d0*/  STL [R1+0xdcc], R12 ;  /* 0x000dcc0c01007387 */ /* 0x0003e60000100800 */
[----:B-1----:R0:W5:Y:S01]  /*2a1e0*/  LDL.LU R12, [R1+0xec8] ;  /* 0x000ec800010c7983 */ /* 0x0021620000300800 */
[----:B------:R0:W-:Y:S02]  /*2a1f0*/  STL [R1+0xe08], R5 ;  /* 0x000e080501007387 */ /* 0x0001e40000100800 */
[----:B------:R0:W-:Y:S02]  /*2a200*/  STL [R1+0xdd4], R6 ;  /* 0x000dd40601007387 */ /* 0x0001e40000100800 */
[----:B------:R0:W-:Y:S01]  /*2a210*/  STL [R1+0xe10], R15 ;  /* 0x000e100f01007387 */ /* 0x0001e20000100800 */
[----:B------:R0:W-:Y:S01]  /*2a220*/  STL [R1+0xddc], R16 ;  /* 0x000ddc1001007387 */ /* 0x0001e20000100800 */
        /* <DEDUP_REMOVED lines=8> */
[----:B------:R0:W-:Y:S01]  /*2a2b0*/  STL [R1+0xe0c], R22 ;  /* 0x000e0c1601007387 */ /* 0x0001e20000100800 */
[----:B------:R-:W-:Y:S01]  /*2a2c0*/  @!P0 CALL.REL.NOINC `(.L_x_1) ;  /* 0x0000001000008944 */ /* 0x000fe20003c00000 */
[----:B------:R-:W-:Y:S05]  /*2a2d0*/  BRA `(.L_x_2) ;  /* 0xfffe088000007947 */ /* 0x000fea000383ffff */
.L_x_1:
[----:B-----5:R1:W-:Y:S04]  /*2a2e0*/  STL [R1+0xed0], R25 ;  /* 0x000ed01901007387 */ /* 0x0203e80000100800 */
[----:B------:R2:W-:Y:S01]  /*2a2f0*/  STL [R1+0xecc], R2 ;  /* 0x000ecc0201007387 */ /* 0x0005e20000100800 */
[----:B-1----:R-:W-:-:S03]  /*2a300*/  IMAD.MOV.U32 R25, RZ, RZ, R4 ;  /* 0x000000ffff197224 */ /* 0x002fc600078e0004 */
[----:B--2---:R-:W2:Y:S04]  /*2a310*/  LDL.LU R2, [R1+0x9c] ;  /* 0x00009c0001027983 */ /* 0x004ea80000300800 */
[----:B0-----:R-:W2:Y:S04]  /*2a320*/  LDL.LU R6, [R1+0x98] ;  /* 0x0000980001067983 */ /* 0x001ea80000300800 */
[----:B------:R0:W-:Y:S04]  /*2a330*/  STL [R1+0xec8], R3 ;  /* 0x000ec80301007387 */ /* 0x0001e80000100800 */
[----:B0-----:R-:W3:Y:S04]  /*2a340*/  LDL.LU R3, [R1+0x164] ;  /* 0x0001640001037983 */ /* 0x001ee80000300800 */
[----:B------:R-:W3:Y:S04]  /*2a350*/  LDL.LU R5, [R1+0x160] ;  /* 0x0001600001057983 */ /* 0x000ee80000300800 */
[----:B------:R-:W4:Y:S04]  /*2a360*/  LDL.LU R0, [R1+0x174] ;  /* 0x0001740001007983 */ /* 0x000f280000300800 */
[----:B------:R-:W4:Y:S04]  /*2a370*/  LDL.LU R4, [R1+0x170] ;  /* 0x0001700001047983 */ /* 0x000f280000300800 */
[----:B------:R-:W4:Y:S04]  /*2a380*/  LDL.LU R15, [R1+0x94] ;  /* 0x00009400010f7983 */ /* 0x000f280000300800 */
[----:B------:R-:W4:Y:S04]  /*2a390*/  LDL.LU R16, [R1+0x15c] ;  /* 0x00015c0001107983 */ /* 0x000f280000300800 */
[----:B------:R-:W4:Y:S04]  /*2a3a0*/  LDL.LU R9, [R1+0x158] ;  /* 0x0001580001097983 */ /* 0x000f280000300800 */
[----:B------:R-:W4:Y:S04]  /*2a3b0*/  LDL.LU R17, [R1+0x16c] ;  /* 0x00016c0001117983 */ /* 0x000f280000300800 */
[----:B------:R-:W4:Y:S04]  /*2a3c0*/  LDL.LU R8, [R1+0x168] ;  /* 0x0001680001087983 */ /* 0x000f280000300800 */
[----:B------:R-:W4:Y:S04]  /*2a3d0*/  LDL.LU R18, [R1+0x184] ;  /* 0x0001840001127983 */ /* 0x000f280000300800 */
[----:B------:R-:W4:Y:S01]  /*2a3e0*/  LDL.LU R19, [R1+0x180] ;  /* 0x0001800001137983 */ /* 0x000f220000300800 */
[----:B------:R-:W-:-:S03]  /*2a3f0*/  F2FP.BF16.PACK_AB R7, R25, R7 ;  /* 0x000000071907723e */ /* 0x000fc600000010ff */
[----:B------:R-:W4:Y:S04]  /*2a400*/  LDL.LU R26, [R1+0x194] ;  /* 0x00019400011a7983 */ /* 0x000f280000300800 */
[----:B------:R-:W4:Y:S04]  /*2a410*/  LDL.LU R27, [R1+0x190] ;  /* 0x00019000011b7983 */ /* 0x000f280000300800 */
[----:B------:R-:W4:Y:S04]  /*2a420*/  LDL.LU R22, [R1+0x1a4] ;  /* 0x0001a40001167983 */ /* 0x000f280000300800 */
[----:B------:R-:W4:Y:S04]  /*2a430*/  LDL.LU R23, [R1+0x1b4] ;  /* 0x0001b40001177983 */ /* 0x000f280000300800 */
[----:B------:R-:W4:Y:S01]  /*2a440*/  LDL.LU R25, [R1+0xed0] ;  /* 0x000ed00001197983 */ /* 0x000f220000300800 */
[----:B--2---:R-:W-:-:S03]  /*2a450*/  F2FP.BF16.PACK_AB R6, R2, R6 ;  /* 0x000000060206723e */ /* 0x004fc600000010ff */
[----:B------:R-:W2:Y:S01]  /*2a460*/  LDL.LU R2, [R1+0xecc] ;  /* 0x000ecc0001027983 */ /* 0x000ea20000300800 */
[----:B---3--:R-:W-:-:S03]  /*2a470*/  F2FP.BF16.PACK_AB R5, R3, R5 ;  /* 0x000000050305723e */ /* 0x008fc600000010ff */
[----:B------:R-:W2:Y:S01]  /*2a480*/  LDL.LU R3, [R1+0xec8] ;  /* 0x000ec80001037983 */ /* 0x000ea20000300800 */
[----:B------:R-:W-:Y:S02]  /*2a490*/  F2FP.BF16.PACK_AB R11, R14, R11 ;  /* 0x0000000b0e0b723e */ /* 0x000fe400000010ff */
[----:B----4-:R-:W-:Y:S02]  /*2a4a0*/  F2FP.BF16.PACK_AB R4, R0, R4 ;  /* 0x000000040004723e */ /* 0x010fe400000010ff */
[----:B------:R-:W-:Y:S02]  /*2a4b0*/  F2FP.BF16.PACK_AB R10, R15, R10 ;  /* 0x0000000a0f0a723e */ /* 0x000fe400000010ff */
[----:B------:R-:W-:Y:S02]  /*2a4c0*/  F2FP.BF16.PACK_AB R9, R16, R9 ;  /* 0x000000091009723e */ /* 0x000fe400000010ff */
[----:B------:R-:W-:Y:S02]  /*2a4d0*/  F2FP.BF16.PACK_AB R8, R17, R8 ;  /* 0x000000081108723e */ /* 0x000fe400000010ff */
[----:B------:R-:W-:-:S02]  /*2a4e0*/  F2FP.BF16.PACK_AB R15, R18, R19 ;  /* 0x00000013120f723e */ /* 0x000fc400000010ff */
[----:B------:R-:W-:Y:S02]  /*2a4f0*/  F2FP.BF16.PACK_AB R19, R21, R20 ;  /* 0x000000141513723e */ /* 0x000fe400000010ff */
[----:B------:R-:W-:Y:S02]  /*2a500*/  F2FP.BF16.PACK_AB R18, R29, R28 ;  /* 0x0000001c1d12723e */ /* 0x000fe400000010ff */
[----:B------:R-:W-:Y:S02]  /*2a510*/  F2FP.BF16.PACK_AB R14, R26, R27 ;  /* 0x0000001b1a0e723e */ /* 0x000fe400000010ff */
[----:B------:R-:W-:Y:S02]  /*2a520*/  F2FP.BF16.PACK_AB R13, R22, R13 ;  /* 0x0000000d160d723e */ /* 0x000fe400000010ff */
[----:B------:R-:W-:Y:S02]  /*2a530*/  F2FP.BF16.PACK_AB R12, R23, R12 ;  /* 0x0000000c170c723e */ /* 0x000fe400000010ff */
[----:B------:R-:W-:-:S02]  /*2a540*/  F2FP.BF16.PACK_AB R17, R25, R24 ;  /* 0x000000181911723e */ /* 0x000fc400000010ff */
[----:B--2---:R-:W-:Y:S02]  /*2a550*/  F2FP.BF16.PACK_AB R16, R3, R2 ;  /* 0x000000020310723e */ /* 0x004fe400000010ff */
.L_x_0:
[----:B------:R-:W2:Y:S04]  /*2a560*/  LDL.LU R28, [R1+0xe48] ;  /* 0x000e4800011c7983 */ /* 0x000ea80000300800 */
[----:B------:R-:W3:Y:S04]  /*2a570*/  LDL.LU R27, [R1+0xe20] ;  /* 0x000e2000011b7983 */ /* 0x000ee80000300800 */
[----:B------:R-:W4:Y:S04]  /*2a580*/  LDL.LU R25, [R1+0xe5c] ;  /* 0x000e5c0001197983 */ /* 0x000f280000300800 */
[----:B------:R-:W3:Y:S04]  /*2a590*/  LDL.LU R26, [R1+0xe58] ;  /* 0x000e5800011a7983 */ /* 0x000ee80000300800 */
[----:B------:R-:W1:Y:S04]  /*2a5a0*/  S2R R21, SR_TID.X ;  /* 0x0000000000157919 */ /* 0x000e680000002100 */
[----:B------:R-:W3:Y:S04]  /*2a5b0*/  LDL.LU R23, [R1+0xe54] ;  /* 0x000e540001177983 */ /* 0x000ee80000300800 */
[----:B------:R-:W3:Y:S01]  /*2a5c0*/  LDL.LU R22, [R1+0xe50] ;  /* 0x000e500001167983 */ /* 0x000ee20000300800 */
[----:B01----:R-:W-:-:S02]  /*2a5d0*/  IMAD.SHL.U32 R2, R21, 0x8, RZ ;  /* 0x0000000815027824 */ /* 0x003fc400078e00ff */
[C---:B------:R-:W-:Y:S02]  /*2a5e0*/  IMAD.SHL.U32 R3, R21.reuse, 0x100, RZ ;  /* 0x0000010015037824 */ /* 0x040fe400078e00ff */
[C---:B------:R-:W-:Y:S01]  /*2a5f0*/  IMAD.SHL.U32 R0, R21.reuse, 0x4, RZ ;  /* 0x0000000415007824 */ /* 0x040fe200078e00ff */
[----:B------:R-:W-:Y:S01]  /*2a600*/  LOP3.LUT R2, R2, 0x300, RZ, 0xc0, !PT ;  /* 0x0000030002027812 */ /* 0x000fe200078ec0ff */
[----:B------:R-:W-:Y:S01]  /*2a610*/  IMAD.SHL.U32 R20, R21, 0x20, RZ ;  /* 0x0000002015147824 */ /* 0x000fe200078e00ff */
[----:B------:R-:W-:Y:S02]  /*2a620*/  LOP3.LUT R3, R3, 0x1800, RZ, 0xc0, !PT ;  /* 0x0000180003037812 */ /* 0x000fe400078ec0ff */
[----:B------:R-:W-:Y:S01]  /*2a630*/  LOP3.LUT R2, R2, 0x70, R0, 0xf8, !PT ;  /* 0x0000007002027812 */ /* 0x000fe200078ef800 */
[----:B------:R-:W-:Y:S01]  /*2a640*/  IMAD.SHL.U32 R0, R21, 0x400, RZ ;  /* 0x0000040015007824 */ /* 0x000fe200078e00ff */
[----:B------:R-:W-:-:S04]  /*2a650*/  LOP3.LUT R3, R3, 0x60, R20, 0xf8, !PT ;  /* 0x0000006003037812 */ /* 0x000fc800078ef814 */
[----:B------:R-:W-:Y:S01]  /*2a660*/  LOP3.LUT R2, R3, R2, RZ, 0x3c, !PT ;  /* 0x0000000203027212 */ /* 0x000fe200078e3cff */
[----:B------:R-:W-:Y:S01]  /*2a670*/  BAR.SYNC.DEFER_BLOCKING 0x0 ;  /* 0x0000000000007b1d */ /* 0x000fe20000010000 */
[----:B--2---:R-:W-:-:S04]  /*2a680*/  ISETP.GE.AND P0, PT, R28, c[0x0][0x178], PT ;  /* 0x00005e001c007a0c */ /* 0x004fc80003f06270 */
[----:B----4-:R-:W-:Y:S02]  /*2a690*/  ISETP.LT.AND P4, PT, R25, c[0x0][0x17c], !P0 ;  /* 0x00005f0019007a0c */ /* 0x010fe40004781270 */
[----:B------:R-:W2:Y:S01]  /*2a6a0*/  LDL.LU R25, [R1+0xe68] ;  /* 0x000e680001197983 */ /* 0x000ea20000300800 */
[C---:B---3--:R-:W-:Y:S01]  /*2a6b0*/  IMAD R3, R27.reuse, c[0x0][0x198], RZ ;  /* 0x000066001b037a24 */ /* 0x048fe200078e02ff */
[----:B------:R-:W-:Y:S02]  /*2a6c0*/  ISETP.LT.AND P1, PT, R27, c[0x0][0x17c], !P0 ;  /* 0x00005f001b007a0c */ /* 0x000fe40004721270 */
[----:B------:R-:W-:Y:S01]  /*2a6d0*/  ISETP.LT.AND P3, PT, R26, c[0x0][0x17c], !P0 ;  /* 0x00005f001a007a0c */ /* 0x000fe20004761270 */
[----:B------:R-:W3:Y:S04]  /*2a6e0*/  LDL.LU R27, [R1+0xe64] ;  /* 0x000e6400011b7983 */ /* 0x000ee80000300800 */
[----:B------:R-:W4:Y:S04]  /*2a6f0*/  LDL.LU R26, [R1+0xe70] ;  /* 0x000e7000011a7983 */ /* 0x000f280000300800 */
[----:B-----5:R-:W-:Y:S04]  /*2a700*/  STS.128 [R2], R16 ;  /* 0x0000001002007388 */ /* 0x020fe80000000c00 */
[----:B------:R-:W-:Y:S04]  /*2a710*/  STS.128 [R2+0x80], R12 ;  /* 0x0000800c02007388 */ /* 0x000fe80000000c00 */
[----:B------:R0:W-:Y:S04]  /*2a720*/  STS.128 [R2+0x400], R8 ;  /* 0x0004000802007388 */ /* 0x0001e80000000c00 */
[----:B------:R1:W-:Y:S01]  /*2a730*/  STS.128 [R2+0x480], R4 ;  /* 0x0004800402007388 */ /* 0x0003e20000000c00 */
[----:B------:R-:W-:-:S02]  /*2a740*/  LOP3.LUT R21, R21, 0x7f, RZ, 0xc0, !PT ;  /* 0x0000007f15157812 */ /* 0x000fc400078ec0ff */
[----:B------:R-:W-:-:S05]  /*2a750*/  LOP3.LUT R0, R0, 0x1800, RZ, 0xc0, !PT ;  /* 0x0000180000007812 */ /* 0x000fca00078ec0ff */
[----:B------:R-:W-:Y:S01]  /*2a760*/  IMAD R0, R21, 0x10, R0 ;  /* 0x0000001015007824 */ /* 0x000fe200078e0200 */
[----:B------:R-:W-:Y:S04]  /*2a770*/  BAR.SYNC.DEFER_BLOCKING 0x0 ;  /* 0x0000000000007b1d */ /* 0x000fe80000010000 */
[----:B0-----:R-:W-:Y:S02]  /*2a780*/  LOP3.LUT R8, R0, 0x20, RZ, 0x3c, !PT ;  /* 0x0000002000087812 */ /* 0x001fe400078e3cff */
[----:B------:R0:W0:Y:S01]  /*2a790*/  LDS.128 R4, [R0] ;  /* 0x0000000000047984 */ /* 0x0000220000000c00 */
[----:B------:R-:W-:-:S03]  /*2a7a0*/  IMAD R21, R28, c[0x0][0x194], RZ ;  /* 0x000065001c157a24 */ /* 0x000fc600078e02ff */
[----:B------:R-:W0:Y:S02]  /*2a7b0*/  LDS.128 R8, [R8] ;  /* 0x0000000008087984 */ /* 0x000e240000000c00 */
[----:B------:R-:W-:Y:S02]  /*2a7c0*/  LEA R20, P2, R21, c[0x0][0x170], 0x1 ;  /* 0x00005c0015147a11 */ /* 0x000fe400078408ff */
[----:B------:R-:W-:Y:S02]  /*2a7d0*/  ISETP.LT.AND P5, PT, R23, c[0x0][0x17c], !P0 ;  /* 0x00005f0017007a0c */ /* 0x000fe400047a1270 */
[----:B------:R-:W-:Y:S02]  /*2a7e0*/  LEA.HI.X.SX32 R21, R21, c[0x0][0x174], 0x1, P2 ;  /* 0x00005d0015157a11 */ /* 0x000fe400010f0eff */
[C---:B-1----:R-:W-:Y:S02]  /*2a7f0*/  LEA R2, P2, R3.reuse, R20, 0x1 ;  /* 0x0000001403027211 */ /* 0x042fe400078408ff */
[----:B------:R-:W-:-:S02]  /*2a800*/  IADD3 R23, R3, c[0x0][0x198], RZ ;  /* 0x0000660003177a10 */ /* 0x000fc40007ffe0ff */
[----:B------:R-:W-:Y:S02]  /*2a810*/  LEA.HI.X.SX32 R3, R3, R21, 0x1, P2 ;  /* 0x0000001503037211 */ /* 0x000fe400010f0eff */
[----:B------:R-:W-:Y:S02]  /*2a820*/  ISETP.LT.AND P2, PT, R22, c[0x0][0x17c], !P0 ;  /* 0x00005f0016007a0c */ /* 0x000fe40004741270 */
[C---:B------:R-:W-:Y:S02]  /*2a830*/  LEA R22, P6, R23.reuse, R20, 0x1 ;  /* 0x0000001417167211 */ /* 0x040fe400078c08ff */
[C---:B------:R-:W-:Y:S02]  /*2a840*/  LOP3.LUT R12, R0.reuse, 0x40, RZ, 0x3c, !PT ;  /* 0x00000040000c7812 */ /* 0x040fe400078e3cff */
[----:B------:R-:W-:Y:S02]  /*2a850*/  LOP3.LUT R16, R0, 0x60, RZ, 0x3c, !PT ;  /* 0x0000006000107812 */ /* 0x000fe400078e3cff */
[----:B0-----:R-:W-:-:S02]  /*2a860*/  IADD3 R0, R23, c[0x0][0x198], RZ ;  /* 0x0000660017007a10 */ /* 0x001fc40007ffe0ff */
[----:B------:R-:W-:Y:S01]  /*2a870*/  LEA.HI.X.SX32 R23, R23, R21, 0x1, P6 ;  /* 0x0000001517177211 */ /* 0x000fe200030f0eff */
[----:B------:R-:W0:Y:S04]  /*2a880*/  LDS.128 R12, [R12] ;  /* 0x000000000c0c7984 */ /* 0x000e280000000c00 */
[----:B------:R-:W1:Y:S01]  /*2a890*/  LDS.128 R16, [R16] ;  /* 0x0000000010107984 */ /* 0x000e620000000c00 */
[----:B------:R-:W-:-:S03]  /*2a8a0*/  PRMT R24, R4, 0x7632, R24 ;  /* 0x0000763204187816 */ /* 0x000fc60000000018 */
[----:B------:R0:W-:Y:S04]  /*2a8b0*/  @P1 STG.E.U16 [R2.64], R4 ;  /* 0x0000000402001986 */ /* 0x0001e8000c101506 */
[----:B------:R0:W-:Y:S02]  /*2a8c0*/  @P4 STG.E.U16 [R22.64], R24 ;  /* 0x0000001816004986 */ /* 0x0001e4000c101506 */
[----:B0-----:R-:W-:-:S04]  /*2a8d0*/  LEA R2, P6, R0, R20, 0x1 ;  /* 0x0000001400027211 */ /* 0x001fc800078c08ff */
[----:B------:R-:W-:-:S05]  /*2a8e0*/  LEA.HI.X.SX32 R3, R0, R21, 0x1, P6 ;  /* 0x0000001500037211 */ /* 0x000fca00030f0eff */
[----:B------:R0:W-:Y:S01]  /*2a8f0*/  @P3 STG.E.U16 [R2.64], R8 ;  /* 0x0000000802003986 */ /* 0x0001e2000c101506 */
[----:B--2---:R-:W-:-:S03]  /*2a900*/  ISETP.LT.AND P1, PT, R25, c[0x0][0x17c], !P0 ;  /* 0x00005f0019007a0c */ /* 0x004fc60004721270 */
[----:B------:R-:W2:Y:S04]  /*2a910*/  LDL.LU R25, [R1+0xe6c] ;  /* 0x000e6c0001197983 */ /* 0x000ea80000300800 */
[----:B------:R-:W2:Y:S01]  /*2a920*/  LDL.LU R24, [R1+0xe78] ;  /* 0x000e780001187983 */ /* 0x000ea20000300800 */
[----:B---3--:R-:W-:Y:S02]  /*2a930*/  ISETP.LT.AND P4, PT, R27, c[0x0][0x17c], !P0 ;  /* 0x00005f001b007a0c */ /* 0x008fe40004781270 */
[----:B----4-:R-:W-:Y:S01]  /*2a940*/  ISETP.LT.AND P3, PT, R26, c[0x0][0x17c], !P0 ;  /* 0x00005f001a007a0c */ /* 0x010fe20004761270 */
[----:B------:R-:W3:Y:S04]  /*2a950*/  LDL.LU R28, [R1+0xe74] ;  /* 0x000e7400011c7983 */ /* 0x000ee80000300800 */
[----:B------:R-:W4:Y:S04]  /*2a960*/  LDL.LU R27, [R1+0xe80] ;  /* 0x000e8000011b7983 */ /* 0x000f280000300800 */
[----:B------:R-:W3:Y:S01]  /*2a970*/  LDL.LU R26, [R1+0xe7c] ;  /* 0x000e7c00011a7983 */ /* 0x000ee20000300800 */
[----:B------:R-:W-:-:S04]  /*2a980*/  IADD3 R4, R0, c[0x0][0x198], RZ ;  /* 0x0000660000047a10 */ /* 0x000fc80007ffe0ff */
[CC--:B------:R-:W-:Y:S02]  /*2a990*/  LEA R22, P6, R4.reuse, R20.reuse, 0x1 ;  /* 0x0000001404167211 */ /* 0x0c0fe400078c08ff */
[C---:B------:R-:W-:Y:S02]  /*2a9a0*/  IADD3 R0, R4.reuse, c[0x0][0x198], RZ ;  /* 0x0000660004007a10 */ /* 0x040fe40007ffe0ff */
[-C--:B------:R-:W-:Y:S02]  /*2a9b0*/  LEA.HI.X.SX32 R23, R4, R21.reuse, 0x1, P6 ;  /* 0x0000001504177211 */ /* 0x080fe400030f0eff */
[----:B0-----:R-:W-:Y:S02]  /*2a9c0*/  PRMT R8, R8, 0x7632, R8 ;  /* 0x0000763208087816 */ /* 0x001fe40000000008 */
[C---:B------:R-:W-:Y:S02]  /*2a9d0*/  LEA R2, P6, R0.reuse, R20, 0x1 ;  /* 0x0000001400027211 */ /* 0x040fe400078c08ff */
[C---:B------:R-:W-:Y:S01]  /*2a9e0*/  IADD3 R4, R0.reuse, c[0x0][0x198], RZ ;  /* 0x0000660000047a10 */ /* 0x040fe20007ffe0ff */
[----:B------:R0:W-:Y:S01]  /*2a9f0*/  @P5 STG.E.U16 [R22.64], R8 ;  /* 0x0000000816005986 */ /* 0x0001e2000c101506 */
[----:B------:R-:W-:-:S02]  /*2aa00*/  LEA.HI.X.SX32 R3, R0, R21, 0x1, P6 ;  /* 0x0000001500037211 */ /* 0x000fc400030f0eff */
[----:B------:R-:W-:-:S03]  /*2aa10*/  IADD3 R0, R4, c[0x0][0x198], RZ ;  /* 0x0000660004007a10 */ /* 0x000fc60007ffe0ff */
[----:B------:R1:W-:Y:S01]  /*2aa20*/  @P2 STG.E.U16 [R2.64], R12 ;  /* 0x0000000c02002986 */ /* 0x0003e2000c101506 */
[----:B0-----:R-:W-:-:S04]  /*2aa30*/  LEA R22, P6, R4, R20, 0x1 ;  /* 0x0000001404167211 */ /* 0x001fc800078c08ff */
[-C--:B------:R-:W-:Y:S02]  /*2aa40*/  LEA.HI.X.SX32 R23, R4, R21.reuse, 0x1, P6 ;  /* 0x0000001504177211 */ /* 0x080fe400030f0eff */
[----:B-1----:R-:W-:Y:S02]  /*2aa50*/  PRMT R12, R12, 0x7632, R12 ;  /* 0x000076320c0c7816 */ /* 0x002fe4000000000c */
[C---:B------:R-:W-:Y:S02]  /*2aa60*/  LEA R2, P6, R0.reuse, R20, 0x1 ;  /* 0x0000001400027211 */ /* 0x040fe400078c08ff */
[C---:B------:R-:W-:Y:S01]  /*2aa70*/  IADD3 R4, R0.reuse, c[0x0][0x198], RZ ;  /* 0x0000660000047a10 */ /* 0x040fe20007ffe0ff */
[----:B------:R0:W-:Y:S01]  /*2aa80*/  @P1 STG.E.U16 [R22.64], R12 ;  /* 0x0000000c16001986 */ /* 0x0001e2000c101506 */
[----:B------:R-:W-:-:S05]  /*2aa90*/  LEA.HI.X.SX32 R3, R0, R21, 0x1, P6 ;  /* 0x0000001500037211 */ /* 0x000fca00030f0eff */
[----:B------:R1:W-:Y:S01]  /*2aaa0*/  @P4 STG.E.U16 [R2.64], R16 ;  /* 0x0000001002004986 */ /* 0x0003e2000c101506 */
[----:B0-----:R-:W-:-:S04]  /*2aab0*/  LEA R22, P6, R4, R20, 0x1 ;  /* 0x0000001404167211 */ /* 0x001fc800078c08ff */
[----:B------:R-:W-:Y:S02]  /*2aac0*/  LEA.HI.X.SX32 R23, R4, R21, 0x1, P6 ;  /* 0x0000001504177211 */ /* 0x000fe400030f0eff */
[----:B-1----:R-:W-:-:S05]  /*2aad0*/  PRMT R16, R16, 0x7632, R16 ;  /* 0x0000763210107816 */ /* 0x002fca0000000010 */
[----:B------:R0:W-:Y:S01]  /*2aae0*/  @P3 STG.E.U16 [R22.64], R16 ;  /* 0x0000001016003986 */ /* 0x0001e2000c101506 */
[----:B--2---:R-:W-:-:S03]  /*2aaf0*/  ISETP.LT.AND P5, PT, R25, c[0x0][0x17c], !P0 ;  /* 0x00005f0019007a0c */ /* 0x004fc600047a1270 */
[----:B------:R-:W2:Y:S01]  /*2ab00*/  LDL.LU R25, [R1+0xe8c] ;  /* 0x000e8c0001197983 */ /* 0x000ea20000300800 */
[----:B------:R-:W-:-:S03]  /*2ab10*/  ISETP.LT.AND P2, PT, R24, c[0x0][0x17c], !P0 ;  /* 0x00005f0018007a0c */ /* 0x000fc60004741270 */
[----:B------:R-:W2:Y:S04]  /*2ab20*/  LDL.LU R24, [R1+0xe88] ;  /* 0x000e880001187983 */ /* 0x000ea80000300800 */
[----:B------:R-:W2:Y:S04]  /*2ab30*/  LDL.LU R8, [R1+0xe98] ;  /* 0x000e980001087983 */ /* 0x000ea80000300800 */
[----:B------:R-:W2:Y:S01]  /*2ab40*/  LDL.LU R12, [R1+0xe94] ;  /* 0x000e9400010c7983 */ /* 0x000ea20000300800 */
[----:B---3--:R-:W-:-:S03]  /*2ab50*/  ISETP.LT.AND P3, PT, R26, c[0x0][0x17c], !P0 ;  /* 0x00005f001a007a0c */ /* 0x008fc60004761270 */
[----:B------:R-:W3:Y:S04]  /*2ab60*/  LDL.LU R26, [R1+0xea4] ;  /* 0x000ea400011a7983 */ /* 0x000ee80000300800 */
[----:B0-----:R-:W3:Y:S01]  /*2ab70*/  LDL.LU R16, [R1+0xea0] ;  /* 0x000ea00001107983 */ /* 0x001ee20000300800 */
[----:B------:R-:W-:-:S04]  /*2ab80*/  IADD3 R0, R4, c[0x0][0x198], RZ ;  /* 0x0000660004007a10 */ /* 0x000fc80007ffe0ff */
[CC--:B------:R-:W-:Y:S02]  /*2ab90*/  LEA R2, P6, R0.reuse, R20.reuse, 0x1 ;  /* 0x0000001400027211 */ /* 0x0c0fe400078c08ff */
[C---:B------:R-:W-:Y:S02]  /*2aba0*/  IADD3 R4, R0.reuse, c[0x0][0x198], RZ ;  /* 0x0000660000047a10 */ /* 0x040fe40007ffe0ff */
[-C--:B------:R-:W-:Y:S02]  /*2abb0*/  LEA.HI.X.SX32 R3, R0, R21.reuse, 0x1, P6 ;  /* 0x0000001500037211 */ /* 0x080fe400030f0eff */
[----:B------:R-:W-:Y:S02]  /*2abc0*/  LEA R22, P6, R4, R20, 0x1 ;  /* 0x0000001404167211 */ /* 0x000fe400078c08ff */
[----:B------:R-:W-:Y:S02]  /*2abd0*/  ISETP.LT.AND P1, PT, R28, c[0x0][0x17c], !P0 ;  /* 0x00005f001c007a0c */ /* 0x000fe40004721270 */
[C---:B------:R-:W-:Y:S01]  /*2abe0*/  IADD3 R0, R4.reuse, c[0x0][0x198], RZ ;  /* 0x0000660004007a10 */ /* 0x040fe20007ffe0ff */
[----:B------:R0:W-:Y:S01]  /*2abf0*/  @P5 STG.E.U16 [R2.64], R5 ;  /* 0x0000000502005986 */ /* 0x0001e2000c101506 */
[----:B------:R-:W-:-:S02]  /*2ac00*/  LEA.HI.X.SX32 R23, R4, R21, 0x1, P6 ;  /* 0x0000001504177211 */ /* 0x000fc400030f0eff */
[----:B------:R-:W-:Y:S02]  /*2ac10*/  PRMT R4, R5, 0x7632, R4 ;  /* 0x0000763205047816 */ /* 0x000fe40000000004 */
[----:B----4-:R-:W-:Y:S02]  /*2ac20*/  ISETP.LT.AND P4, PT, R27, c[0x0][0x17c], !P0 ;  /* 0x00005f001b007a0c */ /* 0x010fe40004781270 */
[C---:B0-----:R-:W-:Y:S02]  /*2ac30*/  LEA R2, P6, R0.reuse, R20, 0x1 ;  /* 0x0000001400027211 */ /* 0x041fe400078c08ff */
[C---:B------:R-:W-:Y:S01]  /*2ac40*/  IADD3 R5, R0.reuse, c[0x0][0x198], RZ ;  /* 0x0000660000057a10 */ /* 0x040fe20007ffe0ff */
[----:B------:R0:W-:Y:S01]  /*2ac50*/  @P2 STG.E.U16 [R22.64], R4 ;  /* 0x0000000416002986 */ /* 0x0001e2000c101506 */
[----:B------:R-:W-:Y:S02]  /*2ac60*/  LEA.HI.X.SX32 R3, R0, R21, 0x1, P6 ;  /* 0x0000001500037211 */ /* 0x000fe400030f0eff */
[----:B------:R-:W-:-:S03]  /*2ac70*/  IADD3 R0, R5, c[0x0][0x198], RZ ;  /* 0x0000660005007a10 */ /* 0x000fc60007ffe0ff */
[----:B------:R1:W-:Y:S01]  /*2ac80*/  @P1 STG.E.U16 [R2.64], R9 ;  /* 0x0000000902001986 */ /* 0x0003e2000c101506 */
[----:B0-----:R-:W-:-:S04]  /*2ac90*/  LEA R4, P6, R5, R20, 0x1 ;  /* 0x0000001405047211 */ /* 0x001fc800078c08ff */
[----:B------:R-:W-:Y:S02]  /*2aca0*/  LEA.HI.X.SX32 R5, R5, R21, 0x1, P6 ;  /* 0x0000001505057211 */ /* 0x000fe400030f0eff */
[----:B-1----:R-:W-:Y:S02]  /*2acb0*/  PRMT R9, R9, 0x7632, R9 ;  /* 0x0000763209097816 */ /* 0x002fe40000000009 */
[----:B------:R-:W-:-:S03]  /*2acc0*/  LEA R2, P6, R0, R20, 0x1 ;  /* 0x0000001400027211 */ /* 0x000fc600078c08ff */
[----:B------:R-:W-:Y:S01]  /*2acd0*/  @P4 STG.E.U16 [R4.64], R9 ;  /* 0x0000000904004986 */ /* 0x000fe2000c101506 */
[----:B------:R-:W-:-:S05]  /*2ace0*/  LEA.HI.X.SX32 R3, R0, R21, 0x1, P6 ;  /* 0x0000001500037211 */ /* 0x000fca00030f0eff */
[----:B------:R0:W-:Y:S02]  /*2acf0*/  @P3 STG.E.U16 [R2.64], R13 ;  /* 0x0000000d02003986 */ /* 0x0001e4000c101506 */
[----:B0-----:R-:W-:Y:S02]  /*2ad00*/  PRMT R13, R13, 0x7632, R13 ;  /* 0x000076320d0d7816 */ /* 0x001fe4000000000d */
[----:B--2---:R-:W-:Y:S02]  /*2ad10*/  ISETP.LT.AND P5, PT, R25, c[0x0][0x17c], !P0 ;  /* 0x00005f0019007a0c */ /* 0x004fe400047a1270 */
[----:B------:R-:W2:Y:S01]  /*2ad20*/  LDL.LU R25, [R1+0xeb0] ;  /* 0x000eb00001197983 */ /* 0x000ea20000300800 */
[----:B------:R-:W-:-:S03]  /*2ad30*/  ISETP.LT.AND P2, PT, R24, c[0x0][0x17c], !P0 ;  /* 0x00005f0018007a0c */ /* 0x000fc60004741270 */
[----:B------:R-:W4:Y:S01]  /*2ad40*/  LDL.LU R24, [R1+0xeac] ;  /* 0x000eac0001187983 */ /* 0x000f220000300800 */
[----:B------:R-:W-:-:S03]  /*2ad50*/  ISETP.LT.AND P1, PT, R8, c[0x0][0x17c], !P0 ;  /* 0x00005f0008007a0c */ /* 0x000fc60004721270 */
[----:B------:R-:W2:Y:S01]  /*2ad60*/  LDL.LU R23, [R1+0xeb8] ;  /* 0x000eb80001177983 */ /* 0x000ea20000300800 */
[----:B------:R-:W-:-:S03]  /*2ad70*/  ISETP.LT.AND P4, PT, R12, c[0x0][0x17c], !P0 ;  /* 0x00005f000c007a0c */ /* 0x000fc60004781270 */
[----:B------:R-:W2:Y:S01]  /*2ad80*/  LDL.LU R12, [R1+0xeb4] ;  /* 0x000eb400010c7983 */ /* 0x000ea20000300800 */
[----:B------:R-:W-:-:S04]  /*2ad90*/  IADD3 R8, R0, c[0x0][0x198], RZ ;  /* 0x0000660000087a10 */ /* 0x000fc80007ffe0ff */
[----:B------:R-:W-:-:S04]  /*2ada0*/  LEA R4, P6, R8, R20, 0x1 ;  /* 0x0000001408047211 */ /* 0x000fc800078c08ff */
[----:B------:R-:W-:-:S05]  /*2adb0*/  LEA.HI.X.SX32 R5, R8, R21, 0x1, P6 ;  /* 0x0000001508057211 */ /* 0x000fca00030f0eff */
[----:B------:R0:W-:Y:S01]  /*2adc0*/  @P5 STG.E.U16 [R4.64], R13 ;  /* 0x0000000d04005986 */ /* 0x0001e2000c101506 */
[----:B---3--:R-:W-:-:S03]  /*2add0*/  ISETP.LT.AND P5, PT, R16, c[0x0][0x17c], !P0 ;  /* 0x00005f0010007a0c */ /* 0x008fc600047a1270 */
[----:B------:R-:W3:Y:S04]  /*2ade0*/  LDL.LU R16, [R1+0xec0] ;  /* 0x000ec00001107983 */ /* 0x000ee80000300800 */
[----:B------:R-:W3:Y:S01]  /*2adf0*/  LDL.LU R22, [R1+0xebc] ;  /* 0x000ebc0001167983 */ /* 0x000ee20000300800 */
[----:B------:R-:W-:-:S04]  /*2ae00*/  IADD3 R0, R8, c[0x0][0x198], RZ ;  /* 0x0000660008007a10 */ /* 0x000fc80007ffe0ff */
[CC--:B------:R-:W-:Y:S02]  /*2ae10*/  LEA R2, P6, R0.reuse, R20.reuse, 0x1 ;  /* 0x0000001400027211 */ /* 0x0c0fe400078c08ff */
[C---:B------:R-:W-:Y:S02]  /*2ae20*/  IADD3 R8, R0.reuse, c[0x0][0x198], RZ ;  /* 0x0000660000087a10 */ /* 0x040fe40007ffe0ff */
[-C--:B------:R-:W-:Y:S02]  /*2ae30*/  LEA.HI.X.SX32 R3, R0, R21.reuse, 0x1, P6 ;  /* 0x0000001500037211 */ /* 0x080fe400030f0eff */
[C---:B0-----:R-:W-:Y:S02]  /*2ae40*/  LEA R4, P6, R8.reuse, R20, 0x1 ;  /* 0x0000001408047211 */ /* 0x041fe400078c08ff */
[C---:B------:R-:W-:Y:S01]  /*2ae50*/  IADD3 R0, R8.reuse, c[0x0][0x198], RZ ;  /* 0x0000660008007a10 */ /* 0x040fe20007ffe0ff */
[----:B------:R0:W-:Y:S01]  /*2ae60*/  @P2 STG.E.U16 [R2.64], R17 ;  /* 0x0000001102002986 */ /* 0x0001e2000c101506 */
[----:B------:R-:W-:-:S02]  /*2ae70*/  LEA.HI.X.SX32 R5, R8, R21, 0x1, P6 ;  /* 0x0000001508057211 */ /* 0x000fc400030f0eff */
[----:B------:R-:W-:Y:S02]  /*2ae80*/  ISETP.LT.AND P3, PT, R26, c[0x0][0x17c], !P0 ;  /* 0x00005f001a007a0c */ /* 0x000fe40004761270 */
[C---:B------:R-:W-:Y:S02]  /*2ae90*/  IADD3 R8, R0.reuse, c[0x0][0x198], RZ ;  /* 0x0000660000087a10 */ /* 0x040fe40007ffe0ff */
[----:B0-----:R-:W-:Y:S02]  /*2aea0*/  PRMT R17, R17, 0x7632, R17 ;  /* 0x0000763211117816 */ /* 0x001fe40000000011 */
[----:B------:R-:W-:-:S03]  /*2aeb0*/  LEA R2, P6, R0, R20, 0x1 ;  /* 0x0000001400027211 */ /* 0x000fc600078c08ff */
[----:B------:R0:W-:Y:S01]  /*2aec0*/  @P1 STG.E.U16 [R4.64], R17 ;  /* 0x0000001104001986 */ /* 0x0001e2000c101506 */
[-C--:B------:R-:W-:Y:S02]  /*2aed0*/  LEA.HI.X.SX32 R3, R0, R21.reuse, 0x1, P6 ;  /* 0x0000001500037211 */ /* 0x080fe400030f0eff */
[----:B------:R-:W-:Y:S02]  /*2aee0*/  PRMT R9, R6, 0x7632, R9 ;  /* 0x0000763206097816 */ /* 0x000fe40000000009 */
[C---:B0-----:R-:W-:Y:S01]  /*2aef0*/  LEA R4, P6, R8.reuse, R20, 0x1 ;  /* 0x0000001408047211 */ /* 0x041fe200078c08ff */
[----:B------:R-:W3:Y:S03]  /*2af00*/  LDL.LU R17, [R1+0xec4] ;  /* 0x000ec40001117983 */ /* 0x000ee60000300800 */
[C---:B------:R-:W-:Y:S01]  /*2af10*/  LEA.HI.X.SX32 R5, R8.reuse, R21, 0x1, P6 ;  /* 0x0000001508057211 */ /* 0x040fe200030f0eff */
[----:B------:R0:W-:Y:S01]  /*2af20*/  @P4 STG.E.U16 [R2.64], R6 ;  /* 0x0000000602004986 */ /* 0x0001e2000c101506 */
[----:B------:R-:W-:-:S03]  /*2af30*/  IADD3 R0, R8, c[0x0][0x198], RZ ;  /* 0x0000660008007a10 */ /* 0x000fc60007ffe0ff */
[----:B------:R1:W-:Y:S04]  /*2af40*/  @P3 STG.E.U16 [R4.64], R9 ;  /* 0x0000000904003986 */ /* 0x0003e8000c101506 */
[----:B------:R-:W3:Y:S01]  /*2af50*/  LDL.LU R13, [R1+0xea8] ;  /* 0x000ea800010d7983 */ /* 0x000ee20000300800 */
[C---:B------:R-:W-:Y:S02]  /*2af60*/  IADD3 R8, R0.reuse, c[0x0][0x198], RZ ;  /* 0x0000660000087a10 */ /* 0x040fe40007ffe0ff */
[----:B0-----:R-:W-:-:S04]  /*2af70*/  LEA R2, P6, R0, R20, 0x1 ;  /* 0x0000001400027211 */ /* 0x001fc800078c08ff */
[----:B------:R-:W-:Y:S02]  /*2af80*/  LEA.HI.X.SX32 R3, R0, R21, 0x1, P6 ;  /* 0x0000001500037211 */ /* 0x000fe400030f0eff */
[----:B-1----:R-:W-:-:S04]  /*2af90*/  LEA R4, P6, R8, R20, 0x1 ;  /* 0x0000001408047211 */ /* 0x002fc800078c08ff */
[C---:B------:R-:W-:Y:S02]  /*2afa0*/  LEA.HI.X.SX32 R5, R8.reuse, R21, 0x1, P6 ;  /* 0x0000001508057211 */ /* 0x040fe400030f0eff */
[----:B------:R-:W-:Y:S02]  /*2afb0*/  IADD3 R0, R8, c[0x0][0x198], RZ ;  /* 0x0000660008007a10 */ /* 0x000fe40007ffe0ff */
[----:B------:R-:W-:Y:S01]  /*2afc0*/  PRMT R8, R10, 0x7632, R8 ;  /* 0x000076320a087816 */ /* 0x000fe20000000008 */
[----:B------:R0:W-:Y:S01]  /*2afd0*/  @P5 STG.E.U16 [R2.64], R10 ;  /* 0x0000000a02005986 */ /* 0x0001e2000c101506 */
[----:B--2---:R-:W-:-:S03]  /*2afe0*/  ISETP.LT.AND P3, PT, R12, c[0x0][0x17c], !P0 ;  /* 0x00005f000c007a0c */ /* 0x004fc60004761270 */
[----:B------:R-:W2:Y:S01]  /*2aff0*/  LDL.LU R12, [R1+0xe9c] ;  /* 0x000e9c00010c7983 */ /* 0x000ea20000300800 */
[----:B------:R-:W-:Y:S02]  /*2b000*/  ISETP.LT.AND P2, PT, R25, c[0x0][0x17c], !P0 ;  /* 0x00005f0019007a0c */ /* 0x000fe40004741270 */
[----:B----4-:R-:W-:Y:S02]  /*2b010*/  ISETP.LT.AND P1, PT, R24, c[0x0][0x17c], !P0 ;  /* 0x00005f0018007a0c */ /* 0x010fe40004721270 */
[----:B------:R-:W-:Y:S02]  /*2b020*/  ISETP.LT.AND P4, PT, R23, c[0x0][0x17c], !P0 ;  /* 0x00005f0017007a0c */ /* 0x000fe40004781270 */
[----:B---3--:R-:W-:Y:S02]  /*2b030*/  ISETP.LT.AND P6, PT, R16, c[0x0][0x17c], !P0 ;  /* 0x00005f0010007a0c */ /* 0x008fe400047c1270 */
[----:B------:R-:W3:Y:S05]  /*2b040*/  LDL.LU R16, [R1+0xe90] ;  /* 0x000e900001107983 */ /* 0x000eea0000300800 */
[----:B------:R1:W-:Y:S01]  /*2b050*/  @P2 STG.E.U16 [R4.64], R8 ;  /* 0x0000000804002986 */ /* 0x0003e2000c101506 */
[----:B------:R-:W-:-:S03]  /*2b060*/  ISETP.LT.AND P2, PT, R22, c[0x0][0x17c], !P0 ;  /* 0x00005f0016007a0c */ /* 0x000fc60004741270 */
[----:B------:R-:W4:Y:S04]  /*2b070*/  LDL.LU R24, [R1+0xe84] ;  /* 0x000e840001187983 */ /* 0x000f280000300800 */
[----:B------:R-:W4:Y:S04]  /*2b080*/  LDL.LU R23, [R1+0xe60] ;  /* 0x000e600001177983 */ /* 0x000f280000300800 */
[----:B------:R-:W4:Y:S01]  /*2b090*/  LDL.LU R22, [R1+0xe4c] ;  /* 0x000e4c0001167983 */ /* 0x000f220000300800 */
[C---:B0-----:R-:W-:Y:S02]  /*2b0a0*/  LEA R2, P5, R0.reuse, R20, 0x1 ;  /* 0x0000001400027211 */ /* 0x041fe400078a08ff */
[----:B------:R-:W-:-:S02]  /*2b0b0*/  IADD3 R6, R0, c[0x0][0x198], RZ ;  /* 0x0000660000067a10 */ /* 0x000fc40007ffe0ff */
[-C--:B------:R-:W-:Y:S02]  /*2b0c0*/  LEA.HI.X.SX32 R3, R0, R21.reuse, 0x1, P5 ;  /* 0x0000001500037211 */ /* 0x080fe400028f0eff */
[C---:B-1----:R-:W-:Y:S02]  /*2b0d0*/  LEA R4, P5, R6.reuse, R20, 0x1 ;  /* 0x0000001406047211 */ /* 0x042fe400078a08ff */
[C---:B------:R-:W-:Y:S01]  /*2b0e0*/  IADD3 R0, R6.reuse, c[0x0][0x198], RZ ;  /* 0x0000660006007a10 */ /* 0x040fe20007ffe0ff */
[----:B------:R0:W-:Y:S01]  /*2b0f0*/  @P1 STG.E.U16 [R2.64], R14 ;  /* 0x0000000e02001986 */ /* 0x0001e2000c101506 */
[----:B------:R-:W-:Y:S02]  /*2b100*/  LEA.HI.X.SX32 R5, R6, R21, 0x1, P5 ;  /* 0x0000001506057211 */ /* 0x000fe400028f0eff */
[----:B------:R-:W-:Y:S02]  /*2b110*/  PRMT R9, R14, 0x7632, R9 ;  /* 0x000076320e097816 */ /* 0x000fe40000000009 */
[----:B------:R-:W-:-:S02]  /*2b120*/  IADD3 R6, R0, c[0x0][0x198], RZ ;  /* 0x0000660000067a10 */ /* 0x000fc40007ffe0ff */
[-C--:B0-----:R-:W-:Y:S01]  /*2b130*/  LEA R2, P5, R0, R20.reuse, 0x1 ;  /* 0x0000001400027211 */ /* 0x081fe200078a08ff */
[----:B------:R0:W-:Y:S01]  /*2b140*/  @P4 STG.E.U16 [R4.64], R9 ;  /* 0x0000000904004986 */ /* 0x0001e2000c101506 */
[----:B------:R-:W-:Y:S02]  /*2b150*/  LEA R8, P4, R6, R20, 0x1 ;  /* 0x0000001406087211 */ /* 0x000fe400078808ff */
[----:B------:R-:W-:Y:S02]  /*2b160*/  LEA.HI.X.SX32 R3, R0, R21, 0x1, P5 ;  /* 0x0000001500037211 */ /* 0x000fe400028f0eff */
[----:B------:R-:W-:-:S03]  /*2b170*/  IADD3 R0, R6, c[0x0][0x198], RZ ;  /* 0x0000660006007a10 */ /* 0x000fc60007ffe0ff */
[----:B------:R1:W-:Y:S01]  /*2b180*/  @P3 STG.E.U16 [R2.64], R18 ;  /* 0x0000001202003986 */ /* 0x0003e2000c101506 */
[----:B------:R-:W-:Y:S02]  /*2b190*/  ISETP.LT.AND P1, PT, R17, c[0x0][0x17c], !P0 ;  /* 0x00005f0011007a0c */ /* 0x000fe40004721270 */
[----:B0-----:R-:W-:Y:S02]  /*2b1a0*/  LEA.HI.X.SX32 R9, R6, R21, 0x1, P4 ;  /* 0x0000001506097211 */ /* 0x001fe400020f0eff */
[----:B------:R-:W-:Y:S02]  /*2b1b0*/  IADD3 R6, R0, c[0x0][0x198], RZ ;  /* 0x0000660000067a10 */ /* 0x000fe40007ffe0ff */
[----:B-1----:R-:W-:Y:S02]  /*2b1c0*/  PRMT R3, R18, 0x7632, R3 ;  /* 0x0000763212037816 */ /* 0x002fe40000000003 */
[----:B------:R-:W-:-:S03]  /*2b1d0*/  IADD3 R10, R6, c[0x0][0x198], RZ ;  /* 0x00006600060a7a10 */ /* 0x000fc60007ffe0ff */
[----:B------:R0:W-:Y:S01]  /*2b1e0*/  @P6 STG.E.U16 [R8.64], R3 ;  /* 0x0000000308006986 */ /* 0x0001e2000c101506 */
[CC--:B------:R-:W-:Y:S02]  /*2b1f0*/  LEA R4, P6, R6.reuse, R20.reuse, 0x1 ;  /* 0x0000001406047211 */ /* 0x0c0fe400078c08ff */
[----:B------:R-:W-:Y:S02]  /*2b200*/  ISETP.LT.AND P5, PT, R13, c[0x0][0x17c], !P0 ;  /* 0x00005f000d007a0c */ /* 0x000fe400047a1270 */
[----:B------:R-:W-:Y:S02]  /*2b210*/  LEA.HI.X.SX32 R5, R6, R21, 0x1, P6 ;  /* 0x0000001506057211 */ /* 0x000fe400030f0eff */
[----:B0-----:R-:W-:Y:S02]  /*2b220*/  PRMT R9, R7, 0x7632, R9 ;  /* 0x0000763207097816 */ /* 0x001fe40000000009 */
[----:B--2---:R-:W-:Y:S02]  /*2b230*/  ISETP.LT.AND P4, PT, R12, c[0x0][0x17c], !P0 ;  /* 0x00005f000c007a0c */ /* 0x004fe40004781270 */
[----:B------:R-:W-:-:S04]  /*2b240*/  LEA R12, P3, R0, R20, 0x1 ;  /* 0x00000014000c7211 */ /* 0x000fc800078608ff */
[----:B------:R-:W-:Y:S02]  /*2b250*/  LEA.HI.X.SX32 R13, R0, R21, 0x1, P3 ;  /* 0x00000015000d7211 */ /* 0x000fe400018f0eff */
[----:B------:R-:W-:-:S03]  /*2b260*/  IADD3 R0, R10, c[0x0][0x198], RZ ;  /* 0x000066000a007a10 */ /* 0x000fc60007ffe0ff */
[----:B------:R-:W-:Y:S01]  /*2b270*/  @P2 STG.E.U16 [R12.64], R7 ;  /* 0x000000070c002986 */ /* 0x000fe2000c101506 */
[----:B------:R-:W-:-:S03]  /*2b280*/  IADD3 R6, R0, c[0x0][0x198], RZ ;  /* 0x0000660000067a10 */ /* 0x000fc60007ffe0ff */
[----:B------:R0:W-:Y:S01]  /*2b290*/  @P1 STG.E.U16 [R4.64], R9 ;  /* 0x0000000904001986 */ /* 0x0001e2000c101506 */
[-C--:B------:R-:W-:Y:S02]  /*2b2a0*/  LEA R2, P1, R10, R20.reuse, 0x1 ;  /* 0x000000140a027211 */ /* 0x080fe400078208ff */
[----:B------:R-:W-:Y:S02]  /*2b2b0*/  IADD3 R14, R6, c[0x0][0x198], RZ ;  /* 0x00006600060e7a10 */ /* 0x000fe40007ffe0ff */
[----:B---3--:R-:W-:Y:S02]  /*2b2c0*/  ISETP.LT.AND P3, PT, R16, c[0x0][0x17c], !P0 ;  /* 0x00005f0010007a0c */ /* 0x008fe40004761270 */
[-C--:B------:R-:W-:Y:S02]  /*2b2d0*/  LEA R16, P6, R6, R20.reuse, 0x1 ;  /* 0x0000001406107211 */ /* 0x080fe400078c08ff */
[----:B------:R-:W-:Y:S02]  /*2b2e0*/  LEA.HI.X.SX32 R3, R10, R21, 0x1, P1 ;  /* 0x000000150a037211 */ /* 0x000fe400008f0eff */
[----:B------:R-:W-:-:S02]  /*2b2f0*/  LEA R8, P2, R0, R20, 0x1 ;  /* 0x0000001400087211 */ /* 0x000fc400078408ff */
[----:B------:R-:W-:Y:S02]  /*2b300*/  IADD3 R10, R14, c[0x0][0x198], RZ ;  /* 0x000066000e0a7a10 */ /* 0x000fe40007ffe0ff */
[-C--:B------:R-:W-:Y:S02]  /*2b310*/  LEA.HI.X.SX32 R17, R6, R21.reuse, 0x1, P6 ;  /* 0x0000001506117211 */ /* 0x080fe400030f0eff */
[----:B0-----:R-:W-:Y:S02]  /*2b320*/  LEA.HI.X.SX32 R9, R0, R21, 0x1, P2 ;  /* 0x0000001500097211 */ /* 0x001fe400010f0eff */
[-C--:B------:R-:W-:Y:S02]  /*2b330*/  LEA R6, P6, R14, R20.reuse, 0x1 ;  /* 0x000000140e067211 */ /* 0x080fe400078c08ff */
[C---:B------:R-:W-:Y:S02]  /*2b340*/  LEA R4, P1, R10.reuse, R20, 0x1 ;  /* 0x000000140a047211 */ /* 0x040fe400078208ff */
[----:B------:R-:W-:-:S02]  /*2b350*/  IADD3 R0, R10, c[0x0][0x198], RZ ;  /* 0x000066000a007a10 */ /* 0x000fc40007ffe0ff */
[----:B----4-:R-:W-:Y:S02]  /*2b360*/  ISETP.LT.AND P2, PT, R24, c[0x0][0x17c], !P0 ;  /* 0x00005f0018007a0c */ /* 0x010fe40004741270 */
[-C--:B------:R-:W-:Y:S02]  /*2b370*/  LEA.HI.X.SX32 R7, R14, R21.reuse, 0x1, P6 ;  /* 0x000000150e077211 */ /* 0x080fe400030f0eff */
[----:B------:R-:W-:Y:S02]  /*2b380*/  LEA.HI.X.SX32 R5, R10, R21, 0x1, P1 ;  /* 0x000000150a057211 */ /* 0x000fe400008f0eff */
[----:B------:R-:W-:Y:S02]  /*2b390*/  LEA R20, P6, R0, R20, 0x1 ;  /* 0x0000001400147211 */ /* 0x000fe400078c08ff */
[----:B------:R-:W-:Y:S02]  /*2b3a0*/  ISETP.LT.AND P1, PT, R23, c[0x0][0x17c], !P0 ;  /* 0x00005f0017007a0c */ /* 0x000fe40004721270 */
[----:B------:R-:W-:-:S02]  /*2b3b0*/  ISETP.LT.AND P0, PT, R22, c[0x0][0x17c], !P0 ;  /* 0x00005f0016007a0c */ /* 0x000fc40004701270 */
[----:B------:R-:W-:Y:S01]  /*2b3c0*/  LEA.HI.X.SX32 R21, R0, R21, 0x1, P6 ;  /* 0x0000001500157211 */ /* 0x000fe200030f0eff */
[----:B------:R0:W-:Y:S01]  /*2b3d0*/  @P5 STG.E.U16 [R2.64], R11 ;  /* 0x0000000b02005986 */ /* 0x0001e2000c101506 */
[----:B------:R-:W-:-:S05]  /*2b3e0*/  PRMT R0, R11, 0x7632, R0 ;  /* 0x000076320b007816 */ /* 0x000fca0000000000 */
[----:B------:R1:W-:Y:S01]  /*2b3f0*/  @P4 STG.E.U16 [R8.64], R0 ;  /* 0x0000000008004986 */ /* 0x0003e2000c101506 */
[----:B0-----:R-:W-:-:S03]  /*2b400*/  PRMT R3, R15, 0x7632, R3 ;  /* 0x000076320f037816 */ /* 0x001fc60000000003 */
[----:B------:R1:W-:Y:S04]  /*2b410*/  @P3 STG.E.U16 [R16.64], R15 ;  /* 0x0000000f10003986 */ /* 0x0003e8000c101506 */
[----:B------:R1:W-:Y:S04]  /*2b420*/  @P2 STG.E.U16 [R6.64], R3 ;  /* 0x0000000306002986 */ /* 0x0003e8000c101506 */
[----:B------:R1:W-:Y:S01]  /*2b430*/  @P1 STG.E.U16 [R4.64], R19 ;  /* 0x0000001304001986 */ /* 0x0003e2000c101506 */
[----:B------:R-:W-:Y:S05]  /*2b440*/  @!P0 EXIT ;  /* 0x000000000000894d */ /* 0x000fea0003800000 */
[----:B------:R-:W-:-:S05]  /*2b450*/  PRMT R10, R19, 0x7632, R10 ;  /* 0x00007632130a7816 */ /* 0x000fca000000000a */
[----:B------:R-:W-:Y:S01]  /*2b460*/  STG.E.U16 [R20.64], R10 ;  /* 0x0000000a14007986 */ /* 0x000fe2000c101506 */
[----:B------:R-:W-:Y:S05]  /*2b470*/  EXIT ;  /* 0x000000000000794d */ /* 0x000fea0003800000 */
.L_x_3:
[----:B------:R-:W-:-:S00]  /*2b480*/  BRA `(.L_x_3) ;  /* 0xfffffff000007947 */ /* 0x000fc0000383ffff */
[----:B------:R-:W-:-:S00]  /*2b490*/  NOP ;  /* 0x0000000000007918 */ /* 0x000fc00000000000 */
        /* <DEDUP_REMOVED lines=14> */
.L_x_4:


//--------------------- .nv.shared.matmul_kernel  --------------------------
	.section	.nv.shared.matmul_kernel,"aw",@nobits
	.sectionflags	@""
	.align	16
